	.target	sm_100a

	.elftype	@"ET_EXEC"


//--------------------- .note.nv.tkinfo           --------------------------
	.section	.note.nv.tkinfo,"",@"SHT_NOTE"
	.sectionflags	@"SHF_NOTE_NV_TKINFO"
	.tkinfo
        /*0018*/ 	.word	0x00000002
        /*0030*/ 	.string	""
        /*0030*/ 	.string	"ptxas"
        /*0030*/ 	.string	"Cuda compilation tools, release 13.0, V13.0.88"
        /*0030*/ 	.string	"Build cuda_13.0.r13.0/compiler.36424714_0"
        /*0030*/ 	.string	"-arch sm_100a -m 64 "



//--------------------- .note.nv.cuinfo           --------------------------
	.section	.note.nv.cuinfo,"",@"SHT_NOTE"
	.sectionflags	@"SHF_NOTE_NV_CUINFO"
        /*0018*/ 	.short	0x0002
        /*001a*/ 	.short	0x0064
        /*001c*/ 	.short	0x0082
	.zero		2


//--------------------- .nv.info                  --------------------------
	.section	.nv.info,"",@"SHT_CUDA_INFO"
	.align	4


	//----- nvinfo : EIATTR_REGCOUNT
	.align		4
        /*0000*/ 	.byte	0x04, 0x2f
        /*0002*/ 	.short	(.L_19 - .L_18)
	.align		4
.L_18:
        /*0004*/ 	.word	index@(_ZN7cutlass13device_kernelINS_4gemm6kernel13GemmUniversalIN4cute5tupleIJiiiiEEENS1_10collective13CollectiveMmaINS1_46MainloopSm100TmaUmmaWarpSpecializedBlockScaledILi15ELi2ELi2ENS5_IJNS4_1CILi2EEESB_NSA_ILi1EEEEEEEENS5_IJNSA_ILi128EEENSA_ILi64EEESF_EEENS5_IJNS_12float_e2m1_tENS_13float_ue4m3_tEEEENS5_IJNS5_IJlSC_lEEENS4_6LayoutINS5_IJNS5_IJNS5_IJNSA_ILi32EEENSA_ILi4EEEEEEiEEENS5_IJNS5_IJNSA_ILi16EEESO_EEEiEEENS5_IJSC_iEEEEEENS5_IJST_NS5_IJNS5_IJNSA_ILi0EEESC_EEENSA_ILi512EEEEEENS5_IJSW_iEEEEEEEEEEESK_S13_NS4_8TiledMMAINS4_8MMA_AtomIJNS4_17SM100_MMA_MXF4_SSISI_SI_fSJ_Li128ELi64ELi16ELNS4_4UMMA5MajorE0ELS18_0ELNS17_7ScaleInE0ELS19_0EEEEEENSM_INS5_IJSC_SC_SC_EEENS5_IJSW_SW_SW_EEEEENS5_IJNS4_10UnderscoreES1F_S1F_EEEEENS5_IJNS4_23SM90_TMA_LOAD_MULTICASTES1I_EEENS5_IJNS4_14ComposedLayoutINS4_7SwizzleILi2ELi4ELi3EEENS4_18smem_ptr_flag_bitsILi4EEENSM_INS5_IJNSA_ILi8EEESF_EEENS5_IJSF_SC_EEEEEEENSM_INS5_IJNS5_IJNS5_IJSP_SC_EEESS_EEESC_NS5_IJSC_SB_EEEEEENS5_IJNS5_IJNS5_IJSS_SY_EEESX_EEESW_NS5_IJSO_SY_EEEEEEEEEEEvNS4_8identityES1J_S23_vS24_EENS_8epilogue10collective18CollectiveEpilogueINS26_23Sm100TmaWarpSpecializedILi3ELi2ELi16ELb1ELb0EEEJNS5_IJSG_SG_SF_EEENS5_IJNSM_ISG_SC_EENSM_INS5_IJSR_SB_EEENS5_IJSC_SN_EEEEEEEENS_10bfloat16_tESL_S2H_SL_NS26_6fusion15FusionCallbacksIS2A_NS2I_17LinearCombinationIS2H_fS2H_fLNS_15FloatRoundStyleE2EEES2B_S2G_JEEENS4_5SM1004TMEM4LOAD26SM100_TMEM_LOAD_32dp32b16xENS4_13SM90_TMA_LOADENS1K_INS1L_ILi1ELi4ELi3EEENS1N_ILi16EEENSM_INS5_IJS1P_SR_EEENS5_IJSR_SC_EEEEEEENS4_39AutoVectorizingCopyWithAssumedAlignmentILi128EEENS4_14SM90_TMA_STOREES2Y_S30_S30_EEEvvEEEEvNT_6ParamsE)
        /*0008*/ 	.word	0x00000074


	//----- nvinfo : EIATTR_FRAME_SIZE
	.align		4
.L_19:
        /*000c*/ 	.byte	0x04, 0x11
        /*000e*/ 	.short	(.L_21 - .L_20)
	.align		4
.L_20:
        /*0010*/ 	.word	index@($__internal_2_$__cuda_sm10x_tcgen05_guardrail_trap_unallocated_columns_being_dealloced)
        /*0014*/ 	.word	0x00000000


	//----- nvinfo : EIATTR_FRAME_SIZE
	.align		4
.L_21:
        /*0018*/ 	.byte	0x04, 0x11
        /*001a*/ 	.short	(.L_23 - .L_22)
	.align		4
.L_22:
        /*001c*/ 	.word	index@($__internal_1_$__cuda_sm10x_tcgen05_guardrail_trap_phase_invalid_during_alloc)
        /*0020*/ 	.word	0x00000000


	//----- nvinfo : EIATTR_FRAME_SIZE
	.align		4
.L_23:
        /*0024*/ 	.byte	0x04, 0x11
        /*0026*/ 	.short	(.L_25 - .L_24)
	.align		4
.L_24:
        /*0028*/ 	.word	index@($__internal_0_$__cuda_sm10x_tcgen05_guardrail_trap_col_being_dealloced_not_returned_by_alloc)
        /*002c*/ 	.word	0x00000000


	//----- nvinfo : EIATTR_FRAME_SIZE
	.align		4
.L_25:
        /*0030*/ 	.byte	0x04, 0x11
        /*0032*/ 	.short	(.L_27 - .L_26)
	.align		4
.L_26:
        /*0034*/ 	.word	index@(_ZN7cutlass13device_kernelINS_4gemm6kernel13GemmUniversalIN4cute5tupleIJiiiiEEENS1_10collective13CollectiveMmaINS1_46MainloopSm100TmaUmmaWarpSpecializedBlockScaledILi15ELi2ELi2ENS5_IJNS4_1CILi2EEESB_NSA_ILi1EEEEEEEENS5_IJNSA_ILi128EEENSA_ILi64EEESF_EEENS5_IJNS_12float_e2m1_tENS_13float_ue4m3_tEEEENS5_IJNS5_IJlSC_lEEENS4_6LayoutINS5_IJNS5_IJNS5_IJNSA_ILi32EEENSA_ILi4EEEEEEiEEENS5_IJNS5_IJNSA_ILi16EEESO_EEEiEEENS5_IJSC_iEEEEEENS5_IJST_NS5_IJNS5_IJNSA_ILi0EEESC_EEENSA_ILi512EEEEEENS5_IJSW_iEEEEEEEEEEESK_S13_NS4_8TiledMMAINS4_8MMA_AtomIJNS4_17SM100_MMA_MXF4_SSISI_SI_fSJ_Li128ELi64ELi16ELNS4_4UMMA5MajorE0ELS18_0ELNS17_7ScaleInE0ELS19_0EEEEEENSM_INS5_IJSC_SC_SC_EEENS5_IJSW_SW_SW_EEEEENS5_IJNS4_10UnderscoreES1F_S1F_EEEEENS5_IJNS4_23SM90_TMA_LOAD_MULTICASTES1I_EEENS5_IJNS4_14ComposedLayoutINS4_7SwizzleILi2ELi4ELi3EEENS4_18smem_ptr_flag_bitsILi4EEENSM_INS5_IJNSA_ILi8EEESF_EEENS5_IJSF_SC_EEEEEEENSM_INS5_IJNS5_IJNS5_IJSP_SC_EEESS_EEESC_NS5_IJSC_SB_EEEEEENS5_IJNS5_IJNS5_IJSS_SY_EEESX_EEESW_NS5_IJSO_SY_EEEEEEEEEEEvNS4_8identityES1J_S23_vS24_EENS_8epilogue10collective18CollectiveEpilogueINS26_23Sm100TmaWarpSpecializedILi3ELi2ELi16ELb1ELb0EEEJNS5_IJSG_SG_SF_EEENS5_IJNSM_ISG_SC_EENSM_INS5_IJSR_SB_EEENS5_IJSC_SN_EEEEEEEENS_10bfloat16_tESL_S2H_SL_NS26_6fusion15FusionCallbacksIS2A_NS2I_17LinearCombinationIS2H_fS2H_fLNS_15FloatRoundStyleE2EEES2B_S2G_JEEENS4_5SM1004TMEM4LOAD26SM100_TMEM_LOAD_32dp32b16xENS4_13SM90_TMA_LOADENS1K_INS1L_ILi1ELi4ELi3EEENS1N_ILi16EEENSM_INS5_IJS1P_SR_EEENS5_IJSR_SC_EEEEEEENS4_39AutoVectorizingCopyWithAssumedAlignmentILi128EEENS4_14SM90_TMA_STOREES2Y_S30_S30_EEEvvEEEEvNT_6ParamsE)
        /*0038*/ 	.word	0x00000000


	//----- nvinfo : EIATTR_MIN_STACK_SIZE
	.align		4
.L_27:
        /*003c*/ 	.byte	0x04, 0x12
        /*003e*/ 	.short	(.L_29 - .L_28)
	.align		4
.L_28:
        /*0040*/ 	.word	index@(_ZN7cutlass13device_kernelINS_4gemm6kernel13GemmUniversalIN4cute5tupleIJiiiiEEENS1_10collective13CollectiveMmaINS1_46MainloopSm100TmaUmmaWarpSpecializedBlockScaledILi15ELi2ELi2ENS5_IJNS4_1CILi2EEESB_NSA_ILi1EEEEEEEENS5_IJNSA_ILi128EEENSA_ILi64EEESF_EEENS5_IJNS_12float_e2m1_tENS_13float_ue4m3_tEEEENS5_IJNS5_IJlSC_lEEENS4_6LayoutINS5_IJNS5_IJNS5_IJNSA_ILi32EEENSA_ILi4EEEEEEiEEENS5_IJNS5_IJNSA_ILi16EEESO_EEEiEEENS5_IJSC_iEEEEEENS5_IJST_NS5_IJNS5_IJNSA_ILi0EEESC_EEENSA_ILi512EEEEEENS5_IJSW_iEEEEEEEEEEESK_S13_NS4_8TiledMMAINS4_8MMA_AtomIJNS4_17SM100_MMA_MXF4_SSISI_SI_fSJ_Li128ELi64ELi16ELNS4_4UMMA5MajorE0ELS18_0ELNS17_7ScaleInE0ELS19_0EEEEEENSM_INS5_IJSC_SC_SC_EEENS5_IJSW_SW_SW_EEEEENS5_IJNS4_10UnderscoreES1F_S1F_EEEEENS5_IJNS4_23SM90_TMA_LOAD_MULTICASTES1I_EEENS5_IJNS4_14ComposedLayoutINS4_7SwizzleILi2ELi4ELi3EEENS4_18smem_ptr_flag_bitsILi4EEENSM_INS5_IJNSA_ILi8EEESF_EEENS5_IJSF_SC_EEEEEEENSM_INS5_IJNS5_IJNS5_IJSP_SC_EEESS_EEESC_NS5_IJSC_SB_EEEEEENS5_IJNS5_IJNS5_IJSS_SY_EEESX_EEESW_NS5_IJSO_SY_EEEEEEEEEEEvNS4_8identityES1J_S23_vS24_EENS_8epilogue10collective18CollectiveEpilogueINS26_23Sm100TmaWarpSpecializedILi3ELi2ELi16ELb1ELb0EEEJNS5_IJSG_SG_SF_EEENS5_IJNSM_ISG_SC_EENSM_INS5_IJSR_SB_EEENS5_IJSC_SN_EEEEEEEENS_10bfloat16_tESL_S2H_SL_NS26_6fusion15FusionCallbacksIS2A_NS2I_17LinearCombinationIS2H_fS2H_fLNS_15FloatRoundStyleE2EEES2B_S2G_JEEENS4_5SM1004TMEM4LOAD26SM100_TMEM_LOAD_32dp32b16xENS4_13SM90_TMA_LOADENS1K_INS1L_ILi1ELi4ELi3EEENS1N_ILi16EEENSM_INS5_IJS1P_SR_EEENS5_IJSR_SC_EEEEEEENS4_39AutoVectorizingCopyWithAssumedAlignmentILi128EEENS4_14SM90_TMA_STOREES2Y_S30_S30_EEEvvEEEEvNT_6ParamsE)
        /*0044*/ 	.word	0x00000000
.L_29:


//--------------------- .nv.compat                --------------------------
	.section	.nv.compat,"",@"SHT_CUDA_COMPAT_INFO"
	.align	4
        /*0000*/ 	.byte	0x02, 0x09, 0x01, 0x00, 0x02, 0x02, 0x02, 0x00, 0x02, 0x05, 0x05, 0x00, 0x03, 0x07, 0x01, 0x01
        /*0010*/ 	.byte	0x02, 0x03, 0x01, 0x00, 0x02, 0x06, 0x01, 0x00, 0x04, 0x0b, 0x08, 0x00, 0x09, 0x00, 0x00, 0x00
        /*0020*/ 	.byte	0x00, 0x00, 0x00, 0x00


//--------------------- .nv.info._ZN7cutlass13device_kernelINS_4gemm6kernel13GemmUniversalIN4cute5tupleIJiiiiEEENS1_10collective13CollectiveMmaINS1_46MainloopSm100TmaUmmaWarpSpecializedBlockScaledILi15ELi2ELi2ENS5_IJNS4_1CILi2EEESB_NSA_ILi1EEEEEEEENS5_IJNSA_ILi128EEENSA_ILi64EEESF_EEENS5_IJNS_12float_e2m1_tENS_13float_ue4m3_tEEEENS5_IJNS5_IJlSC_lEEENS4_6LayoutINS5_IJNS5_IJNS5_IJNSA_ILi32EEENSA_ILi4EEEEEEiEEENS5_IJNS5_IJNSA_ILi16EEESO_EEEiEEENS5_IJSC_iEEEEEENS5_IJST_NS5_IJNS5_IJNSA_ILi0EEESC_EEENSA_ILi512EEEEEENS5_IJSW_iEEEEEEEEEEESK_S13_NS4_8TiledMMAINS4_8MMA_AtomIJNS4_17SM100_MMA_MXF4_SSISI_SI_fSJ_Li128ELi64ELi16ELNS4_4UMMA5MajorE0ELS18_0ELNS17_7ScaleInE0ELS19_0EEEEEENSM_INS5_IJSC_SC_SC_EEENS5_IJSW_SW_SW_EEEEENS5_IJNS4_10UnderscoreES1F_S1F_EEEEENS5_IJNS4_23SM90_TMA_LOAD_MULTICASTES1I_EEENS5_IJNS4_14ComposedLayoutINS4_7SwizzleILi2ELi4ELi3EEENS4_18smem_ptr_flag_bitsILi4EEENSM_INS5_IJNSA_ILi8EEESF_EEENS5_IJSF_SC_EEEEEEENSM_INS5_IJNS5_IJNS5_IJSP_SC_EEESS_EEESC_NS5_IJSC_SB_EEEEEENS5_IJNS5_IJNS5_IJSS_SY_EEESX_EEESW_NS5_IJSO_SY_EEEEEEEEEEEvNS4_8identityES1J_S23_vS24_EENS_8epilogue10collective18CollectiveEpilogueINS26_23Sm100TmaWarpSpecializedILi3ELi2ELi16ELb1ELb0EEEJNS5_IJSG_SG_SF_EEENS5_IJNSM_ISG_SC_EENSM_INS5_IJSR_SB_EEENS5_IJSC_SN_EEEEEEEENS_10bfloat16_tESL_S2H_SL_NS26_6fusion15FusionCallbacksIS2A_NS2I_17LinearCombinationIS2H_fS2H_fLNS_15FloatRoundStyleE2EEES2B_S2G_JEEENS4_5SM1004TMEM4LOAD26SM100_TMEM_LOAD_32dp32b16xENS4_13SM90_TMA_LOADENS1K_INS1L_ILi1ELi4ELi3EEENS1N_ILi16EEENSM_INS5_IJS1P_SR_EEENS5_IJSR_SC_EEEEEEENS4_39AutoVectorizingCopyWithAssumedAlignmentILi128EEENS4_14SM90_TMA_STOREES2Y_S30_S30_EEEvvEEEEvNT_6ParamsE --------------------------
	.section	.nv.info._ZN7cutlass13device_kernelINS_4gemm6kernel13GemmUniversalIN4cute5tupleIJiiiiEEENS1_10collective13CollectiveMmaINS1_46MainloopSm100TmaUmmaWarpSpecializedBlockScaledILi15ELi2ELi2ENS5_IJNS4_1CILi2EEESB_NSA_ILi1EEEEEEEENS5_IJNSA_ILi128EEENSA_ILi64EEESF_EEENS5_IJNS_12float_e2m1_tENS_13float_ue4m3_tEEEENS5_IJNS5_IJlSC_lEEENS4_6LayoutINS5_IJNS5_IJNS5_IJNSA_ILi32EEENSA_ILi4EEEEEEiEEENS5_IJNS5_IJNSA_ILi16EEESO_EEEiEEENS5_IJSC_iEEEEEENS5_IJST_NS5_IJNS5_IJNSA_ILi0EEESC_EEENSA_ILi512EEEEEENS5_IJSW_iEEEEEEEEEEESK_S13_NS4_8TiledMMAINS4_8MMA_AtomIJNS4_17SM100_MMA_MXF4_SSISI_SI_fSJ_Li128ELi64ELi16ELNS4_4UMMA5MajorE0ELS18_0ELNS17_7ScaleInE0ELS19_0EEEEEENSM_INS5_IJSC_SC_SC_EEENS5_IJSW_SW_SW_EEEEENS5_IJNS4_10UnderscoreES1F_S1F_EEEEENS5_IJNS4_23SM90_TMA_LOAD_MULTICASTES1I_EEENS5_IJNS4_14ComposedLayoutINS4_7SwizzleILi2ELi4ELi3EEENS4_18smem_ptr_flag_bitsILi4EEENSM_INS5_IJNSA_ILi8EEESF_EEENS5_IJSF_SC_EEEEEEENSM_INS5_IJNS5_IJNS5_IJSP_SC_EEESS_EEESC_NS5_IJSC_SB_EEEEEENS5_IJNS5_IJNS5_IJSS_SY_EEESX_EEESW_NS5_IJSO_SY_EEEEEEEEEEEvNS4_8identityES1J_S23_vS24_EENS_8epilogue10collective18CollectiveEpilogueINS26_23Sm100TmaWarpSpecializedILi3ELi2ELi16ELb1ELb0EEEJNS5_IJSG_SG_SF_EEENS5_IJNSM_ISG_SC_EENSM_INS5_IJSR_SB_EEENS5_IJSC_SN_EEEEEEEENS_10bfloat16_tESL_S2H_SL_NS26_6fusion15FusionCallbacksIS2A_NS2I_17LinearCombinationIS2H_fS2H_fLNS_15FloatRoundStyleE2EEES2B_S2G_JEEENS4_5SM1004TMEM4LOAD26SM100_TMEM_LOAD_32dp32b16xENS4_13SM90_TMA_LOADENS1K_INS1L_ILi1ELi4ELi3EEENS1N_ILi16EEENSM_INS5_IJS1P_SR_EEENS5_IJSR_SC_EEEEEEENS4_39AutoVectorizingCopyWithAssumedAlignmentILi128EEENS4_14SM90_TMA_STOREES2Y_S30_S30_EEEvvEEEEvNT_6ParamsE,"",@"SHT_CUDA_INFO"
	.sectionflags	@""
	.align	4


	//----- nvinfo : EIATTR_CUDA_API_VERSION
	.align		4
        /*0000*/ 	.byte	0x04, 0x37
        /*0002*/ 	.short	(.L_31 - .L_30)
.L_30:
        /*0004*/ 	.word	0x00000082


	//----- nvinfo : EIATTR_KPARAM_INFO
	.align		4
.L_31:
        /*0008*/ 	.byte	0x04, 0x17
        /*000a*/ 	.short	(.L_33 - .L_32)
.L_32:
        /*000c*/ 	.word	0x00000000
        /*0010*/ 	.short	0x0000
        /*0012*/ 	.short	0x0000
        /*0014*/ 	.byte	0x00, 0xf0, 0x01, 0x30


	//----- nvinfo : EIATTR_AT_ENTRY_FRAGMENTS
	.align		4
.L_33:
        /*0018*/ 	.byte	0x04, 0x4f
        /*001a*/ 	.short	(.L_35 - .L_34)


	//   ....[0]....
.L_34:
        /*001c*/ 	.word	0x00000006


	//----- nvinfo : EIATTR_RESERVED_SMEM_USED
	.align		4
.L_35:
        /*0020*/ 	.byte	0x01, 0x41
	.zero		2


	//----- nvinfo : EIATTR_SPARSE_MMA_MASK
	.align		4
        /*0024*/ 	.byte	0x03, 0x50
        /*0026*/ 	.short	0x0000


	//----- nvinfo : EIATTR_TCGEN05_1CTA_USED
	.align		4
        /*0028*/ 	.byte	0x01, 0x51
	.zero		2


	//----- nvinfo : EIATTR_MAXREG_COUNT
	.align		4
        /*002c*/ 	.byte	0x03, 0x1b
        /*002e*/ 	.short	0x00ff


	//----- nvinfo : EIATTR_NUM_BARRIERS
	.align		4
        /*0030*/ 	.byte	0x02, 0x4c
        /*0032*/ 	.byte	0x07
	.zero		1


	//----- nvinfo : EIATTR_EXTERNS
	.align		4
        /*0034*/ 	.byte	0x04, 0x0f
        /*0036*/ 	.short	(.L_37 - .L_36)


	//   ....[0]....
	.align		4
.L_36:
        /*0038*/ 	.word	index@(__assertfail)


	//----- nvinfo : EIATTR_MERCURY_ISA_VERSION
	.align		4
.L_37:
        /*003c*/ 	.byte	0x03, 0x5f
        /*003e*/ 	.short	0x0101


	//----- nvinfo : EIATTR_INT_WARP_WIDE_INSTR_OFFSETS
	.align		4
        /*0040*/ 	.byte	0x04, 0x31
        /*0042*/ 	.short	(.L_39 - .L_38)


	//   ....[0]....
.L_38:
        /*0044*/ 	.word	0x00004f00


	//   ....[1]....
        /*0048*/ 	.word	0x00004f30


	//   ....[2]....
        /*004c*/ 	.word	0x00004f50


	//   ....[3]....
        /*0050*/ 	.word	0x00005af0


	//   ....[4]....
        /*0054*/ 	.word	0x00005bc0


	//   ....[5]....
        /*0058*/ 	.word	0x00005c30


	//   ....[6]....
        /*005c*/ 	.word	0x00005d80


	//   ....[7]....
        /*0060*/ 	.word	0x00005e50


	//   ....[8]....
        /*0064*/ 	.word	0x00005ea0


	//   ....[9]....
        /*0068*/ 	.word	0x00005fe0


	//   ....[10]....
        /*006c*/ 	.word	0x00006090


	//   ....[11]....
        /*0070*/ 	.word	0x000060f0


	//   ....[12]....
        /*0074*/ 	.word	0x00006220


	//   ....[13]....
        /*0078*/ 	.word	0x00006340


	//   ....[14]....
        /*007c*/ 	.word	0x00006370


	//----- nvinfo : EIATTR_COOP_GROUP_MASK_REGIDS
	.align		4
.L_39:
        /*0080*/ 	.byte	0x04, 0x29
        /*0082*/ 	.short	(.L_41 - .L_40)


	//   ....[0]....
.L_40:
        /*0084*/ 	.word	0xffffffff


	//   ....[1]....
        /*0088*/ 	.word	0xffffffff


	//   ....[2]....
        /*008c*/ 	.word	0xffffffff


	//   ....[3]....
        /*0090*/ 	.word	0xffffffff


	//   ....[4]....
        /*0094*/ 	.word	0xffffffff


	//   ....[5]....
        /*0098*/ 	.word	0xffffffff


	//   ....[6]....
        /*009c*/ 	.word	0xffffffff


	//   ....[7]....
        /*00a0*/ 	.word	0xffffffff


	//   ....[8]....
        /*00a4*/ 	.word	0xffffffff


	//   ....[9]....
        /*00a8*/ 	.word	0xffffffff


	//   ....[10]....
        /*00ac*/ 	.word	0xffffffff


	//   ....[11]....
        /*00b0*/ 	.word	0xffffffff


	//   ....[12]....
        /*00b4*/ 	.word	0xffffffff


	//   ....[13]....
        /*00b8*/ 	.word	0xffffffff


	//----- nvinfo : EIATTR_COOP_GROUP_INSTR_OFFSETS
	.align		4
.L_41:
        /*00bc*/ 	.byte	0x04, 0x28
        /*00be*/ 	.short	(.L_43 - .L_42)


	//   ....[0]....
.L_42:
        /*00c0*/ 	.word	0x00000080


	//   ....[1]....
        /*00c4*/ 	.word	0x00000550


	//   ....[2]....
        /*00c8*/ 	.word	0x00000890


	//   ....[3]....
        /*00cc*/ 	.word	0x00000a10


	//   ....[4]....
        /*00d0*/ 	.word	0x00000b10


	//   ....[5]....
        /*00d4*/ 	.word	0x00000c80


	//   ....[6]....
        /*00d8*/ 	.word	0x00000de0


	//   ....[7]....
        /*00dc*/ 	.word	0x00000f90


	//   ....[8]....
        /*00e0*/ 	.word	0x00002680


	//   ....[9]....
        /*00e4*/ 	.word	0x00003b70


	//   ....[10]....
        /*00e8*/ 	.word	0x00003d80


	//   ....[11]....
        /*00ec*/ 	.word	0x00003db0


	//   ....[12]....
        /*00f0*/ 	.word	0x00004de0


	//   ....[13]....
        /*00f4*/ 	.word	0x00005010


	//----- nvinfo : EIATTR_VRC_CTA_INIT_COUNT
	.align		4
.L_43:
        /*00f8*/ 	.byte	0x02, 0x4a
        /*00fa*/ 	.byte	0x80
	.zero		1


	//----- nvinfo : EIATTR_SYSCALL_OFFSETS
	.align		4
        /*00fc*/ 	.byte	0x04, 0x46
        /*00fe*/ 	.short	(.L_45 - .L_44)


	//   ....[0]....
.L_44:
        /*0100*/ 	.word	0x00007080


	//   ....[1]....
        /*0104*/ 	.word	0x00007170


	//   ....[2]....
        /*0108*/ 	.word	0x00007b90


	//   ....[3]....
        /*010c*/ 	.word	0x00007d00


	//   ....[4]....
        /*0110*/ 	.word	0x00008ae0


	//   ....[5]....
        /*0114*/ 	.word	0x00008c50


	//   ....[6]....
        /*0118*/ 	.word	0x00009ac0


	//   ....[7]....
        /*011c*/ 	.word	0x00009c30


	//   ....[8]....
        /*0120*/ 	.word	0x0000aa40


	//   ....[9]....
        /*0124*/ 	.word	0x0000abb0


	//----- nvinfo : EIATTR_MBARRIER_INSTR_OFFSETS
	.align		4
.L_45:
        /*0128*/ 	.byte	0x04, 0x39
        /*012a*/ 	.short	(.L_47 - .L_46)


	//   ....[0]....
.L_46:
        /*012c*/ 	.word	0x00000690
        /*0130*/ 	.word	0x000000ff
        /*0134*/ 	.word	0x00000000
        /*0138*/ 	.short	0x0100
        /*013a*/ 	.byte	0x04
	.zero		1


	//   ....[1]....
        /*013c*/ 	.word	0x000006a0
        /*0140*/ 	.word	0x000000ff
        /*0144*/ 	.word	0x00000078
        /*0148*/ 	.short	0x0100
        /*014a*/ 	.byte	0x04
	.zero		1


	//   ....[2]....
        /*014c*/ 	.word	0x000006b0
        /*0150*/ 	.word	0x000000ff
        /*0154*/ 	.word	0x00000008
        /*0158*/ 	.short	0x0100
        /*015a*/ 	.byte	0x04
	.zero		1


	//   ....[3]....
        /*015c*/ 	.word	0x000006c0
        /*0160*/ 	.word	0x000000ff
        /*0164*/ 	.word	0x00000080
        /*0168*/ 	.short	0x0100
        /*016a*/ 	.byte	0x04
	.zero		1


	//   ....[4]....
        /*016c*/ 	.word	0x000006d0
        /*0170*/ 	.word	0x000000ff
        /*0174*/ 	.word	0x00000010
        /*0178*/ 	.short	0x0100
        /*017a*/ 	.byte	0x04
	.zero		1


	//   ....[5]....
        /*017c*/ 	.word	0x000006e0
        /*0180*/ 	.word	0x000000ff
        /*0184*/ 	.word	0x00000088
        /*0188*/ 	.short	0x0100
        /*018a*/ 	.byte	0x04
	.zero		1


	//   ....[6]....
        /*018c*/ 	.word	0x000006f0
        /*0190*/ 	.word	0x000000ff
        /*0194*/ 	.word	0x00000018
        /*0198*/ 	.short	0x0100
        /*019a*/ 	.byte	0x04
	.zero		1


	//   ....[7]....
        /*019c*/ 	.word	0x00000700
        /*01a0*/ 	.word	0x000000ff
        /*01a4*/ 	.word	0x00000090
        /*01a8*/ 	.short	0x0100
        /*01aa*/ 	.byte	0x04
	.zero		1


	//   ....[8]....
        /*01ac*/ 	.word	0x00000710
        /*01b0*/ 	.word	0x000000ff
        /*01b4*/ 	.word	0x00000020
        /*01b8*/ 	.short	0x0100
        /*01ba*/ 	.byte	0x04
	.zero		1


	//   ....[9]....
        /*01bc*/ 	.word	0x00000720
        /*01c0*/ 	.word	0x000000ff
        /*01c4*/ 	.word	0x00000098
        /*01c8*/ 	.short	0x0100
        /*01ca*/ 	.byte	0x04
	.zero		1


	//   ....[10]....
        /*01cc*/ 	.word	0x00000730
        /*01d0*/ 	.word	0x000000ff
        /*01d4*/ 	.word	0x00000028
        /*01d8*/ 	.short	0x0100
        /*01da*/ 	.byte	0x04
	.zero		1


	//   ....[11]....
        /*01dc*/ 	.word	0x00000740
        /*01e0*/ 	.word	0x000000ff
        /*01e4*/ 	.word	0x000000a0
        /*01e8*/ 	.short	0x0100
        /*01ea*/ 	.byte	0x04
	.zero		1


	//   ....[12]....
        /*01ec*/ 	.word	0x00000750
        /*01f0*/ 	.word	0x000000ff
        /*01f4*/ 	.word	0x00000030
        /*01f8*/ 	.short	0x0100
        /*01fa*/ 	.byte	0x04
	.zero		1


	//   ....[13]....
        /*01fc*/ 	.word	0x00000760
        /*0200*/ 	.word	0x000000ff
        /*0204*/ 	.word	0x000000a8
        /*0208*/ 	.short	0x0100
        /*020a*/ 	.byte	0x04
	.zero		1


	//   ....[14]....
        /*020c*/ 	.word	0x00000770
        /*0210*/ 	.word	0x000000ff
        /*0214*/ 	.word	0x00000038
        /*0218*/ 	.short	0x0100
        /*021a*/ 	.byte	0x04
	.zero		1


	//   ....[15]....
        /*021c*/ 	.word	0x00000780
        /*0220*/ 	.word	0x000000ff
        /*0224*/ 	.word	0x000000b0
        /*0228*/ 	.short	0x0100
        /*022a*/ 	.byte	0x04
	.zero		1


	//   ....[16]....
        /*022c*/ 	.word	0x00000790
        /*0230*/ 	.word	0x000000ff
        /*0234*/ 	.word	0x00000040
        /*0238*/ 	.short	0x0100
        /*023a*/ 	.byte	0x04
	.zero		1


	//   ....[17]....
        /*023c*/ 	.word	0x000007a0
        /*0240*/ 	.word	0x000000ff
        /*0244*/ 	.word	0x000000b8
        /*0248*/ 	.short	0x0100
        /*024a*/ 	.byte	0x04
	.zero		1


	//   ....[18]....
        /*024c*/ 	.word	0x000007b0
        /*0250*/ 	.word	0x000000ff
        /*0254*/ 	.word	0x00000048
        /*0258*/ 	.short	0x0100
        /*025a*/ 	.byte	0x04
	.zero		1


	//   ....[19]....
        /*025c*/ 	.word	0x000007c0
        /*0260*/ 	.word	0x000000ff
        /*0264*/ 	.word	0x000000c0
        /*0268*/ 	.short	0x0100
        /*026a*/ 	.byte	0x04
	.zero		1


	//   ....[20]....
        /*026c*/ 	.word	0x000007d0
        /*0270*/ 	.word	0x000000ff
        /*0274*/ 	.word	0x00000050
        /*0278*/ 	.short	0x0100
        /*027a*/ 	.byte	0x04
	.zero		1


	//   ....[21]....
        /*027c*/ 	.word	0x000007e0
        /*0280*/ 	.word	0x000000ff
        /*0284*/ 	.word	0x000000c8
        /*0288*/ 	.short	0x0100
        /*028a*/ 	.byte	0x04
	.zero		1


	//   ....[22]....
        /*028c*/ 	.word	0x000007f0
        /*0290*/ 	.word	0x000000ff
        /*0294*/ 	.word	0x00000058
        /*0298*/ 	.short	0x0100
        /*029a*/ 	.byte	0x04
	.zero		1


	//   ....[23]....
        /*029c*/ 	.word	0x00000800
        /*02a0*/ 	.word	0x000000ff
        /*02a4*/ 	.word	0x000000d0
        /*02a8*/ 	.short	0x0100
        /*02aa*/ 	.byte	0x04
	.zero		1


	//   ....[24]....
        /*02ac*/ 	.word	0x00000810
        /*02b0*/ 	.word	0x000000ff
        /*02b4*/ 	.word	0x00000060
        /*02b8*/ 	.short	0x0100
        /*02ba*/ 	.byte	0x04
	.zero		1


	//   ....[25]....
        /*02bc*/ 	.word	0x00000820
        /*02c0*/ 	.word	0x000000ff
        /*02c4*/ 	.word	0x000000d8
        /*02c8*/ 	.short	0x0100
        /*02ca*/ 	.byte	0x04
	.zero		1


	//   ....[26]....
        /*02cc*/ 	.word	0x00000830
        /*02d0*/ 	.word	0x000000ff
        /*02d4*/ 	.word	0x00000068
        /*02d8*/ 	.short	0x0100
        /*02da*/ 	.byte	0x04
	.zero		1


	//   ....[27]....
        /*02dc*/ 	.word	0x00000840
        /*02e0*/ 	.word	0x000000ff
        /*02e4*/ 	.word	0x000000e0
        /*02e8*/ 	.short	0x0100
        /*02ea*/ 	.byte	0x04
	.zero		1


	//   ....[28]....
        /*02ec*/ 	.word	0x00000850
        /*02f0*/ 	.word	0x000000ff
        /*02f4*/ 	.word	0x00000070
        /*02f8*/ 	.short	0x0100
        /*02fa*/ 	.byte	0x04
	.zero		1


	//   ....[29]....
        /*02fc*/ 	.word	0x00000860
        /*0300*/ 	.word	0x000000ff
        /*0304*/ 	.word	0x000000e8
        /*0308*/ 	.short	0x0100
        /*030a*/ 	.byte	0x04
	.zero		1


	//   ....[30]....
        /*030c*/ 	.word	0x000009a0
        /*0310*/ 	.word	0x000000ff
        /*0314*/ 	.word	0x000000f0
        /*0318*/ 	.short	0x0100
        /*031a*/ 	.byte	0x04
	.zero		1


	//   ....[31]....
        /*031c*/ 	.word	0x000009b0
        /*0320*/ 	.word	0x000000ff
        /*0324*/ 	.word	0x00000108
        /*0328*/ 	.short	0x0100
        /*032a*/ 	.byte	0x04
	.zero		1


	//   ....[32]....
        /*032c*/ 	.word	0x000009c0
        /*0330*/ 	.word	0x000000ff
        /*0334*/ 	.word	0x000000f8
        /*0338*/ 	.short	0x0100
        /*033a*/ 	.byte	0x04
	.zero		1


	//   ....[33]....
        /*033c*/ 	.word	0x000009d0
        /*0340*/ 	.word	0x000000ff
        /*0344*/ 	.word	0x00000110
        /*0348*/ 	.short	0x0100
        /*034a*/ 	.byte	0x04
	.zero		1


	//   ....[34]....
        /*034c*/ 	.word	0x000009e0
        /*0350*/ 	.word	0x000000ff
        /*0354*/ 	.word	0x00000100
        /*0358*/ 	.short	0x0100
        /*035a*/ 	.byte	0x04
	.zero		1


	//   ....[35]....
        /*035c*/ 	.word	0x000009f0
        /*0360*/ 	.word	0x000000ff
        /*0364*/ 	.word	0x00000118
        /*0368*/ 	.short	0x0100
        /*036a*/ 	.byte	0x04
	.zero		1


	//   ....[36]....
        /*036c*/ 	.word	0x00000ae0
        /*0370*/ 	.word	0x000000ff
        /*0374*/ 	.word	0x00000120
        /*0378*/ 	.short	0x0100
        /*037a*/ 	.byte	0x06
	.zero		1


	//   ....[37]....
        /*037c*/ 	.word	0x00000af0
        /*0380*/ 	.word	0x000000ff
        /*0384*/ 	.word	0x00000128
        /*0388*/ 	.short	0x0100
        /*038a*/ 	.byte	0x06
	.zero		1


	//   ....[38]....
        /*038c*/ 	.word	0x00000c30
        /*0390*/ 	.word	0x000000ff
        /*0394*/ 	.word	0x00000130
        /*0398*/ 	.short	0x0100
        /*039a*/ 	.byte	0x06
	.zero		1


	//   ....[39]....
        /*039c*/ 	.word	0x00000c40
        /*03a0*/ 	.word	0x000000ff
        /*03a4*/ 	.word	0x00000140
        /*03a8*/ 	.short	0x0100
        /*03aa*/ 	.byte	0x06
	.zero		1


	//   ....[40]....
        /*03ac*/ 	.word	0x00000c50
        /*03b0*/ 	.word	0x000000ff
        /*03b4*/ 	.word	0x00000138
        /*03b8*/ 	.short	0x0100
        /*03ba*/ 	.byte	0x06
	.zero		1


	//   ....[41]....
        /*03bc*/ 	.word	0x00000c60
        /*03c0*/ 	.word	0x000000ff
        /*03c4*/ 	.word	0x00000148
        /*03c8*/ 	.short	0x0100
        /*03ca*/ 	.byte	0x06
	.zero		1


	//   ....[42]....
        /*03cc*/ 	.word	0x00000d90
        /*03d0*/ 	.word	0x000000ff
        /*03d4*/ 	.word	0x00000150
        /*03d8*/ 	.short	0x0100
        /*03da*/ 	.byte	0x04
	.zero		1


	//   ....[43]....
        /*03dc*/ 	.word	0x00000da0
        /*03e0*/ 	.word	0x000000ff
        /*03e4*/ 	.word	0x00000160
        /*03e8*/ 	.short	0x0100
        /*03ea*/ 	.byte	0x04
	.zero		1


	//   ....[44]....
        /*03ec*/ 	.word	0x00000db0
        /*03f0*/ 	.word	0x000000ff
        /*03f4*/ 	.word	0x00000158
        /*03f8*/ 	.short	0x0100
        /*03fa*/ 	.byte	0x04
	.zero		1


	//   ....[45]....
        /*03fc*/ 	.word	0x00000dc0
        /*0400*/ 	.word	0x000000ff
        /*0404*/ 	.word	0x00000168
        /*0408*/ 	.short	0x0100
        /*040a*/ 	.byte	0x04
	.zero		1


	//   ....[46]....
        /*040c*/ 	.word	0x00000eb0
        /*0410*/ 	.word	0x000000ff
        /*0414*/ 	.word	0x00000170
        /*0418*/ 	.short	0x0100
        /*041a*/ 	.byte	0x04
	.zero		1


	//   ....[47]....
        /*041c*/ 	.word	0x00000ec0
        /*0420*/ 	.word	0x000000ff
        /*0424*/ 	.word	0x00000180
        /*0428*/ 	.short	0x0100
        /*042a*/ 	.byte	0x04
	.zero		1


	//   ....[48]....
        /*042c*/ 	.word	0x00000ed0
        /*0430*/ 	.word	0x000000ff
        /*0434*/ 	.word	0x00000178
        /*0438*/ 	.short	0x0100
        /*043a*/ 	.byte	0x04
	.zero		1


	//   ....[49]....
        /*043c*/ 	.word	0x00000ee0
        /*0440*/ 	.word	0x000000ff
        /*0444*/ 	.word	0x00000188
        /*0448*/ 	.short	0x0100
        /*044a*/ 	.byte	0x04
	.zero		1


	//   ....[50]....
        /*044c*/ 	.word	0x00001ba0
        /*0450*/ 	.word	0x00000000
        /*0454*/ 	.word	0x00000180
        /*0458*/ 	.short	0x010a
        /*045a*/ 	.byte	0xff
	.zero		1


	//   ....[51]....
        /*045c*/ 	.word	0x00001bd0
        /*0460*/ 	.word	0x00000000
        /*0464*/ 	.word	0x00000170
        /*0468*/ 	.short	0x0101
        /*046a*/ 	.byte	0xff
	.zero		1


	//   ....[52]....
        /*046c*/ 	.word	0x00001cb0
        /*0470*/ 	.word	0x000000ff
        /*0474*/ 	.word	0x00000078
        /*0478*/ 	.short	0x010a
        /*047a*/ 	.byte	0x04
	.zero		1


	//   ....[53]....
        /*047c*/ 	.word	0x00001d60
        /*0480*/ 	.word	0x000000ff
        /*0484*/ 	.word	0x00000078
        /*0488*/ 	.short	0x010a
        /*048a*/ 	.byte	0x21
	.zero		1


	//   ....[54]....
        /*048c*/ 	.word	0x00001ea0
        /*0490*/ 	.word	0x000000ff
        /*0494*/ 	.word	0x00000078
        /*0498*/ 	.short	0x010a
        /*049a*/ 	.byte	0x04
	.zero		1


	//   ....[55]....
        /*049c*/ 	.word	0x000021b0
        /*04a0*/ 	.word	0x000000ff
        /*04a4*/ 	.word	0x00000128
        /*04a8*/ 	.short	0x0101
        /*04aa*/ 	.byte	0x06
	.zero		1


	//   ....[56]....
        /*04ac*/ 	.word	0x000021d0
        /*04b0*/ 	.word	0x000000ff
        /*04b4*/ 	.word	0x00000078
        /*04b8*/ 	.short	0x010a
        /*04ba*/ 	.byte	0x04
	.zero		1


	//   ....[57]....
        /*04bc*/ 	.word	0x00002250
        /*04c0*/ 	.word	0x000000ff
        /*04c4*/ 	.word	0x00000078
        /*04c8*/ 	.short	0x010a
        /*04ca*/ 	.byte	0x21
	.zero		1


	//   ....[58]....
        /*04cc*/ 	.word	0x00002390
        /*04d0*/ 	.word	0x000000ff
        /*04d4*/ 	.word	0x00000078
        /*04d8*/ 	.short	0x010a
        /*04da*/ 	.byte	0x04
	.zero		1


	//   ....[59]....
        /*04dc*/ 	.word	0x000026b0
        /*04e0*/ 	.word	0x00000003
        /*04e4*/ 	.word	0x00000130
        /*04e8*/ 	.short	0x010a
        /*04ea*/ 	.byte	0xff
	.zero		1


	//   ....[60]....
        /*04ec*/ 	.word	0x00002800
        /*04f0*/ 	.word	0x00000000
        /*04f4*/ 	.word	0x00000000
        /*04f8*/ 	.short	0x0101
        /*04fa*/ 	.byte	0xff
	.zero		1


	//   ....[61]....
        /*04fc*/ 	.word	0x00002dc0
        /*0500*/ 	.word	0x000000ff
        /*0504*/ 	.word	0x00000000
        /*0508*/ 	.short	0x010a
        /*050a*/ 	.byte	0x04
	.zero		1


	//   ....[62]....
        /*050c*/ 	.word	0x00002e50
        /*0510*/ 	.word	0x000000ff
        /*0514*/ 	.word	0x00000000
        /*0518*/ 	.short	0x010a
        /*051a*/ 	.byte	0x05
	.zero		1


	//   ....[63]....
        /*051c*/ 	.word	0x00002ee0
        /*0520*/ 	.word	0x000000ff
        /*0524*/ 	.word	0x00000000
        /*0528*/ 	.short	0x010a
        /*052a*/ 	.byte	0x05
	.zero		1


	//   ....[64]....
        /*052c*/ 	.word	0x00002f70
        /*0530*/ 	.word	0x000000ff
        /*0534*/ 	.word	0x00000000
        /*0538*/ 	.short	0x010a
        /*053a*/ 	.byte	0x05
	.zero		1


	//   ....[65]....
        /*053c*/ 	.word	0x00003000
        /*0540*/ 	.word	0x000000ff
        /*0544*/ 	.word	0x00000000
        /*0548*/ 	.short	0x010a
        /*054a*/ 	.byte	0x05
	.zero		1


	//   ....[66]....
        /*054c*/ 	.word	0x00003090
        /*0550*/ 	.word	0x000000ff
        /*0554*/ 	.word	0x00000000
        /*0558*/ 	.short	0x010a
        /*055a*/ 	.byte	0x05
	.zero		1


	//   ....[67]....
        /*055c*/ 	.word	0x00003120
        /*0560*/ 	.word	0x000000ff
        /*0564*/ 	.word	0x00000000
        /*0568*/ 	.short	0x010a
        /*056a*/ 	.byte	0x05
	.zero		1


	//   ....[68]....
        /*056c*/ 	.word	0x000031b0
        /*0570*/ 	.word	0x000000ff
        /*0574*/ 	.word	0x00000000
        /*0578*/ 	.short	0x010a
        /*057a*/ 	.byte	0x05
	.zero		1


	//   ....[69]....
        /*057c*/ 	.word	0x00003240
        /*0580*/ 	.word	0x000000ff
        /*0584*/ 	.word	0x00000000
        /*0588*/ 	.short	0x010a
        /*058a*/ 	.byte	0x05
	.zero		1


	//   ....[70]....
        /*058c*/ 	.word	0x000032d0
        /*0590*/ 	.word	0x000000ff
        /*0594*/ 	.word	0x00000000
        /*0598*/ 	.short	0x010a
        /*059a*/ 	.byte	0x05
	.zero		1


	//   ....[71]....
        /*059c*/ 	.word	0x00003360
        /*05a0*/ 	.word	0x000000ff
        /*05a4*/ 	.word	0x00000000
        /*05a8*/ 	.short	0x010a
        /*05aa*/ 	.byte	0x05
	.zero		1


	//   ....[72]....
        /*05ac*/ 	.word	0x000033f0
        /*05b0*/ 	.word	0x000000ff
        /*05b4*/ 	.word	0x00000000
        /*05b8*/ 	.short	0x010a
        /*05ba*/ 	.byte	0x05
	.zero		1


	//   ....[73]....
        /*05bc*/ 	.word	0x00003480
        /*05c0*/ 	.word	0x000000ff
        /*05c4*/ 	.word	0x00000000
        /*05c8*/ 	.short	0x010a
        /*05ca*/ 	.byte	0x05
	.zero		1


	//   ....[74]....
        /*05cc*/ 	.word	0x00003510
        /*05d0*/ 	.word	0x000000ff
        /*05d4*/ 	.word	0x00000000
        /*05d8*/ 	.short	0x010a
        /*05da*/ 	.byte	0x05
	.zero		1


	//   ....[75]....
        /*05dc*/ 	.word	0x000035b0
        /*05e0*/ 	.word	0x00000000
        /*05e4*/ 	.word	0x00000000
        /*05e8*/ 	.short	0x010a
        /*05ea*/ 	.byte	0xff
	.zero		1


	//   ....[76]....
        /*05ec*/ 	.word	0x000036d0
        /*05f0*/ 	.word	0x00000002
        /*05f4*/ 	.word	0x00000170
        /*05f8*/ 	.short	0x010a
        /*05fa*/ 	.byte	0xff
	.zero		1


	//   ....[77]....
        /*05fc*/ 	.word	0x00003740
        /*0600*/ 	.word	0x00000002
        /*0604*/ 	.word	0x00000000
        /*0608*/ 	.short	0x0101
        /*060a*/ 	.byte	0xff
	.zero		1


	//   ....[78]....
        /*060c*/ 	.word	0x00003760
        /*0610*/ 	.word	0x000000ff
        /*0614*/ 	.word	0x00000140
        /*0618*/ 	.short	0x010a
        /*061a*/ 	.byte	0x04
	.zero		1


	//   ....[79]....
        /*061c*/ 	.word	0x00003880
        /*0620*/ 	.word	0x00000002
        /*0624*/ 	.word	0x00000130
        /*0628*/ 	.short	0x010a
        /*062a*/ 	.byte	0xff
	.zero		1


	//   ....[80]....
        /*062c*/ 	.word	0x00003980
        /*0630*/ 	.word	0x00000002
        /*0634*/ 	.word	0x00000000
        /*0638*/ 	.short	0x0101
        /*063a*/ 	.byte	0xff
	.zero		1


	//   ....[81]....
        /*063c*/ 	.word	0x00003a10
        /*0640*/ 	.word	0x000000ff
        /*0644*/ 	.word	0x00000140
        /*0648*/ 	.short	0x0106
        /*064a*/ 	.byte	0x04
	.zero		1


	//   ....[82]....
        /*064c*/ 	.word	0x00003a30
        /*0650*/ 	.word	0x000000ff
        /*0654*/ 	.word	0x00000140
        /*0658*/ 	.short	0x010a
        /*065a*/ 	.byte	0x04
	.zero		1


	//   ....[83]....
        /*065c*/ 	.word	0x00003ac0
        /*0660*/ 	.word	0x000000ff
        /*0664*/ 	.word	0x00000140
        /*0668*/ 	.short	0x0106
        /*066a*/ 	.byte	0x07
	.zero		1


	//   ....[84]....
        /*066c*/ 	.word	0x00003b00
        /*0670*/ 	.word	0x00000000
        /*0674*/ 	.word	0x00000140
        /*0678*/ 	.short	0x010a
        /*067a*/ 	.byte	0xff
	.zero		1


	//   ....[85]....
        /*067c*/ 	.word	0x000040f0
        /*0680*/ 	.word	0x00000002
        /*0684*/ 	.word	0x00000130
        /*0688*/ 	.short	0x010a
        /*068a*/ 	.byte	0xff
	.zero		1


	//   ....[86]....
        /*068c*/ 	.word	0x00004210
        /*0690*/ 	.word	0x00000000
        /*0694*/ 	.word	0x00000000
        /*0698*/ 	.short	0x0101
        /*069a*/ 	.byte	0xff
	.zero		1


	//   ....[87]....
        /*069c*/ 	.word	0x00004740
        /*06a0*/ 	.word	0x000000ff
        /*06a4*/ 	.word	0x00000000
        /*06a8*/ 	.short	0x010a
        /*06aa*/ 	.byte	0x04
	.zero		1


	//   ....[88]....
        /*06ac*/ 	.word	0x00004790
        /*06b0*/ 	.word	0x000000ff
        /*06b4*/ 	.word	0x00000160
        /*06b8*/ 	.short	0x010a
        /*06ba*/ 	.byte	0x2c
	.zero		1


	//   ....[89]....
        /*06bc*/ 	.word	0x00004910
        /*06c0*/ 	.word	0x000000ff
        /*06c4*/ 	.word	0x00000000
        /*06c8*/ 	.short	0x010a
        /*06ca*/ 	.byte	0x07
	.zero		1


	//   ....[90]....
        /*06cc*/ 	.word	0x00004a40
        /*06d0*/ 	.word	0x000000ff
        /*06d4*/ 	.word	0x00000000
        /*06d8*/ 	.short	0x010a
        /*06da*/ 	.byte	0x04
	.zero		1


	//   ....[91]....
        /*06dc*/ 	.word	0x00004d30
        /*06e0*/ 	.word	0x000000ff
        /*06e4*/ 	.word	0x00000000
        /*06e8*/ 	.short	0x010a
        /*06ea*/ 	.byte	0x04
	.zero		1


	//   ....[92]....
        /*06ec*/ 	.word	0x00004dc0
        /*06f0*/ 	.word	0x000000ff
        /*06f4*/ 	.word	0x00000000
        /*06f8*/ 	.short	0x010a
        /*06fa*/ 	.byte	0x04
	.zero		1


	//   ....[93]....
        /*06fc*/ 	.word	0x00005250
        /*0700*/ 	.word	0x0000000c
        /*0704*/ 	.word	0x00000130
        /*0708*/ 	.short	0x010a
        /*070a*/ 	.byte	0xff
	.zero		1


	//   ....[94]....
        /*070c*/ 	.word	0x000053c0
        /*0710*/ 	.word	0x00000000
        /*0714*/ 	.word	0x00000000
        /*0718*/ 	.short	0x0101
        /*071a*/ 	.byte	0xff
	.zero		1


	//   ....[95]....
        /*071c*/ 	.word	0x00005840
        /*0720*/ 	.word	0x000000ff
        /*0724*/ 	.word	0x00000128
        /*0728*/ 	.short	0x010a
        /*072a*/ 	.byte	0x1d
	.zero		1


	//   ....[96]....
        /*072c*/ 	.word	0x00005a00
        /*0730*/ 	.word	0x000000ff
        /*0734*/ 	.word	0x00000108
        /*0738*/ 	.short	0x010a
        /*073a*/ 	.byte	0x04
	.zero		1


	//   ....[97]....
        /*073c*/ 	.word	0x00005c50
        /*0740*/ 	.word	0x000000ff
        /*0744*/ 	.word	0x000000f0
        /*0748*/ 	.short	0x010b
        /*074a*/ 	.byte	0x04
	.zero		1


	//   ....[98]....
        /*074c*/ 	.word	0x00005c60
        /*0750*/ 	.word	0x000000ff
        /*0754*/ 	.word	0x00000000
        /*0758*/ 	.short	0x0101
        /*075a*/ 	.byte	0x06
	.zero		1


	//   ....[99]....
        /*075c*/ 	.word	0x00005c70
        /*0760*/ 	.word	0x000000ff
        /*0764*/ 	.word	0x00000108
        /*0768*/ 	.short	0x010a
        /*076a*/ 	.byte	0x07
	.zero		1


	//   ....[100]....
        /*076c*/ 	.word	0x00005ec0
        /*0770*/ 	.word	0x000000ff
        /*0774*/ 	.word	0x000000f0
        /*0778*/ 	.short	0x010b
        /*077a*/ 	.byte	0x07
	.zero		1


	//   ....[101]....
        /*077c*/ 	.word	0x00005ed0
        /*0780*/ 	.word	0x000000ff
        /*0784*/ 	.word	0x00000000
        /*0788*/ 	.short	0x0101
        /*078a*/ 	.byte	0x04
	.zero		1


	//   ....[102]....
        /*078c*/ 	.word	0x00005ee0
        /*0790*/ 	.word	0x000000ff
        /*0794*/ 	.word	0x00000108
        /*0798*/ 	.short	0x010a
        /*079a*/ 	.byte	0x05
	.zero		1


	//   ....[103]....
        /*079c*/ 	.word	0x00006120
        /*07a0*/ 	.word	0x000000ff
        /*07a4*/ 	.word	0x000000f0
        /*07a8*/ 	.short	0x010b
        /*07aa*/ 	.byte	0x05
	.zero		1


	//   ....[104]....
        /*07ac*/ 	.word	0x00006130
        /*07b0*/ 	.word	0x000000ff
        /*07b4*/ 	.word	0x00000000
        /*07b8*/ 	.short	0x0101
        /*07ba*/ 	.byte	0x06
	.zero		1


	//   ....[105]....
        /*07bc*/ 	.word	0x00006140
        /*07c0*/ 	.word	0x000000ff
        /*07c4*/ 	.word	0x00000108
        /*07c8*/ 	.short	0x010a
        /*07ca*/ 	.byte	0x04
	.zero		1


	//   ....[106]....
        /*07cc*/ 	.word	0x00006390
        /*07d0*/ 	.word	0x000000ff
        /*07d4*/ 	.word	0x000000f0
        /*07d8*/ 	.short	0x010b
        /*07da*/ 	.byte	0x04
	.zero		1


	//   ....[107]....
        /*07dc*/ 	.word	0x000063c0
        /*07e0*/ 	.word	0x000000ff
        /*07e4*/ 	.word	0x00000000
        /*07e8*/ 	.short	0x0101
        /*07ea*/ 	.byte	0x05
	.zero		1


	//   ....[108]....
        /*07ec*/ 	.word	0x00006450
        /*07f0*/ 	.word	0x000000ff
        /*07f4*/ 	.word	0x00000000
        /*07f8*/ 	.short	0x010a
        /*07fa*/ 	.byte	0x04
	.zero		1


	//   ....[109]....
        /*07fc*/ 	.word	0x000064e0
        /*0800*/ 	.word	0x000000ff
        /*0804*/ 	.word	0x00000000
        /*0808*/ 	.short	0x010a
        /*080a*/ 	.byte	0x05
	.zero		1


	//   ....[110]....
        /*080c*/ 	.word	0x00006580
        /*0810*/ 	.word	0x00000000
        /*0814*/ 	.word	0x00000000
        /*0818*/ 	.short	0x010a
        /*081a*/ 	.byte	0xff
	.zero		1


	//   ....[111]....
        /*081c*/ 	.word	0x000068f0
        /*0820*/ 	.word	0x00000000
        /*0824*/ 	.word	0x00000130
        /*0828*/ 	.short	0x010a
        /*082a*/ 	.byte	0xff
	.zero		1


	//   ....[112]....
        /*082c*/ 	.word	0x000069c0
        /*0830*/ 	.word	0x00000000
        /*0834*/ 	.word	0x00000000
        /*0838*/ 	.short	0x0101
        /*083a*/ 	.byte	0xff
	.zero		1


	//   ....[113]....
        /*083c*/ 	.word	0x000076a0
        /*0840*/ 	.word	0x00000000
        /*0844*/ 	.word	0x000000f0
        /*0848*/ 	.short	0x010a
        /*084a*/ 	.byte	0xff
	.zero		1


	//   ....[114]....
        /*084c*/ 	.word	0x00007710
        /*0850*/ 	.word	0x00000068
        /*0854*/ 	.word	0x00000150
        /*0858*/ 	.short	0x010a
        /*085a*/ 	.byte	0xff
	.zero		1


	//   ....[115]....
        /*085c*/ 	.word	0x00007800
        /*0860*/ 	.word	0x00000000
        /*0864*/ 	.word	0x000000f0
        /*0868*/ 	.short	0x010a
        /*086a*/ 	.byte	0xff
	.zero		1


	//   ....[116]....
        /*086c*/ 	.word	0x00007920
        /*0870*/ 	.word	0x00000068
        /*0874*/ 	.word	0x00000150
        /*0878*/ 	.short	0x010a
        /*087a*/ 	.byte	0xff
	.zero		1


	//   ....[117]....
        /*087c*/ 	.word	0x000087a0
        /*0880*/ 	.word	0x00000000
        /*0884*/ 	.word	0x00000000
        /*0888*/ 	.short	0x0101
        /*088a*/ 	.byte	0xff
	.zero		1


	//   ....[118]....
        /*088c*/ 	.word	0x000087b0
        /*0890*/ 	.word	0x00000014
        /*0894*/ 	.word	0x000000f0
        /*0898*/ 	.short	0x010a
        /*089a*/ 	.byte	0xff
	.zero		1


	//   ....[119]....
        /*089c*/ 	.word	0x00008870
        /*08a0*/ 	.word	0x00000014
        /*08a4*/ 	.word	0x000000f0
        /*08a8*/ 	.short	0x010a
        /*08aa*/ 	.byte	0xff
	.zero		1


	//   ....[120]....
        /*08ac*/ 	.word	0x00009750
        /*08b0*/ 	.word	0x0000002e
        /*08b4*/ 	.word	0x00000000
        /*08b8*/ 	.short	0x0101
        /*08ba*/ 	.byte	0xff
	.zero		1


	//   ....[121]....
        /*08bc*/ 	.word	0x00009790
        /*08c0*/ 	.word	0x00000015
        /*08c4*/ 	.word	0x000000f0
        /*08c8*/ 	.short	0x010a
        /*08ca*/ 	.byte	0xff
	.zero		1


	//   ....[122]....
        /*08cc*/ 	.word	0x00009860
        /*08d0*/ 	.word	0x00000015
        /*08d4*/ 	.word	0x000000f0
        /*08d8*/ 	.short	0x010a
        /*08da*/ 	.byte	0xff
	.zero		1


	//   ....[123]....
        /*08dc*/ 	.word	0x0000a750
        /*08e0*/ 	.word	0x0000002e
        /*08e4*/ 	.word	0x00000000
        /*08e8*/ 	.short	0x0101
        /*08ea*/ 	.byte	0xff
	.zero		1


	//   ....[124]....
        /*08ec*/ 	.word	0x0000a770
        /*08f0*/ 	.word	0x00000002
        /*08f4*/ 	.word	0x000000f0
        /*08f8*/ 	.short	0x010a
        /*08fa*/ 	.byte	0xff
	.zero		1


	//   ....[125]....
        /*08fc*/ 	.word	0x0000a820
        /*0900*/ 	.word	0x00000002
        /*0904*/ 	.word	0x000000f0
        /*0908*/ 	.short	0x010a
        /*090a*/ 	.byte	0xff
	.zero		1


	//   ....[126]....
        /*090c*/ 	.word	0x0000b0c0
        /*0910*/ 	.word	0x000000ff
        /*0914*/ 	.word	0x00000000
        /*0918*/ 	.short	0x0101
        /*091a*/ 	.byte	0x04
	.zero		1


	//   ....[127]....
        /*091c*/ 	.word	0x0000b720
        /*0920*/ 	.word	0x00000000
        /*0924*/ 	.word	0x00000000
        /*0928*/ 	.short	0x0101
        /*092a*/ 	.byte	0xff
	.zero		1


	//   ....[128]....
        /*092c*/ 	.word	0x0000b9d0
        /*0930*/ 	.word	0x000000ff
        /*0934*/ 	.word	0x00000000
        /*0938*/ 	.short	0x0101
        /*093a*/ 	.byte	0x04
	.zero		1


	//   ....[129]....
        /*093c*/ 	.word	0x0000b9f0
        /*0940*/ 	.word	0x00000000
        /*0944*/ 	.word	0x00000180
        /*0948*/ 	.short	0x010a
        /*094a*/ 	.byte	0xff
	.zero		1


	//   ....[130]....
        /*094c*/ 	.word	0x0000ba50
        /*0950*/ 	.word	0x00000000
        /*0954*/ 	.word	0x00000078
        /*0958*/ 	.short	0x010a
        /*095a*/ 	.byte	0xff
	.zero		1


	//   ....[131]....
        /*095c*/ 	.word	0x0000bab0
        /*0960*/ 	.word	0x00000000
        /*0964*/ 	.word	0x00000078
        /*0968*/ 	.short	0x010a
        /*096a*/ 	.byte	0xff
	.zero		1


	//   ....[132]....
        /*096c*/ 	.word	0x0000bb00
        /*0970*/ 	.word	0x00000003
        /*0974*/ 	.word	0x00000130
        /*0978*/ 	.short	0x010a
        /*097a*/ 	.byte	0xff
	.zero		1


	//   ....[133]....
        /*097c*/ 	.word	0x0000bb60
        /*0980*/ 	.word	0x00000000
        /*0984*/ 	.word	0x00000000
        /*0988*/ 	.short	0x010a
        /*098a*/ 	.byte	0xff
	.zero		1


	//   ....[134]....
        /*098c*/ 	.word	0x0000bbc0
        /*0990*/ 	.word	0x00000000
        /*0994*/ 	.word	0x00000000
        /*0998*/ 	.short	0x010a
        /*099a*/ 	.byte	0xff
	.zero		1


	//   ....[135]....
        /*099c*/ 	.word	0x0000bc20
        /*09a0*/ 	.word	0x00000000
        /*09a4*/ 	.word	0x00000000
        /*09a8*/ 	.short	0x010a
        /*09aa*/ 	.byte	0xff
	.zero		1


	//   ....[136]....
        /*09ac*/ 	.word	0x0000bc80
        /*09b0*/ 	.word	0x00000000
        /*09b4*/ 	.word	0x00000000
        /*09b8*/ 	.short	0x010a
        /*09ba*/ 	.byte	0xff
	.zero		1


	//   ....[137]....
        /*09bc*/ 	.word	0x0000bce0
        /*09c0*/ 	.word	0x00000000
        /*09c4*/ 	.word	0x00000000
        /*09c8*/ 	.short	0x010a
        /*09ca*/ 	.byte	0xff
	.zero		1


	//   ....[138]....
        /*09cc*/ 	.word	0x0000bd40
        /*09d0*/ 	.word	0x00000000
        /*09d4*/ 	.word	0x00000000
        /*09d8*/ 	.short	0x010a
        /*09da*/ 	.byte	0xff
	.zero		1


	//   ....[139]....
        /*09dc*/ 	.word	0x0000bda0
        /*09e0*/ 	.word	0x00000000
        /*09e4*/ 	.word	0x00000000
        /*09e8*/ 	.short	0x010a
        /*09ea*/ 	.byte	0xff
	.zero		1


	//   ....[140]....
        /*09ec*/ 	.word	0x0000be00
        /*09f0*/ 	.word	0x00000000
        /*09f4*/ 	.word	0x00000000
        /*09f8*/ 	.short	0x010a
        /*09fa*/ 	.byte	0xff
	.zero		1


	//   ....[141]....
        /*09fc*/ 	.word	0x0000be60
        /*0a00*/ 	.word	0x00000000
        /*0a04*/ 	.word	0x00000000
        /*0a08*/ 	.short	0x010a
        /*0a0a*/ 	.byte	0xff
	.zero		1


	//   ....[142]....
        /*0a0c*/ 	.word	0x0000bec0
        /*0a10*/ 	.word	0x00000000
        /*0a14*/ 	.word	0x00000000
        /*0a18*/ 	.short	0x010a
        /*0a1a*/ 	.byte	0xff
	.zero		1


	//   ....[143]....
        /*0a1c*/ 	.word	0x0000bf20
        /*0a20*/ 	.word	0x00000000
        /*0a24*/ 	.word	0x00000000
        /*0a28*/ 	.short	0x010a
        /*0a2a*/ 	.byte	0xff
	.zero		1


	//   ....[144]....
        /*0a2c*/ 	.word	0x0000bf80
        /*0a30*/ 	.word	0x00000000
        /*0a34*/ 	.word	0x00000000
        /*0a38*/ 	.short	0x010a
        /*0a3a*/ 	.byte	0xff
	.zero		1


	//   ....[145]....
        /*0a3c*/ 	.word	0x0000bfe0
        /*0a40*/ 	.word	0x00000000
        /*0a44*/ 	.word	0x00000000
        /*0a48*/ 	.short	0x010a
        /*0a4a*/ 	.byte	0xff
	.zero		1


	//   ....[146]....
        /*0a4c*/ 	.word	0x0000c040
        /*0a50*/ 	.word	0x00000000
        /*0a54*/ 	.word	0x00000000
        /*0a58*/ 	.short	0x010a
        /*0a5a*/ 	.byte	0xff
	.zero		1


	//   ....[147]....
        /*0a5c*/ 	.word	0x0000c090
        /*0a60*/ 	.word	0x00000002
        /*0a64*/ 	.word	0x00000170
        /*0a68*/ 	.short	0x010a
        /*0a6a*/ 	.byte	0xff
	.zero		1


	//   ....[148]....
        /*0a6c*/ 	.word	0x0000c0f0
        /*0a70*/ 	.word	0x00000002
        /*0a74*/ 	.word	0x00000140
        /*0a78*/ 	.short	0x010a
        /*0a7a*/ 	.byte	0xff
	.zero		1


	//   ....[149]....
        /*0a7c*/ 	.word	0x0000c140
        /*0a80*/ 	.word	0x00000002
        /*0a84*/ 	.word	0x00000130
        /*0a88*/ 	.short	0x010a
        /*0a8a*/ 	.byte	0xff
	.zero		1


	//   ....[150]....
        /*0a8c*/ 	.word	0x0000c1a0
        /*0a90*/ 	.word	0x00000000
        /*0a94*/ 	.word	0x00000140
        /*0a98*/ 	.short	0x010a
        /*0a9a*/ 	.byte	0xff
	.zero		1


	//   ....[151]....
        /*0a9c*/ 	.word	0x0000c1f0
        /*0aa0*/ 	.word	0x00000002
        /*0aa4*/ 	.word	0x00000130
        /*0aa8*/ 	.short	0x010a
        /*0aaa*/ 	.byte	0xff
	.zero		1


	//   ....[152]....
        /*0aac*/ 	.word	0x0000c250
        /*0ab0*/ 	.word	0x00000000
        /*0ab4*/ 	.word	0x00000160
        /*0ab8*/ 	.short	0x010a
        /*0aba*/ 	.byte	0xff
	.zero		1


	//   ....[153]....
        /*0abc*/ 	.word	0x0000c2b0
        /*0ac0*/ 	.word	0x00000000
        /*0ac4*/ 	.word	0x00000000
        /*0ac8*/ 	.short	0x010a
        /*0aca*/ 	.byte	0xff
	.zero		1


	//   ....[154]....
        /*0acc*/ 	.word	0x0000c310
        /*0ad0*/ 	.word	0x00000000
        /*0ad4*/ 	.word	0x00000000
        /*0ad8*/ 	.short	0x010a
        /*0ada*/ 	.byte	0xff
	.zero		1


	//   ....[155]....
        /*0adc*/ 	.word	0x0000c370
        /*0ae0*/ 	.word	0x00000000
        /*0ae4*/ 	.word	0x00000000
        /*0ae8*/ 	.short	0x010a
        /*0aea*/ 	.byte	0xff
	.zero		1


	//   ....[156]....
        /*0aec*/ 	.word	0x0000c3c0
        /*0af0*/ 	.word	0x0000000c
        /*0af4*/ 	.word	0x00000130
        /*0af8*/ 	.short	0x010a
        /*0afa*/ 	.byte	0xff
	.zero		1


	//   ....[157]....
        /*0afc*/ 	.word	0x0000c420
        /*0b00*/ 	.word	0x00000000
        /*0b04*/ 	.word	0x00000128
        /*0b08*/ 	.short	0x010a
        /*0b0a*/ 	.byte	0xff
	.zero		1


	//   ....[158]....
        /*0b0c*/ 	.word	0x0000c480
        /*0b10*/ 	.word	0x00000000
        /*0b14*/ 	.word	0x00000108
        /*0b18*/ 	.short	0x010a
        /*0b1a*/ 	.byte	0xff
	.zero		1


	//   ....[159]....
        /*0b1c*/ 	.word	0x0000c4e0
        /*0b20*/ 	.word	0x00000000
        /*0b24*/ 	.word	0x00000108
        /*0b28*/ 	.short	0x010a
        /*0b2a*/ 	.byte	0xff
	.zero		1


	//   ....[160]....
        /*0b2c*/ 	.word	0x0000c540
        /*0b30*/ 	.word	0x00000000
        /*0b34*/ 	.word	0x00000108
        /*0b38*/ 	.short	0x010a
        /*0b3a*/ 	.byte	0xff
	.zero		1


	//   ....[161]....
        /*0b3c*/ 	.word	0x0000c5a0
        /*0b40*/ 	.word	0x00000000
        /*0b44*/ 	.word	0x00000108
        /*0b48*/ 	.short	0x010a
        /*0b4a*/ 	.byte	0xff
	.zero		1


	//   ....[162]....
        /*0b4c*/ 	.word	0x0000c600
        /*0b50*/ 	.word	0x00000000
        /*0b54*/ 	.word	0x00000000
        /*0b58*/ 	.short	0x010a
        /*0b5a*/ 	.byte	0xff
	.zero		1


	//   ....[163]....
        /*0b5c*/ 	.word	0x0000c660
        /*0b60*/ 	.word	0x00000000
        /*0b64*/ 	.word	0x00000000
        /*0b68*/ 	.short	0x010a
        /*0b6a*/ 	.byte	0xff
	.zero		1


	//   ....[164]....
        /*0b6c*/ 	.word	0x0000c6b0
        /*0b70*/ 	.word	0x00000000
        /*0b74*/ 	.word	0x00000130
        /*0b78*/ 	.short	0x010a
        /*0b7a*/ 	.byte	0xff
	.zero		1


	//   ....[165]....
        /*0b7c*/ 	.word	0x0000c700
        /*0b80*/ 	.word	0x00000000
        /*0b84*/ 	.word	0x000000f0
        /*0b88*/ 	.short	0x010a
        /*0b8a*/ 	.byte	0xff
	.zero		1


	//   ....[166]....
        /*0b8c*/ 	.word	0x0000c750
        /*0b90*/ 	.word	0x00000068
        /*0b94*/ 	.word	0x00000150
        /*0b98*/ 	.short	0x010a
        /*0b9a*/ 	.byte	0xff
	.zero		1


	//   ....[167]....
        /*0b9c*/ 	.word	0x0000c7a0
        /*0ba0*/ 	.word	0x00000014
        /*0ba4*/ 	.word	0x000000f0
        /*0ba8*/ 	.short	0x010a
        /*0baa*/ 	.byte	0xff
	.zero		1


	//   ....[168]....
        /*0bac*/ 	.word	0x0000c7f0
        /*0bb0*/ 	.word	0x00000015
        /*0bb4*/ 	.word	0x000000f0
        /*0bb8*/ 	.short	0x010a
        /*0bba*/ 	.byte	0xff
	.zero		1


	//   ....[169]....
        /*0bbc*/ 	.word	0x0000c840
        /*0bc0*/ 	.word	0x00000002
        /*0bc4*/ 	.word	0x000000f0
        /*0bc8*/ 	.short	0x010a
        /*0bca*/ 	.byte	0xff
	.zero		1


	//----- nvinfo : EIATTR_NUM_MBARRIERS
	.align		4
.L_47:
        /*0bcc*/ 	.byte	0x03, 0x38
        /*0bce*/ 	.short	0x0032


	//----- nvinfo : EIATTR_EXIT_INSTR_OFFSETS
	.align		4
        /*0bd0*/ 	.byte	0x04, 0x1c
        /*0bd2*/ 	.short	(.L_49 - .L_48)


	//   ....[0]....
.L_48:
        /*0bd4*/ 	.word	0x000035e0


	//   ....[1]....
        /*0bd8*/ 	.word	0x00003ad0


	//   ....[2]....
        /*0bdc*/ 	.word	0x00003b30


	//   ....[3]....
        /*0be0*/ 	.word	0x00005020


	//   ....[4]....
        /*0be4*/ 	.word	0x000065b0


	//   ....[5]....
        /*0be8*/ 	.word	0x000065f0


	//   ....[6]....
        /*0bec*/ 	.word	0x0000b8c0


	//   ....[7]....
        /*0bf0*/ 	.word	0x0000b940


	//   ....[8]....
        /*0bf4*/ 	.word	0x0000b970


	//   ....[9]....
        /*0bf8*/ 	.word	0x0000b9e0


	//----- nvinfo : EIATTR_MAX_THREADS
	.align		4
.L_49:
        /*0bfc*/ 	.byte	0x04, 0x05
        /*0bfe*/ 	.short	(.L_51 - .L_50)
.L_50:
        /*0c00*/ 	.word	0x00000100
        /*0c04*/ 	.word	0x00000001
        /*0c08*/ 	.word	0x00000001


	//----- nvinfo : EIATTR_CRS_STACK_SIZE
	.align		4
.L_51:
        /*0c0c*/ 	.byte	0x04, 0x1e
        /*0c0e*/ 	.short	(.L_53 - .L_52)
.L_52:
        /*0c10*/ 	.word	0x00000000


	//----- nvinfo : EIATTR_CBANK_PARAM_SIZE
	.align		4
.L_53:
        /*0c14*/ 	.byte	0x03, 0x19
        /*0c16*/ 	.short	0x0c00


	//----- nvinfo : EIATTR_PARAM_CBANK
	.align		4
        /*0c18*/ 	.byte	0x04, 0x0a
        /*0c1a*/ 	.short	(.L_55 - .L_54)
	.align		4
.L_54:
        /*0c1c*/ 	.word	index@(.nv.constant0._ZN7cutlass13device_kernelINS_4gemm6kernel13GemmUniversalIN4cute5tupleIJiiiiEEENS1_10collective13CollectiveMmaINS1_46MainloopSm100TmaUmmaWarpSpecializedBlockScaledILi15ELi2ELi2ENS5_IJNS4_1CILi2EEESB_NSA_ILi1EEEEEEEENS5_IJNSA_ILi128EEENSA_ILi64EEESF_EEENS5_IJNS_12float_e2m1_tENS_13float_ue4m3_tEEEENS5_IJNS5_IJlSC_lEEENS4_6LayoutINS5_IJNS5_IJNS5_IJNSA_ILi32EEENSA_ILi4EEEEEEiEEENS5_IJNS5_IJNSA_ILi16EEESO_EEEiEEENS5_IJSC_iEEEEEENS5_IJST_NS5_IJNS5_IJNSA_ILi0EEESC_EEENSA_ILi512EEEEEENS5_IJSW_iEEEEEEEEEEESK_S13_NS4_8TiledMMAINS4_8MMA_AtomIJNS4_17SM100_MMA_MXF4_SSISI_SI_fSJ_Li128ELi64ELi16ELNS4_4UMMA5MajorE0ELS18_0ELNS17_7ScaleInE0ELS19_0EEEEEENSM_INS5_IJSC_SC_SC_EEENS5_IJSW_SW_SW_EEEEENS5_IJNS4_10UnderscoreES1F_S1F_EEEEENS5_IJNS4_23SM90_TMA_LOAD_MULTICASTES1I_EEENS5_IJNS4_14ComposedLayoutINS4_7SwizzleILi2ELi4ELi3EEENS4_18smem_ptr_flag_bitsILi4EEENSM_INS5_IJNSA_ILi8EEESF_EEENS5_IJSF_SC_EEEEEEENSM_INS5_IJNS5_IJNS5_IJSP_SC_EEESS_EEESC_NS5_IJSC_SB_EEEEEENS5_IJNS5_IJNS5_IJSS_SY_EEESX_EEESW_NS5_IJSO_SY_EEEEEEEEEEEvNS4_8identityES1J_S23_vS24_EENS_8epilogue10collective18CollectiveEpilogueINS26_23Sm100TmaWarpSpecializedILi3ELi2ELi16ELb1ELb0EEEJNS5_IJSG_SG_SF_EEENS5_IJNSM_ISG_SC_EENSM_INS5_IJSR_SB_EEENS5_IJSC_SN_EEEEEEEENS_10bfloat16_tESL_S2H_SL_NS26_6fusion15FusionCallbacksIS2A_NS2I_17LinearCombinationIS2H_fS2H_fLNS_15FloatRoundStyleE2EEES2B_S2G_JEEENS4_5SM1004TMEM4LOAD26SM100_TMEM_LOAD_32dp32b16xENS4_13SM90_TMA_LOADENS1K_INS1L_ILi1ELi4ELi3EEENS1N_ILi16EEENSM_INS5_IJS1P_SR_EEENS5_IJSR_SC_EEEEEEENS4_39AutoVectorizingCopyWithAssumedAlignmentILi128EEENS4_14SM90_TMA_STOREES2Y_S30_S30_EEEvvEEEEvNT_6ParamsE)
        /*0c20*/ 	.short	0x0380
        /*0c22*/ 	.short	0x0c00


	//----- nvinfo : EIATTR_SW_WAR
	.align		4
.L_55:
        /*0c24*/ 	.byte	0x04, 0x36
        /*0c26*/ 	.short	(.L_57 - .L_56)
.L_56:
        /*0c28*/ 	.word	0x00000008
.L_57:


//--------------------- .nv.callgraph             --------------------------
	.section	.nv.callgraph,"",@"SHT_CUDA_CALLGRAPH"
	.align	4
	.sectionentsize	8
	.align		4
        /*0000*/ 	.word	0x00000000
	.align		4
        /*0004*/ 	.word	0xffffffff
	.align		4
        /*0008*/ 	.word	index@(_ZN7cutlass13device_kernelINS_4gemm6kernel13GemmUniversalIN4cute5tupleIJiiiiEEENS1_10collective13CollectiveMmaINS1_46MainloopSm100TmaUmmaWarpSpecializedBlockScaledILi15ELi2ELi2ENS5_IJNS4_1CILi2EEESB_NSA_ILi1EEEEEEEENS5_IJNSA_ILi128EEENSA_ILi64EEESF_EEENS5_IJNS_12float_e2m1_tENS_13float_ue4m3_tEEEENS5_IJNS5_IJlSC_lEEENS4_6LayoutINS5_IJNS5_IJNS5_IJNSA_ILi32EEENSA_ILi4EEEEEEiEEENS5_IJNS5_IJNSA_ILi16EEESO_EEEiEEENS5_IJSC_iEEEEEENS5_IJST_NS5_IJNS5_IJNSA_ILi0EEESC_EEENSA_ILi512EEEEEENS5_IJSW_iEEEEEEEEEEESK_S13_NS4_8TiledMMAINS4_8MMA_AtomIJNS4_17SM100_MMA_MXF4_SSISI_SI_fSJ_Li128ELi64ELi16ELNS4_4UMMA5MajorE0ELS18_0ELNS17_7ScaleInE0ELS19_0EEEEEENSM_INS5_IJSC_SC_SC_EEENS5_IJSW_SW_SW_EEEEENS5_IJNS4_10UnderscoreES1F_S1F_EEEEENS5_IJNS4_23SM90_TMA_LOAD_MULTICASTES1I_EEENS5_IJNS4_14ComposedLayoutINS4_7SwizzleILi2ELi4ELi3EEENS4_18smem_ptr_flag_bitsILi4EEENSM_INS5_IJNSA_ILi8EEESF_EEENS5_IJSF_SC_EEEEEEENSM_INS5_IJNS5_IJNS5_IJSP_SC_EEESS_EEESC_NS5_IJSC_SB_EEEEEENS5_IJNS5_IJNS5_IJSS_SY_EEESX_EEESW_NS5_IJSO_SY_EEEEEEEEEEEvNS4_8identityES1J_S23_vS24_EENS_8epilogue10collective18CollectiveEpilogueINS26_23Sm100TmaWarpSpecializedILi3ELi2ELi16ELb1ELb0EEEJNS5_IJSG_SG_SF_EEENS5_IJNSM_ISG_SC_EENSM_INS5_IJSR_SB_EEENS5_IJSC_SN_EEEEEEEENS_10bfloat16_tESL_S2H_SL_NS26_6fusion15FusionCallbacksIS2A_NS2I_17LinearCombinationIS2H_fS2H_fLNS_15FloatRoundStyleE2EEES2B_S2G_JEEENS4_5SM1004TMEM4LOAD26SM100_TMEM_LOAD_32dp32b16xENS4_13SM90_TMA_LOADENS1K_INS1L_ILi1ELi4ELi3EEENS1N_ILi16EEENSM_INS5_IJS1P_SR_EEENS5_IJSR_SC_EEEEEEENS4_39AutoVectorizingCopyWithAssumedAlignmentILi128EEENS4_14SM90_TMA_STOREES2Y_S30_S30_EEEvvEEEEvNT_6ParamsE)
	.align		4
        /*000c*/ 	.word	index@(__assertfail)
	.align		4
        /*0010*/ 	.word	0x00000000
	.align		4
        /*0014*/ 	.word	0xfffffffe
	.align		4
        /*0018*/ 	.word	0x00000000
	.align		4
        /*001c*/ 	.word	0xfffffffd
	.align		4
        /*0020*/ 	.word	0x00000000
	.align		4
        /*0024*/ 	.word	0xfffffffc


//--------------------- .nv.constant4             --------------------------
	.section	.nv.constant4,"a",@progbits
	.align	8
	.align		8
.nv.constant4:
        /*0000*/ 	.dword	__assertfail
	.align		8
        /*0008*/ 	.dword	__unnamed_1
	.align		8
        /*0010*/ 	.dword	__unnamed_2
	.align		8
        /*0018*/ 	.dword	_ZN40_INTERNAL_aa997123_4_k_cu_ac6f5c8e_367154cuda3std3__45__cpo5beginE
	.align		8
        /*0020*/ 	.dword	_ZN40_INTERNAL_aa997123_4_k_cu_ac6f5c8e_367154cuda3std3__45__cpo3endE
	.align		8
        /*0028*/ 	.dword	_ZN40_INTERNAL_aa997123_4_k_cu_ac6f5c8e_367154cuda3std3__45__cpo6cbeginE
	.align		8
        /*0030*/ 	.dword	_ZN40_INTERNAL_aa997123_4_k_cu_ac6f5c8e_367154cuda3std3__45__cpo4cendE
	.align		8
        /*0038*/ 	.dword	_ZN40_INTERNAL_aa997123_4_k_cu_ac6f5c8e_367154cuda3std3__442_GLOBAL__N__aa997123_4_k_cu_ac6f5c8e_367156ignoreE
	.align		8
        /*0040*/ 	.dword	_ZN40_INTERNAL_aa997123_4_k_cu_ac6f5c8e_367154cuda3std3__419piecewise_constructE
	.align		8
        /*0048*/ 	.dword	_ZN40_INTERNAL_aa997123_4_k_cu_ac6f5c8e_367154cuda3std3__48in_placeE
	.align		8
        /*0050*/ 	.dword	_ZN40_INTERNAL_aa997123_4_k_cu_ac6f5c8e_367154cuda3std6ranges3__45__cpo4swapE
	.align		8
        /*0058*/ 	.dword	_ZN40_INTERNAL_aa997123_4_k_cu_ac6f5c8e_367154cuda3std6ranges3__45__cpo9iter_moveE
	.align		8
        /*0060*/ 	.dword	_ZN40_INTERNAL_aa997123_4_k_cu_ac6f5c8e_367154cute7productE
	.align		8
        /*0068*/ 	.dword	_ZN40_INTERNAL_aa997123_4_k_cu_ac6f5c8e_367154cute1_E
	.align		8
        /*0070*/ 	.dword	$str$25
	.align		8
        /*0078*/ 	.dword	$str$26
	.align		8
        /*0080*/ 	.dword	$str$29
	.align		8
        /*0088*/ 	.dword	$str$30


//--------------------- .text._ZN7cutlass13device_kernelINS_4gemm6kernel13GemmUniversalIN4cute5tupleIJiiiiEEENS1_10collective13CollectiveMmaINS1_46MainloopSm100TmaUmmaWarpSpecializedBlockScaledILi15ELi2ELi2ENS5_IJNS4_1CILi2EEESB_NSA_ILi1EEEEEEEENS5_IJNSA_ILi128EEENSA_ILi64EEESF_EEENS5_IJNS_12float_e2m1_tENS_13float_ue4m3_tEEEENS5_IJNS5_IJlSC_lEEENS4_6LayoutINS5_IJNS5_IJNS5_IJNSA_ILi32EEENSA_ILi4EEEEEEiEEENS5_IJNS5_IJNSA_ILi16EEESO_EEEiEEENS5_IJSC_iEEEEEENS5_IJST_NS5_IJNS5_IJNSA_ILi0EEESC_EEENSA_ILi512EEEEEENS5_IJSW_iEEEEEEEEEEESK_S13_NS4_8TiledMMAINS4_8MMA_AtomIJNS4_17SM100_MMA_MXF4_SSISI_SI_fSJ_Li128ELi64ELi16ELNS4_4UMMA5MajorE0ELS18_0ELNS17_7ScaleInE0ELS19_0EEEEEENSM_INS5_IJSC_SC_SC_EEENS5_IJSW_SW_SW_EEEEENS5_IJNS4_10UnderscoreES1F_S1F_EEEEENS5_IJNS4_23SM90_TMA_LOAD_MULTICASTES1I_EEENS5_IJNS4_14ComposedLayoutINS4_7SwizzleILi2ELi4ELi3EEENS4_18smem_ptr_flag_bitsILi4EEENSM_INS5_IJNSA_ILi8EEESF_EEENS5_IJSF_SC_EEEEEEENSM_INS5_IJNS5_IJNS5_IJSP_SC_EEESS_EEESC_NS5_IJSC_SB_EEEEEENS5_IJNS5_IJNS5_IJSS_SY_EEESX_EEESW_NS5_IJSO_SY_EEEEEEEEEEEvNS4_8identityES1J_S23_vS24_EENS_8epilogue10collective18CollectiveEpilogueINS26_23Sm100TmaWarpSpecializedILi3ELi2ELi16ELb1ELb0EEEJNS5_IJSG_SG_SF_EEENS5_IJNSM_ISG_SC_EENSM_INS5_IJSR_SB_EEENS5_IJSC_SN_EEEEEEEENS_10bfloat16_tESL_S2H_SL_NS26_6fusion15FusionCallbacksIS2A_NS2I_17LinearCombinationIS2H_fS2H_fLNS_15FloatRoundStyleE2EEES2B_S2G_JEEENS4_5SM1004TMEM4LOAD26SM100_TMEM_LOAD_32dp32b16xENS4_13SM90_TMA_LOADENS1K_INS1L_ILi1ELi4ELi3EEENS1N_ILi16EEENSM_INS5_IJS1P_SR_EEENS5_IJSR_SC_EEEEEEENS4_39AutoVectorizingCopyWithAssumedAlignmentILi128EEENS4_14SM90_TMA_STOREES2Y_S30_S30_EEEvvEEEEvNT_6ParamsE --------------------------
	.section	.text._ZN7cutlass13device_kernelINS_4gemm6kernel13GemmUniversalIN4cute5tupleIJiiiiEEENS1_10collective13CollectiveMmaINS1_46MainloopSm100TmaUmmaWarpSpecializedBlockScaledILi15ELi2ELi2ENS5_IJNS4_1CILi2EEESB_NSA_ILi1EEEEEEEENS5_IJNSA_ILi128EEENSA_ILi64EEESF_EEENS5_IJNS_12float_e2m1_tENS_13float_ue4m3_tEEEENS5_IJNS5_IJlSC_lEEENS4_6LayoutINS5_IJNS5_IJNS5_IJNSA_ILi32EEENSA_ILi4EEEEEEiEEENS5_IJNS5_IJNSA_ILi16EEESO_EEEiEEENS5_IJSC_iEEEEEENS5_IJST_NS5_IJNS5_IJNSA_ILi0EEESC_EEENSA_ILi512EEEEEENS5_IJSW_iEEEEEEEEEEESK_S13_NS4_8TiledMMAINS4_8MMA_AtomIJNS4_17SM100_MMA_MXF4_SSISI_SI_fSJ_Li128ELi64ELi16ELNS4_4UMMA5MajorE0ELS18_0ELNS17_7ScaleInE0ELS19_0EEEEEENSM_INS5_IJSC_SC_SC_EEENS5_IJSW_SW_SW_EEEEENS5_IJNS4_10UnderscoreES1F_S1F_EEEEENS5_IJNS4_23SM90_TMA_LOAD_MULTICASTES1I_EEENS5_IJNS4_14ComposedLayoutINS4_7SwizzleILi2ELi4ELi3EEENS4_18smem_ptr_flag_bitsILi4EEENSM_INS5_IJNSA_ILi8EEESF_EEENS5_IJSF_SC_EEEEEEENSM_INS5_IJNS5_IJNS5_IJSP_SC_EEESS_EEESC_NS5_IJSC_SB_EEEEEENS5_IJNS5_IJNS5_IJSS_SY_EEESX_EEESW_NS5_IJSO_SY_EEEEEEEEEEEvNS4_8identityES1J_S23_vS24_EENS_8epilogue10collective18CollectiveEpilogueINS26_23Sm100TmaWarpSpecializedILi3ELi2ELi16ELb1ELb0EEEJNS5_IJSG_SG_SF_EEENS5_IJNSM_ISG_SC_EENSM_INS5_IJSR_SB_EEENS5_IJSC_SN_EEEEEEEENS_10bfloat16_tESL_S2H_SL_NS26_6fusion15FusionCallbacksIS2A_NS2I_17LinearCombinationIS2H_fS2H_fLNS_15FloatRoundStyleE2EEES2B_S2G_JEEENS4_5SM1004TMEM4LOAD26SM100_TMEM_LOAD_32dp32b16xENS4_13SM90_TMA_LOADENS1K_INS1L_ILi1ELi4ELi3EEENS1N_ILi16EEENSM_INS5_IJS1P_SR_EEENS5_IJSR_SC_EEEEEEENS4_39AutoVectorizingCopyWithAssumedAlignmentILi128EEENS4_14SM90_TMA_STOREES2Y_S30_S30_EEEvvEEEEvNT_6ParamsE,"ax",@progbits
	.align	128
.text._ZN7cutlass13device_kernelINS_4gemm6kernel13GemmUniversalIN4cute5tupleIJiiiiEEENS1_10collective13CollectiveMmaINS1_46MainloopSm100TmaUmmaWarpSpecializedBlockScaledILi15ELi2ELi2ENS5_IJNS4_1CILi2EEESB_NSA_ILi1EEEEEEEENS5_IJNSA_ILi128EEENSA_ILi64EEESF_EEENS5_IJNS_12float_e2m1_tENS_13float_ue4m3_tEEEENS5_IJNS5_IJlSC_lEEENS4_6LayoutINS5_IJNS5_IJNS5_IJNSA_ILi32EEENSA_ILi4EEEEEEiEEENS5_IJNS5_IJNSA_ILi16EEESO_EEEiEEENS5_IJSC_iEEEEEENS5_IJST_NS5_IJNS5_IJNSA_ILi0EEESC_EEENSA_ILi512EEEEEENS5_IJSW_iEEEEEEEEEEESK_S13_NS4_8TiledMMAINS4_8MMA_AtomIJNS4_17SM100_MMA_MXF4_SSISI_SI_fSJ_Li128ELi64ELi16ELNS4_4UMMA5MajorE0ELS18_0ELNS17_7ScaleInE0ELS19_0EEEEEENSM_INS5_IJSC_SC_SC_EEENS5_IJSW_SW_SW_EEEEENS5_IJNS4_10UnderscoreES1F_S1F_EEEEENS5_IJNS4_23SM90_TMA_LOAD_MULTICASTES1I_EEENS5_IJNS4_14ComposedLayoutINS4_7SwizzleILi2ELi4ELi3EEENS4_18smem_ptr_flag_bitsILi4EEENSM_INS5_IJNSA_ILi8EEESF_EEENS5_IJSF_SC_EEEEEEENSM_INS5_IJNS5_IJNS5_IJSP_SC_EEESS_EEESC_NS5_IJSC_SB_EEEEEENS5_IJNS5_IJNS5_IJSS_SY_EEESX_EEESW_NS5_IJSO_SY_EEEEEEEEEEEvNS4_8identityES1J_S23_vS24_EENS_8epilogue10collective18CollectiveEpilogueINS26_23Sm100TmaWarpSpecializedILi3ELi2ELi16ELb1ELb0EEEJNS5_IJSG_SG_SF_EEENS5_IJNSM_ISG_SC_EENSM_INS5_IJSR_SB_EEENS5_IJSC_SN_EEEEEEEENS_10bfloat16_tESL_S2H_SL_NS26_6fusion15FusionCallbacksIS2A_NS2I_17LinearCombinationIS2H_fS2H_fLNS_15FloatRoundStyleE2EEES2B_S2G_JEEENS4_5SM1004TMEM4LOAD26SM100_TMEM_LOAD_32dp32b16xENS4_13SM90_TMA_LOADENS1K_INS1L_ILi1ELi4ELi3EEENS1N_ILi16EEENSM_INS5_IJS1P_SR_EEENS5_IJSR_SC_EEEEEEENS4_39AutoVectorizingCopyWithAssumedAlignmentILi128EEENS4_14SM90_TMA_STOREES2Y_S30_S30_EEEvvEEEEvNT_6ParamsE:
        .type           _ZN7cutlass13device_kernelINS_4gemm6kernel13GemmUniversalIN4cute5tupleIJiiiiEEENS1_10collective13CollectiveMmaINS1_46MainloopSm100TmaUmmaWarpSpecializedBlockScaledILi15ELi2ELi2ENS5_IJNS4_1CILi2EEESB_NSA_ILi1EEEEEEEENS5_IJNSA_ILi128EEENSA_ILi64EEESF_EEENS5_IJNS_12float_e2m1_tENS_13float_ue4m3_tEEEENS5_IJNS5_IJlSC_lEEENS4_6LayoutINS5_IJNS5_IJNS5_IJNSA_ILi32EEENSA_ILi4EEEEEEiEEENS5_IJNS5_IJNSA_ILi16EEESO_EEEiEEENS5_IJSC_iEEEEEENS5_IJST_NS5_IJNS5_IJNSA_ILi0EEESC_EEENSA_ILi512EEEEEENS5_IJSW_iEEEEEEEEEEESK_S13_NS4_8TiledMMAINS4_8MMA_AtomIJNS4_17SM100_MMA_MXF4_SSISI_SI_fSJ_Li128ELi64ELi16ELNS4_4UMMA5MajorE0ELS18_0ELNS17_7ScaleInE0ELS19_0EEEEEENSM_INS5_IJSC_SC_SC_EEENS5_IJSW_SW_SW_EEEEENS5_IJNS4_10UnderscoreES1F_S1F_EEEEENS5_IJNS4_23SM90_TMA_LOAD_MULTICASTES1I_EEENS5_IJNS4_14ComposedLayoutINS4_7SwizzleILi2ELi4ELi3EEENS4_18smem_ptr_flag_bitsILi4EEENSM_INS5_IJNSA_ILi8EEESF_EEENS5_IJSF_SC_EEEEEEENSM_INS5_IJNS5_IJNS5_IJSP_SC_EEESS_EEESC_NS5_IJSC_SB_EEEEEENS5_IJNS5_IJNS5_IJSS_SY_EEESX_EEESW_NS5_IJSO_SY_EEEEEEEEEEEvNS4_8identityES1J_S23_vS24_EENS_8epilogue10collective18CollectiveEpilogueINS26_23Sm100TmaWarpSpecializedILi3ELi2ELi16ELb1ELb0EEEJNS5_IJSG_SG_SF_EEENS5_IJNSM_ISG_SC_EENSM_INS5_IJSR_SB_EEENS5_IJSC_SN_EEEEEEEENS_10bfloat16_tESL_S2H_SL_NS26_6fusion15FusionCallbacksIS2A_NS2I_17LinearCombinationIS2H_fS2H_fLNS_15FloatRoundStyleE2EEES2B_S2G_JEEENS4_5SM1004TMEM4LOAD26SM100_TMEM_LOAD_32dp32b16xENS4_13SM90_TMA_LOADENS1K_INS1L_ILi1ELi4ELi3EEENS1N_ILi16EEENSM_INS5_IJS1P_SR_EEENS5_IJSR_SC_EEEEEEENS4_39AutoVectorizingCopyWithAssumedAlignmentILi128EEENS4_14SM90_TMA_STOREES2Y_S30_S30_EEEvvEEEEvNT_6ParamsE,@function
        .size           _ZN7cutlass13device_kernelINS_4gemm6kernel13GemmUniversalIN4cute5tupleIJiiiiEEENS1_10collective13CollectiveMmaINS1_46MainloopSm100TmaUmmaWarpSpecializedBlockScaledILi15ELi2ELi2ENS5_IJNS4_1CILi2EEESB_NSA_ILi1EEEEEEEENS5_IJNSA_ILi128EEENSA_ILi64EEESF_EEENS5_IJNS_12float_e2m1_tENS_13float_ue4m3_tEEEENS5_IJNS5_IJlSC_lEEENS4_6LayoutINS5_IJNS5_IJNS5_IJNSA_ILi32EEENSA_ILi4EEEEEEiEEENS5_IJNS5_IJNSA_ILi16EEESO_EEEiEEENS5_IJSC_iEEEEEENS5_IJST_NS5_IJNS5_IJNSA_ILi0EEESC_EEENSA_ILi512EEEEEENS5_IJSW_iEEEEEEEEEEESK_S13_NS4_8TiledMMAINS4_8MMA_AtomIJNS4_17SM100_MMA_MXF4_SSISI_SI_fSJ_Li128ELi64ELi16ELNS4_4UMMA5MajorE0ELS18_0ELNS17_7ScaleInE0ELS19_0EEEEEENSM_INS5_IJSC_SC_SC_EEENS5_IJSW_SW_SW_EEEEENS5_IJNS4_10UnderscoreES1F_S1F_EEEEENS5_IJNS4_23SM90_TMA_LOAD_MULTICASTES1I_EEENS5_IJNS4_14ComposedLayoutINS4_7SwizzleILi2ELi4ELi3EEENS4_18smem_ptr_flag_bitsILi4EEENSM_INS5_IJNSA_ILi8EEESF_EEENS5_IJSF_SC_EEEEEEENSM_INS5_IJNS5_IJNS5_IJSP_SC_EEESS_EEESC_NS5_IJSC_SB_EEEEEENS5_IJNS5_IJNS5_IJSS_SY_EEESX_EEESW_NS5_IJSO_SY_EEEEEEEEEEEvNS4_8identityES1J_S23_vS24_EENS_8epilogue10collective18CollectiveEpilogueINS26_23Sm100TmaWarpSpecializedILi3ELi2ELi16ELb1ELb0EEEJNS5_IJSG_SG_SF_EEENS5_IJNSM_ISG_SC_EENSM_INS5_IJSR_SB_EEENS5_IJSC_SN_EEEEEEEENS_10bfloat16_tESL_S2H_SL_NS26_6fusion15FusionCallbacksIS2A_NS2I_17LinearCombinationIS2H_fS2H_fLNS_15FloatRoundStyleE2EEES2B_S2G_JEEENS4_5SM1004TMEM4LOAD26SM100_TMEM_LOAD_32dp32b16xENS4_13SM90_TMA_LOADENS1K_INS1L_ILi1ELi4ELi3EEENS1N_ILi16EEENSM_INS5_IJS1P_SR_EEENS5_IJSR_SC_EEEEEEENS4_39AutoVectorizingCopyWithAssumedAlignmentILi128EEENS4_14SM90_TMA_STOREES2Y_S30_S30_EEEvvEEEEvNT_6ParamsE,(.L_x_229 - _ZN7cutlass13device_kernelINS_4gemm6kernel13GemmUniversalIN4cute5tupleIJiiiiEEENS1_10collective13CollectiveMmaINS1_46MainloopSm100TmaUmmaWarpSpecializedBlockScaledILi15ELi2ELi2ENS5_IJNS4_1CILi2EEESB_NSA_ILi1EEEEEEEENS5_IJNSA_ILi128EEENSA_ILi64EEESF_EEENS5_IJNS_12float_e2m1_tENS_13float_ue4m3_tEEEENS5_IJNS5_IJlSC_lEEENS4_6LayoutINS5_IJNS5_IJNS5_IJNSA_ILi32EEENSA_ILi4EEEEEEiEEENS5_IJNS5_IJNSA_ILi16EEESO_EEEiEEENS5_IJSC_iEEEEEENS5_IJST_NS5_IJNS5_IJNSA_ILi0EEESC_EEENSA_ILi512EEEEEENS5_IJSW_iEEEEEEEEEEESK_S13_NS4_8TiledMMAINS4_8MMA_AtomIJNS4_17SM100_MMA_MXF4_SSISI_SI_fSJ_Li128ELi64ELi16ELNS4_4UMMA5MajorE0ELS18_0ELNS17_7ScaleInE0ELS19_0EEEEEENSM_INS5_IJSC_SC_SC_EEENS5_IJSW_SW_SW_EEEEENS5_IJNS4_10UnderscoreES1F_S1F_EEEEENS5_IJNS4_23SM90_TMA_LOAD_MULTICASTES1I_EEENS5_IJNS4_14ComposedLayoutINS4_7SwizzleILi2ELi4ELi3EEENS4_18smem_ptr_flag_bitsILi4EEENSM_INS5_IJNSA_ILi8EEESF_EEENS5_IJSF_SC_EEEEEEENSM_INS5_IJNS5_IJNS5_IJSP_SC_EEESS_EEESC_NS5_IJSC_SB_EEEEEENS5_IJNS5_IJNS5_IJSS_SY_EEESX_EEESW_NS5_IJSO_SY_EEEEEEEEEEEvNS4_8identityES1J_S23_vS24_EENS_8epilogue10collective18CollectiveEpilogueINS26_23Sm100TmaWarpSpecializedILi3ELi2ELi16ELb1ELb0EEEJNS5_IJSG_SG_SF_EEENS5_IJNSM_ISG_SC_EENSM_INS5_IJSR_SB_EEENS5_IJSC_SN_EEEEEEEENS_10bfloat16_tESL_S2H_SL_NS26_6fusion15FusionCallbacksIS2A_NS2I_17LinearCombinationIS2H_fS2H_fLNS_15FloatRoundStyleE2EEES2B_S2G_JEEENS4_5SM1004TMEM4LOAD26SM100_TMEM_LOAD_32dp32b16xENS4_13SM90_TMA_LOADENS1K_INS1L_ILi1ELi4ELi3EEENS1N_ILi16EEENSM_INS5_IJS1P_SR_EEENS5_IJSR_SC_EEEEEEENS4_39AutoVectorizingCopyWithAssumedAlignmentILi128EEENS4_14SM90_TMA_STOREES2Y_S30_S30_EEEvvEEEEvNT_6ParamsE)
        .other          _ZN7cutlass13device_kernelINS_4gemm6kernel13GemmUniversalIN4cute5tupleIJiiiiEEENS1_10collective13CollectiveMmaINS1_46MainloopSm100TmaUmmaWarpSpecializedBlockScaledILi15ELi2ELi2ENS5_IJNS4_1CILi2EEESB_NSA_ILi1EEEEEEEENS5_IJNSA_ILi128EEENSA_ILi64EEESF_EEENS5_IJNS_12float_e2m1_tENS_13float_ue4m3_tEEEENS5_IJNS5_IJlSC_lEEENS4_6LayoutINS5_IJNS5_IJNS5_IJNSA_ILi32EEENSA_ILi4EEEEEEiEEENS5_IJNS5_IJNSA_ILi16EEESO_EEEiEEENS5_IJSC_iEEEEEENS5_IJST_NS5_IJNS5_IJNSA_ILi0EEESC_EEENSA_ILi512EEEEEENS5_IJSW_iEEEEEEEEEEESK_S13_NS4_8TiledMMAINS4_8MMA_AtomIJNS4_17SM100_MMA_MXF4_SSISI_SI_fSJ_Li128ELi64ELi16ELNS4_4UMMA5MajorE0ELS18_0ELNS17_7ScaleInE0ELS19_0EEEEEENSM_INS5_IJSC_SC_SC_EEENS5_IJSW_SW_SW_EEEEENS5_IJNS4_10UnderscoreES1F_S1F_EEEEENS5_IJNS4_23SM90_TMA_LOAD_MULTICASTES1I_EEENS5_IJNS4_14ComposedLayoutINS4_7SwizzleILi2ELi4ELi3EEENS4_18smem_ptr_flag_bitsILi4EEENSM_INS5_IJNSA_ILi8EEESF_EEENS5_IJSF_SC_EEEEEEENSM_INS5_IJNS5_IJNS5_IJSP_SC_EEESS_EEESC_NS5_IJSC_SB_EEEEEENS5_IJNS5_IJNS5_IJSS_SY_EEESX_EEESW_NS5_IJSO_SY_EEEEEEEEEEEvNS4_8identityES1J_S23_vS24_EENS_8epilogue10collective18CollectiveEpilogueINS26_23Sm100TmaWarpSpecializedILi3ELi2ELi16ELb1ELb0EEEJNS5_IJSG_SG_SF_EEENS5_IJNSM_ISG_SC_EENSM_INS5_IJSR_SB_EEENS5_IJSC_SN_EEEEEEEENS_10bfloat16_tESL_S2H_SL_NS26_6fusion15FusionCallbacksIS2A_NS2I_17LinearCombinationIS2H_fS2H_fLNS_15FloatRoundStyleE2EEES2B_S2G_JEEENS4_5SM1004TMEM4LOAD26SM100_TMEM_LOAD_32dp32b16xENS4_13SM90_TMA_LOADENS1K_INS1L_ILi1ELi4ELi3EEENS1N_ILi16EEENSM_INS5_IJS1P_SR_EEENS5_IJSR_SC_EEEEEEENS4_39AutoVectorizingCopyWithAssumedAlignmentILi128EEENS4_14SM90_TMA_STOREES2Y_S30_S30_EEEvvEEEEvNT_6ParamsE,@"STO_CUDA_ENTRY STV_DEFAULT"
_ZN7cutlass13device_kernelINS_4gemm6kernel13GemmUniversalIN4cute5tupleIJiiiiEEENS1_10collective13CollectiveMmaINS1_46MainloopSm100TmaUmmaWarpSpecializedBlockScaledILi15ELi2ELi2ENS5_IJNS4_1CILi2EEESB_NSA_ILi1EEEEEEEENS5_IJNSA_ILi128EEENSA_ILi64EEESF_EEENS5_IJNS_12float_e2m1_tENS_13float_ue4m3_tEEEENS5_IJNS5_IJlSC_lEEENS4_6LayoutINS5_IJNS5_IJNS5_IJNSA_ILi32EEENSA_ILi4EEEEEEiEEENS5_IJNS5_IJNSA_ILi16EEESO_EEEiEEENS5_IJSC_iEEEEEENS5_IJST_NS5_IJNS5_IJNSA_ILi0EEESC_EEENSA_ILi512EEEEEENS5_IJSW_iEEEEEEEEEEESK_S13_NS4_8TiledMMAINS4_8MMA_AtomIJNS4_17SM100_MMA_MXF4_SSISI_SI_fSJ_Li128ELi64ELi16ELNS4_4UMMA5MajorE0ELS18_0ELNS17_7ScaleInE0ELS19_0EEEEEENSM_INS5_IJSC_SC_SC_EEENS5_IJSW_SW_SW_EEEEENS5_IJNS4_10UnderscoreES1F_S1F_EEEEENS5_IJNS4_23SM90_TMA_LOAD_MULTICASTES1I_EEENS5_IJNS4_14ComposedLayoutINS4_7SwizzleILi2ELi4ELi3EEENS4_18smem_ptr_flag_bitsILi4EEENSM_INS5_IJNSA_ILi8EEESF_EEENS5_IJSF_SC_EEEEEEENSM_INS5_IJNS5_IJNS5_IJSP_SC_EEESS_EEESC_NS5_IJSC_SB_EEEEEENS5_IJNS5_IJNS5_IJSS_SY_EEESX_EEESW_NS5_IJSO_SY_EEEEEEEEEEEvNS4_8identityES1J_S23_vS24_EENS_8epilogue10collective18CollectiveEpilogueINS26_23Sm100TmaWarpSpecializedILi3ELi2ELi16ELb1ELb0EEEJNS5_IJSG_SG_SF_EEENS5_IJNSM_ISG_SC_EENSM_INS5_IJSR_SB_EEENS5_IJSC_SN_EEEEEEEENS_10bfloat16_tESL_S2H_SL_NS26_6fusion15FusionCallbacksIS2A_NS2I_17LinearCombinationIS2H_fS2H_fLNS_15FloatRoundStyleE2EEES2B_S2G_JEEENS4_5SM1004TMEM4LOAD26SM100_TMEM_LOAD_32dp32b16xENS4_13SM90_TMA_LOADENS1K_INS1L_ILi1ELi4ELi3EEENS1N_ILi16EEENSM_INS5_IJS1P_SR_EEENS5_IJSR_SC_EEEEEEENS4_39AutoVectorizingCopyWithAssumedAlignmentILi128EEENS4_14SM90_TMA_STOREES2Y_S30_S30_EEEvvEEEEvNT_6ParamsE:
[----:B------:R-:W1:Y:S01]  /*0000*/  LDC R1, c[0x0][0x37c] ;  /* 0x0000df00ff017b82 */ /* 0x000e620000000800 */
[----:B------:R-:W2:Y:S01]  /*0010*/  S2R R81, SR_TID.X ;  /* 0x0000000000517919 */ /* 0x000ea20000002100 */
[----:B------:R-:W3:Y:S01]  /*0020*/  LDCU.64 UR12, c[0x0][0xc90] ;  /* 0x00019200ff0c77ac */ /* 0x000ee20008000a00 */
[----:B------:R-:W-:Y:S02]  /*0030*/  PRMT R85, RZ, 0x7610, R85 ;  /* 0x00007610ff557816 */ /* 0x000fe40000000055 */
[----:B------:R-:W-:Y:S01]  /*0040*/  ELECT P4, URZ, PT ;  /* 0x0000000000ff782f */ /* 0x000fe20003880000 */
[----:B---3--:R-:W-:-:S04]  /*0050*/  UISETP.NE.U32.AND UP0, UPT, UR12, URZ, UPT ;  /* 0x000000ff0c00728c */ /* 0x008fc8000bf05070 */
[----:B------:R-:W-:Y:S01]  /*0060*/  UISETP.NE.AND.EX UP0, UPT, UR13, URZ, UPT, UP0 ;  /* 0x000000ff0d00728c */ /* 0x000fe2000bf05300 */
[----:B--2---:R-:W-:-:S05]  /*0070*/  SHF.R.U32.HI R86, RZ, 0x5, R81 ;  /* 0x00000005ff567819 */ /* 0x004fca0000011651 */
[----:B------:R-:W2:Y:S02]  /*0080*/  SHFL.IDX PT, R0, R86, RZ, 0x1f ;  /* 0x00001fff56007589 */ /* 0x000ea400000e0000 */
[----:B--2---:R-:W-:Y:S01]  /*0090*/  R2UR UR21, R0 ;  /* 0x00000000001572ca */ /* 0x004fe200000e0000 */
[----:B-1----:R-:W-:-:S14]  /*00a0*/  BRA.U UP0, `(.L_x_0) ;  /* 0x0000000100307547 */ /* 0x002fdc000b800000 */
[----:B------:R-:W1:Y:S02]  /*00b0*/  LDCU.64 UR4, c[0x0][0xc88] ;  /* 0x00019100ff0477ac */ /* 0x000e640008000a00 */
[----:B-1----:R-:W-:-:S04]  /*00c0*/  UISETP.NE.U32.AND UP0, UPT, UR4, URZ, UPT ;  /* 0x000000ff0400728c */ /* 0x002fc8000bf05070 */
[----:B------:R-:W-:-:S09]  /*00d0*/  UISETP.NE.AND.EX UP0, UPT, UR5, URZ, UPT, UP0 ;  /* 0x000000ff0500728c */ /* 0x000fd2000bf05300 */
[----:B------:R-:W-:Y:S05]  /*00e0*/  BRA.U !UP0, `(.L_x_1) ;  /* 0x0000000108147547 */ /* 0x000fea000b800000 */
[----:B------:R-:W1:Y:S01]  /*00f0*/  LDC.64 R2, c[0x0][0xc88] ;  /* 0x00032200ff027b82 */ /* 0x000e620000000a00 */
[----:B------:R-:W1:Y:S02]  /*0100*/  LDCU.64 UR4, c[0x0][0x358] ;  /* 0x00006b00ff0477ac */ /* 0x000e640008000a00 */
[----:B-1----:R1:W5:Y:S01]  /*0110*/  LDG.E R45, desc[UR4][R2.64] ;  /* 0x00000004022d7981 */ /* 0x002362000c1e1900 */
[----:B------:R-:W-:Y:S01]  /*0120*/  HFMA2 R85, -RZ, RZ, 0, 5.9604644775390625e-08 ;  /* 0x00000001ff557431 */ /* 0x000fe200000001ff */
[----:B------:R-:W-:Y:S05]  /*0130*/  BRA `(.L_x_0) ;  /* 0x00000000000c7947 */ /* 0x000fea0003800000 */
.L_x_1:
[----:B------:R-:W1:Y:S01]  /*0140*/  LDCU UR4, c[0x0][0xc80] ;  /* 0x00019000ff0477ac */ /* 0x000e620008000800 */
[----:B------:R-:W-:Y:S01]  /*0150*/  HFMA2 R85, -RZ, RZ, 0, 5.9604644775390625e-08 ;  /* 0x00000001ff557431 */ /* 0x000fe200000001ff */
[----:B-1----:R-:W-:-:S07]  /*0160*/  MOV R45, UR4 ;  /* 0x00000004002d7c02 */ /* 0x002fce0008000f00 */
.L_x_0:
[----:B------:R-:W2:Y:S02]  /*0170*/  LDCU.64 UR4, c[0x0][0xcb0] ;  /* 0x00019600ff0477ac */ /* 0x000ea40008000a00 */
[----:B--2---:R-:W-:-:S04]  /*0180*/  UISETP.NE.U32.AND UP0, UPT, UR4, URZ, UPT ;  /* 0x000000ff0400728c */ /* 0x004fc8000bf05070 */
[----:B------:R-:W-:-:S09]  /*0190*/  UISETP.NE.AND.EX UP0, UPT, UR5, URZ, UPT, UP0 ;  /* 0x000000ff0500728c */ /* 0x000fd2000bf05300 */
[----:B------:R-:W-:Y:S05]  /*01a0*/  BRA.U UP0, `(.L_x_2) ;  /* 0x0000000100287547 */ /* 0x000fea000b800000 */
[----:B------:R-:W2:Y:S02]  /*01b0*/  LDCU.64 UR4, c[0x0][0xca8] ;  /* 0x00019500ff0477ac */ /* 0x000ea40008000a00 */
[----:B--2---:R-:W-:-:S04]  /*01c0*/  UISETP.NE.U32.AND UP0, UPT, UR4, URZ, UPT ;  /* 0x000000ff0400728c */ /* 0x004fc8000bf05070 */
[----:B------:R-:W-:-:S09]  /*01d0*/  UISETP.NE.AND.EX UP0, UPT, UR5, URZ, UPT, UP0 ;  /* 0x000000ff0500728c */ /* 0x000fd2000bf05300 */
[----:B------:R-:W-:Y:S05]  /*01e0*/  BRA.U !UP0, `(.L_x_3) ;  /* 0x0000000108107547 */ /* 0x000fea000b800000 */
[----:B-1----:R-:W1:Y:S01]  /*01f0*/  LDC.64 R2, c[0x0][0xca8] ;  /* 0x00032a00ff027b82 */ /* 0x002e620000000a00 */
[----:B------:R-:W1:Y:S02]  /*0200*/  LDCU.64 UR4, c[0x0][0x358] ;  /* 0x00006b00ff0477ac */ /* 0x000e640008000a00 */
[----:B-1----:R2:W5:Y:S01]  /*0210*/  LDG.E R43, desc[UR4][R2.64] ;  /* 0x00000004022b7981 */ /* 0x002562000c1e1900 */
[----:B------:R-:W-:Y:S05]  /*0220*/  BRA `(.L_x_2) ;  /* 0x0000000000087947 */ /* 0x000fea0003800000 */
.L_x_3:
[----:B------:R-:W2:Y:S02]  /*0230*/  LDCU UR4, c[0x0][0xca0] ;  /* 0x00019400ff0477ac */ /* 0x000ea40008000800 */
[----:B--2---:R-:W-:Y:S02]  /*0240*/  MOV R43, UR4 ;  /* 0x00000004002b7c02 */ /* 0x004fe40008000f00 */
.L_x_2:
[----:B------:R-:W-:Y:S01]  /*0250*/  IMAD.U32 R0, RZ, RZ, UR21 ;  /* 0x00000015ff007e24 */ /* 0x000fe2000f8e00ff */
[----:B------:R-:W-:Y:S04]  /*0260*/  BSSY.RECONVERGENT B0, `(.L_x_4) ;  /* 0x0000012000007945 */ /* 0x000fe80003800200 */
[C---:B------:R-:W-:Y:S02]  /*0270*/  ISETP.NE.OR P1, PT, R0.reuse, 0x1, !P4 ;  /* 0x000000010000780c */ /* 0x040fe40006725670 */
[----:B------:R-:W-:-:S11]  /*0280*/  ISETP.NE.OR P0, PT, R0, 0x3, !P4 ;  /* 0x000000030000780c */ /* 0x000fd60006705670 */
[----:B------:R-:W-:Y:S05]  /*0290*/  @P1 BRA `(.L_x_5) ;  /* 0x0000000000381947 */ /* 0x000fea0003800000 */
[----:B------:R-:W3:Y:S02]  /*02a0*/  LDCU.64 UR4, c[0x0][0x348] ;  /* 0x00006900ff0477ac */ /* 0x000ee40008000a00 */
[----:B---3--:R-:W-:Y:S02]  /*02b0*/  UIADD3 UR10, UP3, UPT, UR4, 0x80, URZ ;  /* 0x00000080040a7890 */ /* 0x008fe4000ff7e0ff */
[----:B------:R-:W-:Y:S02]  /*02c0*/  UIADD3 UR8, UP2, UPT, UR4, 0x180, URZ ;  /* 0x0000018004087890 */ /* 0x000fe4000ff5e0ff */
[----:B------:R-:W-:Y:S02]  /*02d0*/  UIADD3 UR6, UP1, UPT, UR4, 0x280, URZ ;  /* 0x0000028004067890 */ /* 0x000fe4000ff3e0ff */
[----:B------:R-:W-:Y:S02]  /*02e0*/  UIADD3 UR4, UP0, UPT, UR4, 0x380, URZ ;  /* 0x0000038004047890 */ /* 0x000fe4000ff1e0ff */
[----:B------:R-:W-:-:S02]  /*02f0*/  UIADD3.X UR11, UPT, UPT, URZ, UR5, URZ, UP3, !UPT ;  /* 0x00000005ff0b7290 */ /* 0x000fc40009ffe4ff */
[----:B------:R-:W-:Y:S02]  /*0300*/  UIADD3.X UR9, UPT, UPT, URZ, UR5, URZ, UP2, !UPT ;  /* 0x00000005ff097290 */ /* 0x000fe400097fe4ff */
[----:B------:R-:W-:Y:S02]  /*0310*/  UIADD3.X UR7, UPT, UPT, URZ, UR5, URZ, UP1, !UPT ;  /* 0x00000005ff077290 */ /* 0x000fe40008ffe4ff */
[----:B------:R-:W-:-:S03]  /*0320*/  UIADD3.X UR5, UPT, UPT, URZ, UR5, URZ, UP0, !UPT ;  /* 0x00000005ff057290 */ /* 0x000fc600087fe4ff */
[----:B------:R3:W-:Y:S02]  /*0330*/  UTMACCTL.PF [UR10] ;  /* 0x000000000a0079b9 */ /* 0x0007e40008040000 */
[----:B------:R3:W-:Y:S02]  /*0340*/  UTMACCTL.PF [UR8] ;  /* 0x00000000080079b9 */ /* 0x0007e40008040000 */
[----:B------:R3:W-:Y:S02]  /*0350*/  UTMACCTL.PF [UR6] ;  /* 0x00000000060079b9 */ /* 0x0007e40008040000 */
[----:B------:R3:W-:Y:S02]  /*0360*/  UTMACCTL.PF [UR4] ;  /* 0x00000000040079b9 */ /* 0x0007e40008040000 */
[----:B---3--:R-:W-:Y:S01]  /*0370*/  NOP ;  /* 0x0000000000007918 */ /* 0x008fe20000000000 */
.L_x_5:
[----:B------:R-:W-:Y:S05]  /*0380*/  BSYNC.RECONVERGENT B0 ;  /* 0x0000000000007941 */ /* 0x000fea0003800200 */
.L_x_4:
[----:B------:R-:W-:Y:S04]  /*0390*/  BSSY.RECONVERGENT B0, `(.L_x_6) ;  /* 0x000000a000007945 */ /* 0x000fe80003800200 */
[----:B------:R-:W-:Y:S05]  /*03a0*/  @P0 BRA `(.L_x_7) ;  /* 0x0000000000200947 */ /* 0x000fea0003800000 */
[----:B------:R-:W3:Y:S02]  /*03b0*/  LDCU.64 UR4, c[0x0][0x348] ;  /* 0x00006900ff0477ac */ /* 0x000ee40008000a00 */
[----:B---3--:R-:W-:Y:S02]  /*03c0*/  UIADD3 UR6, UP1, UPT, UR4, 0x980, URZ ;  /* 0x0000098004067890 */ /* 0x008fe4000ff3e0ff */
[----:B------:R-:W-:Y:S02]  /*03d0*/  UIADD3 UR4, UP0, UPT, UR4, 0xa80, URZ ;  /* 0x00000a8004047890 */ /* 0x000fe4000ff1e0ff */
[----:B------:R-:W-:Y:S02]  /*03e0*/  UIADD3.X UR7, UPT, UPT, URZ, UR5, URZ, UP1, !UPT ;  /* 0x00000005ff077290 */ /* 0x000fe40008ffe4ff */
[----:B------:R-:W-:-:S07]  /*03f0*/  UIADD3.X UR5, UPT, UPT, URZ, UR5, URZ, UP0, !UPT ;  /* 0x00000005ff057290 */ /* 0x000fce00087fe4ff */
[----:B------:R3:W-:Y:S02]  /*0400*/  UTMACCTL.PF [UR6] ;  /* 0x00000000060079b9 */ /* 0x0007e40008040000 */
[----:B------:R3:W-:Y:S02]  /*0410*/  UTMACCTL.PF [UR4] ;  /* 0x00000000040079b9 */ /* 0x0007e40008040000 */
[----:B---3--:R-:W-:Y:S01]  /*0420*/  NOP ;  /* 0x0000000000007918 */ /* 0x008fe20000000000 */
.L_x_7:
[----:B------:R-:W-:Y:S05]  /*0430*/  BSYNC.RECONVERGENT B0 ;  /* 0x0000000000007941 */ /* 0x000fea0003800200 */
.L_x_6:
[----:B------:R-:W3:Y:S01]  /*0440*/  LDCU.64 UR4, c[0x0][0xc88] ;  /* 0x00019100ff0477ac */ /* 0x000ee20008000a00 */
[----:B------:R-:W-:Y:S02]  /*0450*/  UISETP.EQ.U32.AND UP1, UPT, UR12, URZ, UPT ;  /* 0x000000ff0c00728c */ /* 0x000fe4000bf22070 */
[----:B------:R-:W-:Y:S02]  /*0460*/  UPLOP3.LUT UP3, UPT, UPT, UPT, UPT, 0x80, 0x8 ;  /* 0x000000000008789c */ /* 0x000fe40003f6f070 */
[----:B---3--:R-:W-:-:S04]  /*0470*/  UISETP.NE.U32.AND UP0, UPT, UR4, URZ, UPT ;  /* 0x000000ff0400728c */ /* 0x008fc8000bf05070 */
[----:B------:R-:W-:-:S04]  /*0480*/  UISETP.NE.AND.EX UP0, UPT, UR5, URZ, UPT, UP0 ;  /* 0x000000ff0500728c */ /* 0x000fc8000bf05300 */
[----:B------:R-:W-:-:S04]  /*0490*/  UISETP.EQ.OR.EX UP2, UPT, UR13, URZ, !UP0, UP1 ;  /* 0x000000ff0d00728c */ /* 0x000fc8000c742710 */
[----:B------:R-:W-:-:S06]  /*04a0*/  UP2UR UR4, UPR, URZ, 0x4 ;  /* 0x00000004ff047883 */ /* 0x000fcc0008000000 */
[----:B------:R-:W-:Y:S01]  /*04b0*/  MOV R96, UR4 ;  /* 0x0000000400607c02 */ /* 0x000fe20008000f00 */
[----:B------:R-:W-:Y:S06]  /*04c0*/  BRA.U !UP2, `(.L_x_8) ;  /* 0x000000010a207547 */ /* 0x000fec000b800000 */
[----:B------:R-:W-:Y:S01]  /*04d0*/  UISETP.NE.U32.AND UP1, UPT, UR12, URZ, UPT ;  /* 0x000000ff0c00728c */ /* 0x000fe2000bf25070 */
[----:B-----5:R-:W-:Y:S01]  /*04e0*/  FSETP.NEU.AND P0, PT, R45, RZ, PT ;  /* 0x000000ff2d00720b */ /* 0x020fe20003f0d000 */
[----:B------:R-:W-:Y:S02]  /*04f0*/  USEL UR4, URZ, 0xffffffff, UP0 ;  /* 0xffffffffff047887 */ /* 0x000fe40008000000 */
[----:B------:R-:W-:-:S10]  /*0500*/  UISETP.NE.AND.EX UP1, UPT, UR13, URZ, UPT, UP1 ;  /* 0x000000ff0d00728c */ /* 0x000fd4000bf25310 */
[----:B------:R-:W-:Y:S01]  /*0510*/  VOTEU.ANY UP0, P0 ;  /* 0x0000000000ff7886 */ /* 0x000fe20000000100 */
[----:B------:R-:W-:-:S04]  /*0520*/  @!UP1 USEL UR4, URZ, 0xffffffff, UP0 ;  /* 0xffffffffff049887 */ /* 0x000fc80008000000 */
[----:B------:R-:W-:-:S04]  /*0530*/  ULOP3.LUT UR4, UR4, 0x1, URZ, 0xc0, !UPT ;  /* 0x0000000104047892 */ /* 0x000fc8000f8ec0ff */
[----:B------:R-:W-:-:S11]  /*0540*/  UISETP.NE.U32.AND UP3, UPT, UR4, 0x1, UPT ;  /* 0x000000010400788c */ /* 0x000fd6000bf65070 */
.L_x_8:
[----:B-12---:R-:W1:Y:S01]  /*0550*/  SHFL.IDX PT, R2, R86, RZ, 0x1f ;  /* 0x00001fff56027589 */ /* 0x006e6200000e0000 */
[----:B------:R-:W-:-:S04]  /*0560*/  UISETP.NE.AND UP0, UPT, UR21, 0x2, UPT ;  /* 0x000000021500788c */ /* 0x000fc8000bf05270 */
[----:B------:R-:W-:Y:S01]  /*0570*/  USEL UR50, URZ, 0x1, UP0 ;  /* 0x00000001ff327887 */ /* 0x000fe20008000000 */
[----:B-1----:R-:W-:-:S13]  /*0580*/  ISETP.NE.AND P0, PT, R2, RZ, PT ;  /* 0x000000ff0200720c */ /* 0x002fda0003f05270 */
[----:B------:R-:W-:Y:S05]  /*0590*/  @P0 BRA `(.L_x_9) ;  /* 0x0000000000bc0947 */ /* 0x000fea0003800000 */
[----:B------:R-:W-:Y:S01]  /*05a0*/  ELECT P0, URZ, PT ;  /* 0x0000000000ff782f */ /* 0x000fe20003800000 */
[----:B------:R-:W-:-:S12]  /*05b0*/  BSSY.RECONVERGENT B0, `(.L_x_9) ;  /* 0x000002d000007945 */ /* 0x000fd80003800200 */
[----:B------:R-:W-:Y:S05]  /*05c0*/  @!P0 BRA `(.L_x_10) ;  /* 0x0000000000ac8947 */ /* 0x000fea0003800000 */
[----:B------:R-:W1:Y:S01]  /*05d0*/  S2UR UR4, SR_CgaCtaId ;  /* 0x00000000000479c3 */ /* 0x000e620000008800 */
[----:B------:R-:W-:Y:S01]  /*05e0*/  UMOV UR5, 0x400 ;  /* 0x0000040000057882 */ /* 0x000fe20000000000 */
[----:B------:R-:W-:Y:S01]  /*05f0*/  UMOV UR8, 0x1 ;  /* 0x0000000100087882 */ /* 0x000fe20000000000 */
[----:B------:R-:W-:Y:S01]  /*0600*/  UMOV UR6, 0x3 ;  /* 0x0000000300067882 */ /* 0x000fe20000000000 */
[----:B------:R-:W-:-:S04]  /*0610*/  UIADD3 UR8, UPT, UPT, -UR8, 0x100000, URZ ;  /* 0x0010000008087890 */ /* 0x000fc8000fffe1ff */
[----:B------:R-:W-:Y:S02]  /*0620*/  USHF.L.U32 UR9, UR8, 0xb, URZ ;  /* 0x0000000b08097899 */ /* 0x000fe400080006ff */
[----:B------:R-:W-:Y:S02]  /*0630*/  USHF.L.U32 UR8, UR8, 0x1, URZ ;  /* 0x0000000108087899 */ /* 0x000fe400080006ff */
[----:B------:R-:W-:-:S04]  /*0640*/  UIADD3 UR6, UPT, UPT, -UR6, 0x100000, URZ ;  /* 0x0010000006067890 */ /* 0x000fc8000fffe1ff */
[----:B------:R-:W-:Y:S02]  /*0650*/  USHF.L.U32 UR7, UR6, 0xb, URZ ;  /* 0x0000000b06077899 */ /* 0x000fe400080006ff */
[----:B------:R-:W-:Y:S02]  /*0660*/  USHF.L.U32 UR6, UR6, 0x1, URZ ;  /* 0x0000000106067899 */ /* 0x000fe400080006ff */
[----:B-1----:R-:W-:Y:S01]  /*0670*/  ULEA UR4, UR4, UR5, 0x18 ;  /* 0x0000000504047291 */ /* 0x002fe2000f8ec0ff */
[----:B------:R-:W1:Y:S11]  /*0680*/  FENCE.VIEW.ASYNC.S ;  /* 0x00000000000073c6 */ /* 0x000e760000000000 */
[----:B-1----:R1:W2:Y:S01]  /*0690*/  SYNCS.EXCH.64 URZ, [UR4], UR8 ;  /* 0x0000000804ff75b2 */ /* 0x0022a20008000100 */
[----:B------:R1:W3:Y:S01]  /*06a0*/  SYNCS.EXCH.64 URZ, [UR4+0x78], UR6 ;  /* 0x0000780604ff75b2 */ /* 0x0002e20008000100 */
[----:B------:R1:W4:Y:S01]  /*06b0*/  SYNCS.EXCH.64 URZ, [UR4+0x8], UR8 ;  /* 0x0000080804ff75b2 */ /* 0x0003220008000100 */
[----:B------:R1:W1:Y:S01]  /*06c0*/  SYNCS.EXCH.64 URZ, [UR4+0x80], UR6 ;  /* 0x0000800604ff75b2 */ /* 0x0002620008000100 */
        /* <DEDUP_REMOVED lines=26> */
[----:B--234-:R-:W-:Y:S01]  /*0870*/  NOP ;  /* 0x0000000000007918 */ /* 0x01cfe20000000000 */
.L_x_10:
[----:B-1----:R-:W-:Y:S05]  /*0880*/  BSYNC.RECONVERGENT B0 ;  /* 0x0000000000007941 */ /* 0x002fea0003800200 */
.L_x_9:
[----:B------:R-:W1:Y:S01]  /*0890*/  SHFL.IDX PT, R2, R86, RZ, 0x1f ;  /* 0x00001fff56027589 */ /* 0x000e6200000e0000 */
[----:B------:R-:W-:Y:S01]  /*08a0*/  NOP ;  /* 0x0000000000007918 */ /* 0x000fe20000000000 */
[----:B-1----:R-:W-:-:S13]  /*08b0*/  ISETP.NE.AND P0, PT, R2, 0x1, PT ;  /* 0x000000010200780c */ /* 0x002fda0003f05270 */
[----:B------:R-:W-:Y:S05]  /*08c0*/  @P0 BRA `(.L_x_11) ;  /* 0x0000000000500947 */ /* 0x000fea0003800000 */
        /* <DEDUP_REMOVED lines=9> */
[----:B------:R-:W-:Y:S01]  /*0960*/  USHF.L.U32 UR6, UR6, 0x1, URZ ;  /* 0x0000000106067899 */ /* 0x000fe200080006ff */
[----:B------:R-:W-:Y:S01]  /*0970*/  ELECT P0, URZ, PT ;  /* 0x0000000000ff782f */ /* 0x000fe20003800000 */
[----:B-1----:R-:W-:Y:S01]  /*0980*/  ULEA UR4, UR4, UR5, 0x18 ;  /* 0x0000000504047291 */ /* 0x002fe2000f8ec0ff */
[----:B------:R-:W1:Y:S11]  /*0990*/  FENCE.VIEW.ASYNC.S ;  /* 0x00000000000073c6 */ /* 0x000e760000000000 */
[----:B-1----:R1:W2:Y:S01]  /*09a0*/  SYNCS.EXCH.64 URZ, [UR4+0xf0], UR8 ;  /* 0x0000f00804ff75b2 */ /* 0x0022a20008000100 */
[----:B------:R1:W3:Y:S01]  /*09b0*/  SYNCS.EXCH.64 URZ, [UR4+0x108], UR6 ;  /* 0x0001080604ff75b2 */ /* 0x0002e20008000100 */
[----:B------:R1:W4:Y:S01]  /*09c0*/  SYNCS.EXCH.64 URZ, [UR4+0xf8], UR8 ;  /* 0x0000f80804ff75b2 */ /* 0x0003220008000100 */
[----:B------:R1:W1:Y:S01]  /*09d0*/  SYNCS.EXCH.64 URZ, [UR4+0x110], UR6 ;  /* 0x0001100604ff75b2 */ /* 0x0002620008000100 */
[----:B------:R1:W1:Y:S01]  /*09e0*/  SYNCS.EXCH.64 URZ, [UR4+0x100], UR8 ;  /* 0x0001000804ff75b2 */ /* 0x0002620008000100 */
[----:B------:R1:W1:Y:S01]  /*09f0*/  SYNCS.EXCH.64 URZ, [UR4+0x118], UR6 ;  /* 0x0001180604ff75b2 */ /* 0x0002620008000100 */
[----:B------:R-:W-:Y:S01]  /*0a00*/  NOP ;  /* 0x0000000000007918 */ /* 0x000fe20000000000 */
.L_x_11:
[----:B------:R-:W2:Y:S01]  /*0a10*/  SHFL.IDX PT, R2, R86, RZ, 0x1f ;  /* 0x00001fff56027589 */ /* 0x000ea200000e0000 */
[----:B------:R-:W-:Y:S01]  /*0a20*/  NOP ;  /* 0x0000000000007918 */ /* 0x000fe20000000000 */
[----:B--2---:R-:W-:-:S13]  /*0a30*/  ISETP.NE.AND P0, PT, R2, 0x3, PT ;  /* 0x000000030200780c */ /* 0x004fda0003f05270 */
[----:B------:R-:W-:Y:S05]  /*0a40*/  @P0 BRA `(.L_x_12) ;  /* 0x0000000000300947 */ /* 0x000fea0003800000 */
[----:B-1----:R-:W1:Y:S01]  /*0a50*/  S2UR UR4, SR_CgaCtaId ;  /* 0x00000000000479c3 */ /* 0x002e620000008800 */
[----:B------:R-:W-:Y:S01]  /*0a60*/  UMOV UR6, 0x400 ;  /* 0x0000040000067882 */ /* 0x000fe20000000000 */
[----:B------:R-:W-:Y:S01]  /*0a70*/  UMOV UR5, 0x20 ;  /* 0x0000002000057882 */ /* 0x000fe20000000000 */
[----:B------:R-:W-:Y:S01]  /*0a80*/  ELECT P0, URZ, PT ;  /* 0x0000000000ff782f */ /* 0x000fe20003800000 */
[----:B-1----:R-:W-:Y:S02]  /*0a90*/  ULEA UR6, UR4, UR6, 0x18 ;  /* 0x0000000604067291 */ /* 0x002fe4000f8ec0ff */
[----:B------:R-:W-:-:S04]  /*0aa0*/  UIADD3 UR4, UPT, UPT, -UR5, 0x100000, URZ ;  /* 0x0010000005047890 */ /* 0x000fc8000fffe1ff */
[----:B------:R-:W-:Y:S02]  /*0ab0*/  USHF.L.U32 UR5, UR4, 0xb, URZ ;  /* 0x0000000b04057899 */ /* 0x000fe400080006ff */
[----:B------:R-:W-:Y:S01]  /*0ac0*/  USHF.L.U32 UR4, UR4, 0x1, URZ ;  /* 0x0000000104047899 */ /* 0x000fe200080006ff */
[----:B------:R-:W1:Y:S11]  /*0ad0*/  FENCE.VIEW.ASYNC.S ;  /* 0x00000000000073c6 */ /* 0x000e760000000000 */
[----:B-1----:R2:W1:Y:S01]  /*0ae0*/  SYNCS.EXCH.64 URZ, [UR6+0x120], UR4 ;  /* 0x0001200406ff75b2 */ /* 0x0024620008000100 */
[----:B------:R2:W1:Y:S02]  /*0af0*/  SYNCS.EXCH.64 URZ, [UR6+0x128], UR4 ;  /* 0x0001280406ff75b2 */ /* 0x0004640008000100 */
[----:B--2---:R-:W-:Y:S01]  /*0b00*/  NOP ;  /* 0x0000000000007918 */ /* 0x004fe20000000000 */
.L_x_12:
[----:B------:R-:W2:Y:S01]  /*0b10*/  SHFL.IDX PT, R2, R86, RZ, 0x1f ;  /* 0x00001fff56027589 */ /* 0x000ea200000e0000 */
[----:B------:R-:W-:Y:S01]  /*0b20*/  NOP ;  /* 0x0000000000007918 */ /* 0x000fe20000000000 */
[----:B--2---:R-:W-:-:S13]  /*0b30*/  ISETP.NE.AND P0, PT, R2, 0x4, PT ;  /* 0x000000040200780c */ /* 0x004fda0003f05270 */
[----:B------:R-:W-:Y:S05]  /*0b40*/  @P0 BRA `(.L_x_13) ;  /* 0x00000000004c0947 */ /* 0x000fea0003800000 */
[----:B-1----:R-:W1:Y:S01]  /*0b50*/  S2UR UR6, SR_CgaCtaId ;  /* 0x00000000000679c3 */ /* 0x002e620000008800 */
[----:B------:R-:W-:Y:S01]  /*0b60*/  UMOV UR4, 0x3a0 ;  /* 0x000003a000047882 */ /* 0x000fe20000000000 */
[----:B------:R-:W-:Y:S01]  /*0b70*/  UMOV UR5, 0x400 ;  /* 0x0000040000057882 */ /* 0x000fe20000000000 */
[----:B------:R-:W-:Y:S01]  /*0b80*/  USEL UR4, UR4, 0x320, UP3 ;  /* 0x0000032004047887 */ /* 0x000fe20009800000 */
[----:B------:R-:W-:Y:S01]  /*0b90*/  UMOV UR8, 0x1 ;  /* 0x0000000100087882 */ /* 0x000fe20000000000 */
[----:B------:R-:W-:Y:S01]  /*0ba0*/  ELECT P0, URZ, PT ;  /* 0x0000000000ff782f */ /* 0x000fe20003800000 */
[----:B------:R-:W-:-:S04]  /*0bb0*/  UIADD3 UR8, UPT, UPT, -UR8, 0x100000, URZ ;  /* 0x0010000008087890 */ /* 0x000fc8000fffe1ff */
[----:B------:R-:W-:Y:S02]  /*0bc0*/  USHF.L.U32 UR9, UR8, 0xb, URZ ;  /* 0x0000000b08097899 */ /* 0x000fe400080006ff */
[----:B------:R-:W-:Y:S02]  /*0bd0*/  USHF.L.U32 UR8, UR8, 0x1, URZ ;  /* 0x0000000108087899 */ /* 0x000fe400080006ff */
[----:B-1----:R-:W-:Y:S02]  /*0be0*/  ULEA UR6, UR6, UR5, 0x18 ;  /* 0x0000000506067291 */ /* 0x002fe4000f8ec0ff */
[----:B------:R-:W-:-:S04]  /*0bf0*/  UIADD3 UR4, UPT, UPT, -UR4, 0x100000, URZ ;  /* 0x0010000004047890 */ /* 0x000fc8000fffe1ff */
[----:B------:R-:W-:Y:S02]  /*0c00*/  USHF.L.U32 UR5, UR4, 0xb, URZ ;  /* 0x0000000b04057899 */ /* 0x000fe400080006ff */
[----:B------:R-:W-:Y:S01]  /*0c10*/  USHF.L.U32 UR4, UR4, 0x1, URZ ;  /* 0x0000000104047899 */ /* 0x000fe200080006ff */
[----:B------:R-:W1:Y:S03]  /*0c20*/  FENCE.VIEW.ASYNC.S ;  /* 0x00000000000073c6 */ /* 0x000e660000000000 */
[----:B-1----:R2:W1:Y:S08]  /*0c30*/  SYNCS.EXCH.64 URZ, [UR6+0x130], UR8 ;  /* 0x0001300806ff75b2 */ /* 0x0024700008000100 */
[----:B------:R2:W1:Y:S01]  /*0c40*/  SYNCS.EXCH.64 URZ, [UR6+0x140], UR4 ;  /* 0x0001400406ff75b2 */ /* 0x0004620008000100 */
[----:B------:R2:W1:Y:S01]  /*0c50*/  SYNCS.EXCH.64 URZ, [UR6+0x138], UR8 ;  /* 0x0001380806ff75b2 */ /* 0x0004620008000100 */
[----:B------:R2:W1:Y:S02]  /*0c60*/  SYNCS.EXCH.64 URZ, [UR6+0x148], UR4 ;  /* 0x0001480406ff75b2 */ /* 0x0004640008000100 */
[----:B--2---:R-:W-:Y:S01]  /*0c70*/  NOP ;  /* 0x0000000000007918 */ /* 0x004fe20000000000 */
.L_x_13:
[----:B------:R-:W2:Y:S01]  /*0c80*/  SHFL.IDX PT, R2, R86, RZ, 0x1f ;  /* 0x00001fff56027589 */ /* 0x000ea200000e0000 */
[----:B------:R-:W-:Y:S01]  /*0c90*/  NOP ;  /* 0x0000000000007918 */ /* 0x000fe20000000000 */
[----:B--2---:R-:W-:-:S13]  /*0ca0*/  ISETP.NE.AND P0, PT, R2, 0x5, PT ;  /* 0x000000050200780c */ /* 0x004fda0003f05270 */
[----:B------:R-:W-:Y:S05]  /*0cb0*/  @P0 BRA `(.L_x_14) ;  /* 0x0000000000480947 */ /* 0x000fea0003800000 */
[----:B-1----:R-:W1:Y:S01]  /*0cc0*/  S2UR UR4, SR_CgaCtaId ;  /* 0x00000000000479c3 */ /* 0x002e620000008800 */
        /* <DEDUP_REMOVED lines=12> */
[----:B-1----:R2:W1:Y:S01]  /*0d90*/  SYNCS.EXCH.64 URZ, [UR4+0x150], UR8 ;  /* 0x0001500804ff75b2 */ /* 0x0024620008000100 */
[----:B------:R2:W1:Y:S01]  /*0da0*/  SYNCS.EXCH.64 URZ, [UR4+0x160], UR6 ;  /* 0x0001600604ff75b2 */ /* 0x0004620008000100 */
[----:B------:R2:W1:Y:S01]  /*0db0*/  SYNCS.EXCH.64 URZ, [UR4+0x158], UR8 ;  /* 0x0001580804ff75b2 */ /* 0x0004620008000100 */
[----:B------:R2:W1:Y:S02]  /*0dc0*/  SYNCS.EXCH.64 URZ, [UR4+0x168], UR6 ;  /* 0x0001680604ff75b2 */ /* 0x0004640008000100 */
[----:B--2---:R-:W-:Y:S01]  /*0dd0*/  NOP ;  /* 0x0000000000007918 */ /* 0x004fe20000000000 */
.L_x_14:
[----:B------:R-:W2:Y:S01]  /*0de0*/  SHFL.IDX PT, R2, R86, RZ, 0x1f ;  /* 0x00001fff56027589 */ /* 0x000ea200000e0000 */
[----:B------:R-:W1:Y:S01]  /*0df0*/  S2UR UR58, SR_CgaCtaId ;  /* 0x00000000003a79c3 */ /* 0x000e620000008800 */
[----:B------:R-:W-:Y:S01]  /*0e00*/  NOP ;  /* 0x0000000000007918 */ /* 0x000fe20000000000 */
[----:B--2---:R-:W-:-:S13]  /*0e10*/  ISETP.NE.AND P0, PT, R2, 0x3, PT ;  /* 0x000000030200780c */ /* 0x004fda0003f05270 */
[----:B-1----:R-:W-:Y:S05]  /*0e20*/  @P0 BRA `(.L_x_15) ;  /* 0x0000000000340947 */ /* 0x002fea0003800000 */
[----:B------:R-:W-:Y:S01]  /*0e30*/  UMOV UR4, 0x400 ;  /* 0x0000040000047882 */ /* 0x000fe20000000000 */
[----:B------:R-:W-:Y:S01]  /*0e40*/  UMOV UR6, 0x20 ;  /* 0x0000002000067882 */ /* 0x000fe20000000000 */
[----:B------:R-:W-:Y:S02]  /*0e50*/  ULEA UR4, UR58, UR4, 0x18 ;  /* 0x000000043a047291 */ /* 0x000fe4000f8ec0ff */
[----:B------:R-:W-:-:S04]  /*0e60*/  UIADD3 UR6, UPT, UPT, -UR6, 0x100000, URZ ;  /* 0x0010000006067890 */ /* 0x000fc8000fffe1ff */
[----:B------:R-:W-:Y:S02]  /*0e70*/  USHF.L.U32 UR7, UR6, 0xb, URZ ;  /* 0x0000000b06077899 */ /* 0x000fe400080006ff */
[----:B------:R-:W-:Y:S01]  /*0e80*/  USHF.L.U32 UR6, UR6, 0x1, URZ ;  /* 0x0000000106067899 */ /* 0x000fe200080006ff */
[----:B------:R-:W-:Y:S01]  /*0e90*/  ELECT P0, URZ, PT ;  /* 0x0000000000ff782f */ /* 0x000fe20003800000 */
[----:B------:R-:W1:Y:S10]  /*0ea0*/  FENCE.VIEW.ASYNC.S ;  /* 0x00000000000073c6 */ /* 0x000e740000000000 */
[----:B-1----:R1:W2:Y:S01]  /*0eb0*/  SYNCS.EXCH.64 URZ, [UR4+0x170], UR6 ;  /* 0x0001700604ff75b2 */ /* 0x0022a20008000100 */
[----:B------:R1:W1:Y:S01]  /*0ec0*/  SYNCS.EXCH.64 URZ, [UR4+0x180], UR6 ;  /* 0x0001800604ff75b2 */ /* 0x0002620008000100 */
[----:B------:R1:W1:Y:S01]  /*0ed0*/  SYNCS.EXCH.64 URZ, [UR4+0x178], UR6 ;  /* 0x0001780604ff75b2 */ /* 0x0002620008000100 */
[----:B------:R1:W1:Y:S01]  /*0ee0*/  SYNCS.EXCH.64 URZ, [UR4+0x188], UR6 ;  /* 0x0001880604ff75b2 */ /* 0x0002620008000100 */
[----:B------:R-:W-:Y:S01]  /*0ef0*/  NOP ;  /* 0x0000000000007918 */ /* 0x000fe20000000000 */
.L_x_15:
[----:B-1----:R-:W1:Y:S01]  /*0f00*/  LDCU UR4, c[0x0][0x36c] ;  /* 0x00006d80ff0477ac */ /* 0x002e620008000800 */
[----:B------:R-:W-:Y:S01]  /*0f10*/  ISETP.NE.OR P4, PT, R0, 0x2, !P4 ;  /* 0x000000020000780c */ /* 0x000fe20006785670 */
[----:B------:R-:W-:Y:S01]  /*0f20*/  NOP ;  /* 0x0000000000007918 */ /* 0x000fe20000000000 */
[----:B------:R-:W-:Y:S01]  /*0f30*/  LOP3.LUT R0, R81, 0x1f, RZ, 0xc0, !PT ;  /* 0x0000001f51007812 */ /* 0x000fe200078ec0ff */
[----:B------:R-:W-:Y:S02]  /*0f40*/  UISETP.NE.AND UP4, UPT, UR21, URZ, UPT ;  /* 0x000000ff1500728c */ /* 0x000fe4000bf85270 */
[----:B-1----:R-:W-:-:S09]  /*0f50*/  UISETP.EQ.U32.AND UP5, UPT, UR4, 0x1, UPT ;  /* 0x000000010400788c */ /* 0x002fd2000bfa2070 */
[----:B------:R-:W-:Y:S05]  /*0f60*/  BRA.U !UP5, `(.L_x_16) ;  /* 0x000000010d087547 */ /* 0x000fea000b800000 */
[----:B--234-:R-:W-:Y:S01]  /*0f70*/  UCGABAR_ARV ;  /* 0x00000000000079c7 */ /* 0x01cfe20008000000 */
[----:B------:R-:W-:Y:S05]  /*0f80*/  BRA `(.L_x_17) ;  /* 0x0000000000047947 */ /* 0x000fea0003800000 */
.L_x_16:
[----:B--234-:R-:W-:Y:S01]  /*0f90*/  NOP ;  /* 0x0000000000007918 */ /* 0x01cfe20000000000 */
.L_x_17:
[----:B------:R-:W1:Y:S01]  /*0fa0*/  S2UR UR20, SR_CTAID.X ;  /* 0x00000000001479c3 */ /* 0x000e620000002500 */
[----:B------:R-:W-:-:S05]  /*0fb0*/  CS2R.32 R92, SR_CgaSize ;  /* 0x00000000005c7805 */ /* 0x000fca0000008a00 */
[----:B------:R-:W-:-:S05]  /*0fc0*/  IMAD R92, R92, -0xa0, RZ ;  /* 0xffffff605c5c7824 */ /* 0x000fca00078e02ff */
[----:B------:R-:W-:-:S14]  /*0fd0*/  R2UR UR5, R92 ;  /* 0x000000005c0572ca */ /* 0x000fdc00000e0000 */
[----:B------:R-:W2:Y:S01]  /*0fe0*/  LDCU UR5, c[0x0][UR5+0x2b0] ;  /* 0x00005600050577ac */ /* 0x000ea20008000800 */
[----:B------:R-:W-:-:S05]  /*0ff0*/  CS2R.32 R92, SR_CgaSize ;  /* 0x00000000005c7805 */ /* 0x000fca0000008a00 */
[----:B------:R-:W-:-:S05]  /*1000*/  IMAD R92, R92, -0xa0, RZ ;  /* 0xffffff605c5c7824 */ /* 0x000fca00078e02ff */
[----:B------:R-:W-:-:S14]  /*1010*/  R2UR UR4, R92 ;  /* 0x000000005c0472ca */ /* 0x000fdc00000e0000 */
[----:B------:R-:W3:Y:S01]  /*1020*/  LDCU UR4, c[0x0][UR4+0x2b4] ;  /* 0x00005680040477ac */ /* 0x000ee20008000800 */
[----:B------:R-:W4:Y:S01]  /*1030*/  S2UR UR26, SR_CTAID.Y ;  /* 0x00000000001a79c3 */ /* 0x000f220000002600 */
[----:B------:R-:W-:-:S05]  /*1040*/  CS2R.32 R92, SR_CgaSize ;  /* 0x00000000005c7805 */ /* 0x000fca0000008a00 */
[----:B------:R-:W-:-:S05]  /*1050*/  IMAD R92, R92, -0xa0, RZ ;  /* 0xffffff605c5c7824 */ /* 0x000fca00078e02ff */
[----:B------:R-:W-:-:S14]  /*1060*/  R2UR UR7, R92 ;  /* 0x000000005c0772ca */ /* 0x000fdc00000e0000 */
[----:B------:R-:W3:Y:S01]  /*1070*/  LDCU UR7, c[0x0][UR7+0x2a0] ;  /* 0x00005400070777ac */ /* 0x000ee20008000800 */
[----:B------:R-:W-:-:S05]  /*1080*/  CS2R.32 R92, SR_CgaSize ;  /* 0x00000000005c7805 */ /* 0x000fca0000008a00 */
[----:B------:R-:W-:-:S05]  /*1090*/  IMAD R92, R92, -0xa0, RZ ;  /* 0xffffff605c5c7824 */ /* 0x000fca00078e02ff */
[----:B------:R-:W-:-:S14]  /*10a0*/  R2UR UR8, R92 ;  /* 0x000000005c0872ca */ /* 0x000fdc00000e0000 */
[----:B------:R-:W3:Y:S01]  /*10b0*/  LDCU UR8, c[0x0][UR8+0x2a4] ;  /* 0x00005480080877ac */ /* 0x000ee20008000800 */
[----:B------:R-:W-:Y:S02]  /*10c0*/  ULOP3.LUT UR64, UR58, 0x1, URZ, 0xc0, !UPT ;  /* 0x000000013a407892 */ /* 0x000fe4000f8ec0ff */
[----:B------:R-:W-:Y:S02]  /*10d0*/  USHF.R.U32.HI UR49, URZ, 0x1, UR58 ;  /* 0x00000001ff317899 */ /* 0x000fe4000801163a */
[----:B------:R-:W-:Y:S02]  /*10e0*/  UISETP.GT.U32.AND UP1, UPT, UR64, 0xffff, UPT ;  /* 0x0000ffff4000788c */ /* 0x000fe4000bf24070 */
[----:B------:R-:W-:Y:S01]  /*10f0*/  USHF.L.U32 UR46, UR58, 0xb, URZ ;  /* 0x0000000b3a2e7899 */ /* 0x000fe200080006ff */
[----:B-1----:R-:W-:Y:S01]  /*1100*/  I2FP.F32.U32 R3, UR20 ;  /* 0x0000001400037c45 */ /* 0x002fe20008201000 */
[----:B------:R-:W-:Y:S01]  /*1110*/  USHF.L.U32 UR51, UR58, 0x8, URZ ;  /* 0x000000083a337899 */ /* 0x000fe200080006ff */
[----:B------:R-:W1:Y:S03]  /*1120*/  LDCU UR24, c[0x0][0xf24] ;  /* 0x0001e480ff1877ac */ /* 0x000e660008000800 */
[----:B--2---:R-:W-:Y:S01]  /*1130*/  FMUL R3, R3, UR5 ;  /* 0x0000000503037c20 */ /* 0x004fe20008400000 */
[----:B------:R-:W2:Y:S01]  /*1140*/  LDCU UR42, c[0x0][0xf24] ;  /* 0x0001e480ff2a77ac */ /* 0x000ea20008000800 */
[----:B----4-:R-:W-:-:S04]  /*1150*/  I2FP.F32.U32 R2, UR26 ;  /* 0x0000001a00027c45 */ /* 0x010fc80008201000 */
[----:B------:R-:W4:Y:S01]  /*1160*/  F2I.U32.TRUNC.NTZ R3, R3 ;  /* 0x0000000300037305 */ /* 0x000f22000020f000 */
[----:B------:R-:W1:Y:S01]  /*1170*/  LDCU UR27, c[0x0][0xf30] ;  /* 0x0001e600ff1b77ac */ /* 0x000e620008000800 */
[----:B---3--:R-:W-:Y:S01]  /*1180*/  FMUL R2, R2, UR4 ;  /* 0x0000000402027c20 */ /* 0x008fe20008400000 */
[----:B------:R-:W-:Y:S02]  /*1190*/  ULOP3.LUT UR4, UR58, 0x2, URZ, 0xc0, !UPT ;  /* 0x000000023a047892 */ /* 0x000fe4000f8ec0ff */
[----:B------:R-:W-:-:S03]  /*11a0*/  USHF.L.U32 UR29, UR58, 0x9, URZ ;  /* 0x000000093a1d7899 */ /* 0x000fc600080006ff */
[----:B------:R-:W3:Y:S01]  /*11b0*/  F2I.U32.TRUNC.NTZ R2, R2 ;  /* 0x0000000200027305 */ /* 0x000ee2000020f000 */
[----:B------:R-:W-:Y:S01]  /*11c0*/  UISETP.GT.U32.AND UP0, UPT, UR4, 0xffff, UPT ;  /* 0x0000ffff0400788c */ /* 0x000fe2000bf04070 */
[----:B------:R-:W-:Y:S01]  /*11d0*/  UMOV UR30, 0x5 ;  /* 0x00000005001e7882 */ /* 0x000fe20000000000 */
[----:B------:R-:W-:Y:S02]  /*11e0*/  USEL UR43, UR64, 0xffff, !UP1 ;  /* 0x0000ffff402b7887 */ /* 0x000fe4000c800000 */
[----:B------:R-:W-:Y:S01]  /*11f0*/  USEL UR37, UR4, 0xffff, !UP0 ;  /* 0x0000ffff04257887 */ /* 0x000fe2000c000000 */
[----:B----4-:R-:W-:Y:S02]  /*1200*/  R2UR UR5, R3 ;  /* 0x00000000030572ca */ /* 0x010fe400000e0000 */
[----:B---3--:R-:W-:Y:S02]  /*1210*/  R2UR UR6, R2 ;  /* 0x00000000020672ca */ /* 0x008fe400000e0000 */
[----:B------:R-:W-:-:S09]  /*1220*/  PRMT R2, RZ, 0x7610, R2 ;  /* 0x00007610ff027816 */ /* 0x000fd20000000002 */
[----:B------:R-:W-:-:S04]  /*1230*/  UIADD3 UR5, UPT, UPT, -UR5, URZ, URZ ;  /* 0x000000ff05057290 */ /* 0x000fc8000fffe1ff */
[----:B------:R-:W-:Y:S02]  /*1240*/  UIMAD UR5, UR7, UR5, UR20 ;  /* 0x00000005070572a4 */ /* 0x000fe4000f8e0214 */
[----:B------:R-:W-:-:S04]  /*1250*/  UIADD3 UR4, UPT, UPT, -UR6, URZ, URZ ;  /* 0x000000ff06047290 */ /* 0x000fc8000fffe1ff */
[----:B------:R-:W-:Y:S01]  /*1260*/  IMAD.U32 R92, RZ, RZ, UR5 ;  /* 0x00000005ff5c7e24 */ /* 0x000fe2000f8e00ff */
[----:B------:R-:W-:-:S06]  /*1270*/  UIMAD UR4, UR8, UR4, UR26 ;  /* 0x00000004080472a4 */ /* 0x000fcc000f8e021a */
[----:B------:R-:W-:Y:S01]  /*1280*/  IMAD.U32 R91, RZ, RZ, UR4 ;  /* 0x00000004ff5b7e24 */ /* 0x000fe2000f8e00ff */
[----:B-12---:R-:W-:Y:S06]  /*1290*/  BRA.U UP4, `(.L_x_18) ;  /* 0x0000000104447547 */ /* 0x006fec000b800000 */
[----:B------:R-:W-:Y:S02]  /*12a0*/  R2UR UR4, R91 ;  /* 0x000000005b0472ca */ /* 0x000fe400000e0000 */
[----:B------:R-:W-:-:S11]  /*12b0*/  R2UR UR6, R92 ;  /* 0x000000005c0672ca */ /* 0x000fd600000e0000 */
[----:B------:R-:W-:Y:S02]  /*12c0*/  UISETP.NE.AND UP0, UPT, UR4, URZ, UPT ;  /* 0x000000ff0400728c */ /* 0x000fe4000bf05270 */
[----:B------:R-:W-:Y:S02]  /*12d0*/  UISETP.NE.AND UP1, UPT, UR4, 0x1, UPT ;  /* 0x000000010400788c */ /* 0x000fe4000bf25270 */
[----:B------:R-:W-:Y:S02]  /*12e0*/  UISETP.NE.AND UP2, UPT, UR6, URZ, UP0 ;  /* 0x000000ff0600728c */ /* 0x000fe40008745270 */
[----:B------:R-:W-:Y:S02]  /*12f0*/  USEL UR4, URZ, 0x2, UP0 ;  /* 0x00000002ff047887 */ /* 0x000fe40008000000 */
[----:B------:R-:W-:Y:S02]  /*1300*/  USEL UR8, URZ, 0x1, UP2 ;  /* 0x00000001ff087887 */ /* 0x000fe40009000000 */
[----:B------:R-:W-:-:S02]  /*1310*/  UISETP.NE.AND UP2, UPT, UR6, URZ, UPT ;  /* 0x000000ff0600728c */ /* 0x000fc4000bf45270 */
[----:B------:R-:W-:Y:S02]  /*1320*/  USEL UR5, URZ, 0x4, UP1 ;  /* 0x00000004ff057887 */ /* 0x000fe40008800000 */
[----:B------:R-:W-:Y:S02]  /*1330*/  UISETP.NE.AND UP0, UPT, UR6, 0x1, UPT ;  /* 0x000000010600788c */ /* 0x000fe4000bf05270 */
[----:B------:R-:W-:Y:S02]  /*1340*/  USEL UR6, URZ, 0x8, UP1 ;  /* 0x00000008ff067887 */ /* 0x000fe40008800000 */
[----:B------:R-:W-:Y:S02]  /*1350*/  USEL UR7, UR5, 0x4, UP2 ;  /* 0x0000000405077887 */ /* 0x000fe40009000000 */
[----:B------:R-:W-:Y:S02]  /*1360*/  USEL UR4, UR4, 0x2, UP0 ;  /* 0x0000000204047887 */ /* 0x000fe40008000000 */
[----:B------:R-:W-:-:S02]  /*1370*/  USEL UR5, UR6, 0x8, UP0 ;  /* 0x0000000806057887 */ /* 0x000fc40008000000 */
[----:B------:R-:W-:-:S04]  /*1380*/  UIADD3 UR4, UPT, UPT, UR4, UR7, UR8 ;  /* 0x0000000704047290 */ /* 0x000fc8000fffe008 */
[----:B------:R-:W-:-:S06]  /*1390*/  UIADD3 UR4, UPT, UPT, UR4, UR5, URZ ;  /* 0x0000000504047290 */ /* 0x000fcc000fffe0ff */
[----:B------:R-:W-:-:S07]  /*13a0*/  IMAD.U32 R2, RZ, RZ, UR4 ;  /* 0x00000004ff027e24 */ /* 0x000fce000f8e00ff */
.L_x_18:
[----:B------:R-:W1:Y:S01]  /*13b0*/  S2UR UR36, SR_CTAID.Z ;  /* 0x00000000002479c3 */ /* 0x000e620000002700 */
[----:B------:R-:W-:Y:S01]  /*13c0*/  UISETP.GE.AND UP0, UPT, UR24, 0x1, UPT ;  /* 0x000000011800788c */ /* 0x000fe2000bf06270 */
[----:B------:R-:W-:-:S08]  /*13d0*/  UMOV UR28, 0x3 ;  /* 0x00000003001c7882 */ /* 0x000fd00000000000 */
[----:B------:R-:W-:Y:S05]  /*13e0*/  BRA.U !UP0, `(.L_x_19) ;  /* 0x0000000108d47547 */ /* 0x000fea000b800000 */
[----:B------:R-:W2:Y:S01]  /*13f0*/  LDCU.128 UR12, c[0x0][0xf10] ;  /* 0x0001e200ff0c77ac */ /* 0x000ea20008000c00 */
[----:B------:R-:W3:Y:S01]  /*1400*/  LDCU UR6, c[0x0][0x370] ;  /* 0x00006e00ff0677ac */ /* 0x000ee20008000800 */
[----:B------:R-:W4:Y:S01]  /*1410*/  LDCU UR5, c[0x0][0x374] ;  /* 0x00006e80ff0577ac */ /* 0x000f220008000800 */
[----:B------:R-:W1:Y:S01]  /*1420*/  LDCU UR25, c[0x0][0xf0c] ;  /* 0x0001e180ff1977ac */ /* 0x000e620008000800 */
[----:B------:R-:W1:Y:S01]  /*1430*/  LDCU UR4, c[0x0][0xf20] ;  /* 0x0001e400ff0477ac */ /* 0x000e620008000800 */
[----:B------:R-:W1:Y:S01]  /*1440*/  LDCU.64 UR8, c[0x0][0xf28] ;  /* 0x0001e500ff0877ac */ /* 0x000e620008000a00 */
[----:B--2---:R-:W-:Y:S02]  /*1450*/  UISETP.NE.AND UP0, UPT, UR14, 0x1, UPT ;  /* 0x000000010e00788c */ /* 0x004fe4000bf05270 */
[----:B----4-:R-:W-:Y:S02]  /*1460*/  UIMAD.WIDE.U32 UR10, UR5, UR15, URZ ;  /* 0x0000000f050a72a5 */ /* 0x010fe4000f8e00ff */
[----:B---3--:R-:W-:-:S02]  /*1470*/  UIMAD.WIDE.U32 UR18, UR6, UR12, URZ ;  /* 0x0000000c061272a5 */ /* 0x008fc4000f8e00ff */
[----:B-1----:R-:W-:Y:S02]  /*1480*/  UISETP.NE.AND UP1, UPT, UR25, 0x1, UPT ;  /* 0x000000011900788c */ /* 0x002fe4000bf25270 */
[----:B------:R-:W-:Y:S01]  /*1490*/  UISETP.NE.AND UP2, UPT, UR24, 0x1, UPT ;  /* 0x000000011800788c */ /* 0x000fe2000bf45270 */
[----:B------:R-:W-:Y:S02]  /*14a0*/  UMOV UR10, UR11 ;  /* 0x0000000b000a7c82 */ /* 0x000fe40008000000 */
[----:B------:R-:W-:Y:S01]  /*14b0*/  UMOV UR18, UR19 ;  /* 0x0000001300127c82 */ /* 0x000fe20008000000 */
[----:B------:R-:W-:Y:S02]  /*14c0*/  @UP0 USHF.R.U32.HI UR5, URZ, UR4, UR10 ;  /* 0x00000004ff050299 */ /* 0x000fe4000801160a */
[----:B------:R-:W-:Y:S02]  /*14d0*/  UIMAD.WIDE.U32 UR22, UR26, UR15, URZ ;  /* 0x0000000f1a1672a5 */ /* 0x000fe4000f8e00ff */
[----:B------:R-:W-:-:S02]  /*14e0*/  UIMAD.WIDE.U32 UR10, UR5, UR8, URZ ;  /* 0x00000008050a72a5 */ /* 0x000fc4000f8e00ff */
[----:B------:R-:W-:Y:S02]  /*14f0*/  @UP1 USHF.R.U32.HI UR6, URZ, UR13, UR18 ;  /* 0x0000000dff061299 */ /* 0x000fe40008011612 */
[----:B------:R-:W-:Y:S02]  /*1500*/  UIMAD.WIDE.U32 UR16, UR20, UR12, URZ ;  /* 0x0000000c141072a5 */ /* 0x000fe4000f8e00ff */
[----:B------:R-:W-:Y:S01]  /*1510*/  UIMAD.WIDE.U32 UR18, UR6, UR8, URZ ;  /* 0x00000008061272a5 */ /* 0x000fe2000f8e00ff */
[----:B------:R-:W-:Y:S01]  /*1520*/  UMOV UR22, UR23 ;  /* 0x0000001700167c82 */ /* 0x000fe20008000000 */
[----:B------:R-:W-:Y:S01]  /*1530*/  UMOV UR10, UR11 ;  /* 0x0000000b000a7c82 */ /* 0x000fe20008000000 */
[----:B------:R-:W-:Y:S02]  /*1540*/  USHF.R.U32.HI UR22, URZ, UR4, UR22 ;  /* 0x00000004ff167299 */ /* 0x000fe40008011616 */
[----:B------:R-:W-:Y:S02]  /*1550*/  @UP2 USHF.R.U32.HI UR5, URZ, UR9, UR10 ;  /* 0x00000009ff052299 */ /* 0x000fe4000801160a */
[----:B------:R-:W-:Y:S01]  /*1560*/  UMOV UR7, UR19 ;  /* 0x0000001300077c82 */ /* 0x000fe20008000000 */
[----:B------:R-:W-:Y:S01]  /*1570*/  UMOV UR16, UR17 ;  /* 0x0000001100107c82 */ /* 0x000fe20008000000 */
[----:B------:R-:W-:-:S02]  /*1580*/  @UP2 USHF.R.U32.HI UR6, URZ, UR9, UR7 ;  /* 0x00000009ff062299 */ /* 0x000fc40008011607 */
[----:B------:R-:W-:Y:S02]  /*1590*/  USHF.R.U32.HI UR13, URZ, UR13, UR16 ;  /* 0x0000000dff0d7299 */ /* 0x000fe40008011610 */
[----:B------:R-:W-:Y:S02]  /*15a0*/  USEL UR4, UR26, UR22, !UP0 ;  /* 0x000000161a047287 */ /* 0x000fe4000c000000 */
[----:B------:R-:W-:Y:S02]  /*15b0*/  UIMAD UR7, UR5, UR24, URZ ;  /* 0x00000018050772a4 */ /* 0x000fe4000f8e02ff */
[----:B------:R-:W-:Y:S02]  /*15c0*/  USEL UR5, UR20, UR13, !UP1 ;  /* 0x0000000d14057287 */ /* 0x000fe4000c800000 */
[----:B------:R-:W-:Y:S02]  /*15d0*/  UIMAD UR12, UR6, UR24, URZ ;  /* 0x00000018060c72a4 */ /* 0x000fe4000f8e02ff */
[----:B------:R-:W-:-:S02]  /*15e0*/  UISETP.GE.AND UP0, UPT, UR4, UR7, UPT ;  /* 0x000000070400728c */ /* 0x000fc4000bf06270 */
[----:B------:R-:W-:Y:S02]  /*15f0*/  UIMAD.WIDE.U32 UR10, UR4, UR8, URZ ;  /* 0x00000008040a72a5 */ /* 0x000fe4000f8e00ff */
[----:B------:R-:W-:Y:S02]  /*1600*/  UISETP.GE.OR UP0, UPT, UR5, UR12, UP0 ;  /* 0x0000000c0500728c */ /* 0x000fe40008706670 */
[----:B------:R-:W-:Y:S02]  /*1610*/  UIMAD.WIDE.U32 UR12, UR5, UR8, URZ ;  /* 0x00000008050c72a5 */ /* 0x000fe4000f8e00ff */
[----:B------:R-:W-:Y:S01]  /*1620*/  UIADD3 UR10, UPT, UPT, -UR4, URZ, URZ ;  /* 0x000000ff040a7290 */ /* 0x000fe2000fffe1ff */
[----:B------:R-:W-:Y:S01]  /*1630*/  UMOV UR8, UR11 ;  /* 0x0000000b00087c82 */ /* 0x000fe20008000000 */
[----:B------:R-:W-:Y:S02]  /*1640*/  UIADD3 UR11, UPT, UPT, -UR5, URZ, URZ ;  /* 0x000000ff050b7290 */ /* 0x000fe4000fffe1ff */
[----:B------:R-:W-:-:S03]  /*1650*/  USHF.R.U32.HI UR8, URZ, UR9, UR8 ;  /* 0x00000009ff087299 */ /* 0x000fc60008011608 */
[----:B------:R-:W-:Y:S01]  /*1660*/  @!UP0 UMOV UR7, UR13 ;  /* 0x0000000d00078c82 */ /* 0x000fe20008000000 */
[----:B------:R-:W-:Y:S02]  /*1670*/  UIMAD UR26, UR14, UR10, UR26 ;  /* 0x0000000a0e1a72a4 */ /* 0x000fe4000f8e021a */
[----:B------:R-:W-:Y:S02]  /*1680*/  USEL UR8, UR4, UR8, !UP2 ;  /* 0x0000000804087287 */ /* 0x000fe4000d000000 */
[----:B------:R-:W-:Y:S02]  /*1690*/  @!UP0 USHF.R.U32.HI UR7, URZ, UR9, UR7 ;  /* 0x00000009ff078299 */ /* 0x000fe40008011607 */
[----:B------:R-:W-:Y:S02]  /*16a0*/  UIADD3 UR9, UPT, UPT, -UR8, URZ, URZ ;  /* 0x000000ff08097290 */ /* 0x000fe4000fffe1ff */
[----:B------:R-:W-:Y:S02]  /*16b0*/  @!UP0 USEL UR7, UR5, UR7, !UP2 ;  /* 0x0000000705078287 */ /* 0x000fe4000d000000 */
[----:B------:R-:W-:-:S02]  /*16c0*/  UIMAD UR9, UR24, UR9, UR4 ;  /* 0x00000009180972a4 */ /* 0x000fc4000f8e0204 */
[----:B------:R-:W-:Y:S02]  /*16d0*/  @!UP0 UIADD3 UR8, UPT, UPT, UR8, -UR7, URZ ;  /* 0x8000000708088290 */ /* 0x000fe4000fffe0ff */
[----:B------:R-:W-:Y:S02]  /*16e0*/  @!UP0 UIMAD UR6, UR9, UR6, UR7 ;  /* 0x00000006090682a4 */ /* 0x000fe4000f8e0207 */
[----:B------:R-:W-:Y:S02]  /*16f0*/  @!UP0 UIMAD UR4, UR8, UR24, UR5 ;  /* 0x00000018080482a4 */ /* 0x000fe4000f8e0205 */
[----:B------:R-:W-:Y:S02]  /*1700*/  UIMAD UR20, UR25, UR11, UR20 ;  /* 0x0000000b191472a4 */ /* 0x000fe4000f8e0214 */
[----:B------:R-:W-:Y:S01]  /*1710*/  UIMAD UR26, UR4, UR14, UR26 ;  /* 0x0000000e041a72a4 */ /* 0x000fe2000f8e021a */
[----:B------:R-:W-:Y:S02]  /*1720*/  @!UP0 UMOV UR5, UR6 ;  /* 0x0000000600058c82 */ /* 0x000fe40008000000 */
[----:B------:R-:W-:-:S12]  /*1730*/  UIMAD UR20, UR5, UR25, UR20 ;  /* 0x00000019051472a4 */ /* 0x000fd8000f8e0214 */
.L_x_19:
[----:B------:R-:W-:Y:S02]  /*1740*/  UISETP.NE.AND UP0, UPT, UR27, 0x1, UPT ;  /* 0x000000011b00788c */ /* 0x000fe4000bf05270 */
[----:B------:R-:W-:Y:S02]  /*1750*/  ULOP3.LUT UR43, UR43, 0xffff, URZ, 0xc0, !UPT ;  /* 0x0000ffff2b2b7892 */ /* 0x000fe4000f8ec0ff */
[----:B------:R-:W-:Y:S02]  /*1760*/  ULOP3.LUT UR37, UR37, 0xffff, URZ, 0xc0, !UPT ;  /* 0x0000ffff25257892 */ /* 0x000fe4000f8ec0ff */
[----:B------:R-:W-:Y:S02]  /*1770*/  ULOP3.LUT UR47, UR46, 0x1000, URZ, 0xc0, !UPT ;  /* 0x000010002e2f7892 */ /* 0x000fe4000f8ec0ff */
[----:B------:R-:W-:Y:S02]  /*1780*/  UISETP.NE.AND UP1, UPT, UR21, 0x2, UPT ;  /* 0x000000021500788c */ /* 0x000fe4000bf25270 */
[----:B------:R-:W-:-:S02]  /*1790*/  ULOP3.LUT UR49, UR49, 0x1, URZ, 0xc0, !UPT ;  /* 0x0000000131317892 */ /* 0x000fc4000f8ec0ff */
[----:B------:R-:W-:Y:S02]  /*17a0*/  ULOP3.LUT UR46, UR46, 0x800, URZ, 0xc0, !UPT ;  /* 0x000008002e2e7892 */ /* 0x000fe4000f8ec0ff */
[----:B------:R-:W-:Y:S02]  /*17b0*/  ULOP3.LUT UR51, UR51, 0x200, URZ, 0xc0, !UPT ;  /* 0x0000020033337892 */ /* 0x000fe4000f8ec0ff */
[----:B------:R-:W-:Y:S02]  /*17c0*/  ULOP3.LUT UR29, UR29, 0x200, URZ, 0xc0, !UPT ;  /* 0x000002001d1d7892 */ /* 0x000fe4000f8ec0ff */
[----:B------:R-:W-:Y:S02]  /*17d0*/  USHF.L.U32 UR43, UR30, UR43, URZ ;  /* 0x0000002b1e2b7299 */ /* 0x000fe400080006ff */
[----:B------:R-:W-:Y:S01]  /*17e0*/  USHF.L.U32 UR37, UR28, UR37, URZ ;  /* 0x000000251c257299 */ /* 0x000fe200080006ff */
[----:B------:R-:W-:Y:S11]  /*17f0*/  BRA.U UP0, `(.L_x_20) ;  /* 0x0000000100447547 */ /* 0x000ff6000b800000 */
[----:B------:R-:W2:Y:S01]  /*1800*/  LDCU.128 UR8, c[0x0][0xf10] ;  /* 0x0001e200ff0877ac */ /* 0x000ea20008000c00 */
[----:B------:R-:W3:Y:S01]  /*1810*/  LDCU UR12, c[0x0][0xf0c] ;  /* 0x0001e180ff0c77ac */ /* 0x000ee20008000800 */
[----:B------:R-:W4:Y:S01]  /*1820*/  LDCU UR13, c[0x0][0xf20] ;  /* 0x0001e400ff0d77ac */ /* 0x000f220008000800 */
[----:B--2---:R-:W-:Y:S02]  /*1830*/  UIMAD.WIDE.U32 UR6, UR20, UR8, URZ ;  /* 0x00000008140672a5 */ /* 0x004fe4000f8e00ff */
[----:B------:R-:W-:Y:S02]  /*1840*/  UIMAD.WIDE.U32 UR4, UR26, UR11, URZ ;  /* 0x0000000b1a0472a5 */ /* 0x000fe4000f8e00ff */
[----:B---3--:R-:W-:Y:S02]  /*1850*/  UISETP.NE.AND UP2, UPT, UR12, 0x1, UPT ;  /* 0x000000010c00788c */ /* 0x008fe4000bf45270 */
[----:B------:R-:W-:Y:S01]  /*1860*/  UISETP.NE.AND UP0, UPT, UR10, 0x1, UPT ;  /* 0x000000010a00788c */ /* 0x000fe2000bf05270 */
[----:B------:R-:W-:-:S02]  /*1870*/  UMOV UR6, UR7 ;  /* 0x0000000700067c82 */ /* 0x000fc40008000000 */
[----:B------:R-:W-:Y:S01]  /*1880*/  UMOV UR4, UR5 ;  /* 0x0000000500047c82 */ /* 0x000fe20008000000 */
[----:B------:R-:W-:Y:S02]  /*1890*/  USHF.R.U32.HI UR9, URZ, UR9, UR6 ;  /* 0x00000009ff097299 */ /* 0x000fe40008011606 */
[----:B----4-:R-:W-:Y:S02]  /*18a0*/  USHF.R.U32.HI UR4, URZ, UR13, UR4 ;  /* 0x0000000dff047299 */ /* 0x010fe40008011604 */
[----:B------:R-:W-:Y:S02]  /*18b0*/  USEL UR5, UR20, UR9, !UP2 ;  /* 0x0000000914057287 */ /* 0x000fe4000d000000 */
[----:B------:R-:W-:-:S04]  /*18c0*/  USEL UR4, UR26, UR4, !UP0 ;  /* 0x000000041a047287 */ /* 0x000fc8000c000000 */
[----:B------:R-:W-:Y:S02]  /*18d0*/  UIADD3 UR6, UPT, UPT, UR5, -UR4, URZ ;  /* 0x8000000405067290 */ /* 0x000fe4000fffe0ff */
[----:B------:R-:W-:Y:S02]  /*18e0*/  UIADD3 UR4, UPT, UPT, -UR5, UR4, URZ ;  /* 0x0000000405047290 */ /* 0x000fe4000fffe1ff */
[----:B------:R-:W-:Y:S02]  /*18f0*/  UIMAD UR26, UR6, UR10, UR26 ;  /* 0x0000000a061a72a4 */ /* 0x000fe4000f8e021a */
[----:B------:R-:W-:-:S12]  /*1900*/  UIMAD UR20, UR4, UR12, UR20 ;  /* 0x0000000c041472a4 */ /* 0x000fd8000f8e0214 */
.L_x_20:
[----:B------:R-:W-:Y:S05]  /*1910*/  BRA.U !UP5, `(.L_x_21) ;  /* 0x000000010d0c7547 */ /* 0x000fea000b800000 */
[----:B------:R-:W-:Y:S01]  /*1920*/  UCGABAR_WAIT ;  /* 0x0000000000007dc7 */ /* 0x000fe20008000000 */
[----:B------:R-:W-:Y:S01]  /*1930*/  CCTL.IVALL ;  /* 0x00000000ff00798f */ /* 0x000fe20002000000 */
[----:B------:R-:W-:Y:S05]  /*1940*/  BRA `(.L_x_22) ;  /* 0x0000000000047947 */ /* 0x000fea0003800000 */
.L_x_21:
[----:B------:R-:W-:Y:S06]  /*1950*/  BAR.SYNC.DEFER_BLOCKING 0x0 ;  /* 0x0000000000007b1d */ /* 0x000fec0000010000 */
.L_x_22:
[----:B------:R-:W-:Y:S05]  /*1960*/  BRA.U UP1, `(.L_x_23) ;  /* 0x0000001d01247547 */ /* 0x000fea000b800000 */
[----:B------:R-:W2:Y:S01]  /*1970*/  LDCU UR6, c[0x0][0x38c] ;  /* 0x00007180ff0677ac */ /* 0x000ea20008000800 */
[----:B------:R-:W-:Y:S01]  /*1980*/  PLOP3.LUT P2, PT, PT, PT, UP3, 0x80, 0x8 ;  /* 0x000000000008781c */ /* 0x000fe20003f4f038 */
[----:B------:R-:W-:Y:S01]  /*1990*/  IMAD.MOV.U32 R12, RZ, RZ, 0x1 ;  /* 0x00000001ff0c7424 */ /* 0x000fe200078e00ff */
[----:B------:R-:W-:Y:S01]  /*19a0*/  ISETP.EQ.OR P3, PT, R0, RZ, P4 ;  /* 0x000000ff0000720c */ /* 0x000fe20002762670 */
[----:B------:R-:W-:Y:S01]  /*19b0*/  UISETP.NE.AND UP1, UPT, UR21, URZ, UPT ;  /* 0x000000ff1500728c */ /* 0x000fe2000bf25270 */
[----:B------:R-:W-:Y:S02]  /*19c0*/  PLOP3.LUT P2, PT, P2, PT, PT, 0x8, 0x80 ;  /* 0x000000000080781c */ /* 0x000fe4000174e170 */
[----:B------:R-:W-:Y:S01]  /*19d0*/  CS2R R10, SRZ ;  /* 0x00000000000a7805 */ /* 0x000fe2000001ff00 */
[----:B------:R-:W-:Y:S01]  /*19e0*/  IMAD.MOV.U32 R9, RZ, RZ, RZ ;  /* 0x000000ffff097224 */ /* 0x000fe200078e00ff */
[----:B------:R-:W3:Y:S01]  /*19f0*/  LDCU UR60, c[0x0][0x370] ;  /* 0x00006e00ff3c77ac */ /* 0x000ee20008000800 */
[----:B------:R-:W-:Y:S01]  /*1a00*/  IMAD.MOV.U32 R8, RZ, RZ, 0x1 ;  /* 0x00000001ff087424 */ /* 0x000fe200078e00ff */
[----:B------:R-:W4:Y:S01]  /*1a10*/  LDCU.64 UR44, c[0x0][0x348] ;  /* 0x00006900ff2c77ac */ /* 0x000f220008000a00 */
[----:B------:R-:W1:Y:S01]  /*1a20*/  LDCU UR59, c[0x0][0x374] ;  /* 0x00006e80ff3b77ac */ /* 0x000e620008000800 */
[----:B--2---:R-:W-:-:S02]  /*1a30*/  UIADD3 UR5, UPT, UPT, UR6, 0x7f, URZ ;  /* 0x0000007f06057890 */ /* 0x004fc4000fffe0ff */
[----:B------:R-:W-:Y:S02]  /*1a40*/  UIADD3 UR65, UPT, UPT, UR6, 0xfe, URZ ;  /* 0x000000fe06417890 */ /* 0x000fe4000fffe0ff */
[----:B------:R-:W-:Y:S02]  /*1a50*/  USHF.R.S32.HI UR4, URZ, 0x1f, UR5 ;  /* 0x0000001fff047899 */ /* 0x000fe40008011405 */
[----:B------:R-:W-:Y:S02]  /*1a60*/  USEL UR50, UR50, 0x2, UP1 ;  /* 0x0000000232327887 */ /* 0x000fe40008800000 */
[----:B------:R-:W-:Y:S01]  /*1a70*/  ULEA.HI UR4, UR4, UR5, URZ, 0x7 ;  /* 0x0000000504047291 */ /* 0x000fe2000f8f38ff */
[----:B------:R-:W-:-:S03]  /*1a80*/  UMOV UR15, URZ ;  /* 0x000000ff000f7c82 */ /* 0x000fc60008000000 */
[----:B------:R-:W-:Y:S02]  /*1a90*/  USHF.R.S32.HI UR62, URZ, 0x7, UR4 ;  /* 0x00000007ff3e7899 */ /* 0x000fe40008011404 */
[----:B------:R-:W-:Y:S02]  /*1aa0*/  UIADD3 UR4, UPT, UPT, UR6, -0x1, URZ ;  /* 0xffffffff06047890 */ /* 0x000fe4000fffe0ff */
[----:B------:R-:W-:Y:S02]  /*1ab0*/  UISETP.LT.U32.AND UP0, UPT, UR62, 0xf, UPT ;  /* 0x0000000f3e00788c */ /* 0x000fe4000bf01070 */
[----:B------:R-:W-:Y:S02]  /*1ac0*/  UISETP.GE.U32.AND UP2, UPT, UR4, -0xff, UPT ;  /* 0xffffff010400788c */ /* 0x000fe4000bf46070 */
[----:B------:R-:W-:-:S04]  /*1ad0*/  USEL UR61, UR62, 0xf, UP0 ;  /* 0x0000000f3e3d7887 */ /* 0x000fc80008000000 */
[----:B------:R-:W-:Y:S02]  /*1ae0*/  UIADD3 UR48, UPT, UPT, UR61, -0x1, URZ ;  /* 0xffffffff3d307890 */ /* 0x000fe4000fffe0ff */
[----:B------:R-:W-:-:S03]  /*1af0*/  UIADD3 UR63, UPT, UPT, UR62, -UR61, URZ ;  /* 0x8000003d3e3f7290 */ /* 0x000fc6000fffe0ff */
[----:B------:R-:W-:-:S04]  /*1b00*/  @UP2 UIADD3 UR48, UPT, UPT, UR61, URZ, URZ ;  /* 0x000000ff3d302290 */ /* 0x000fc8000fffe0ff */
[----:B-1-34-:R-:W-:-:S12]  /*1b10*/  UIADD3 UR48, UPT, UPT, UR48, 0x1, URZ ;  /* 0x0000000130307890 */ /* 0x01afd8000fffe0ff */
.L_x_47:
[----:B------:R-:W-:Y:S01]  /*1b20*/  UISETP.NE.AND UP0, UPT, UR58, URZ, UPT ;  /* 0x000000ff3a00728c */ /* 0x000fe2000bf05270 */
[----:B------:R-:W1:Y:S08]  /*1b30*/  S2UR UR58, SR_CgaCtaId ;  /* 0x00000000003a79c3 */ /* 0x000e700000008800 */
[----:B---3--:R-:W-:Y:S05]  /*1b40*/  BRA.U UP0, `(.L_x_24) ;  /* 0x0000000100347547 */ /* 0x008fea000b800000 */
[----:B------:R-:W2:Y:S01]  /*1b50*/  S2R R0, SR_CgaCtaId ;  /* 0x0000000000007919 */ /* 0x000ea20000008800 */
[----:B------:R-:W-:-:S04]  /*1b60*/  MOV R2, 0x400 ;  /* 0x0000040000027802 */ /* 0x000fc80000000f00 */
[----:B--2---:R-:W-:Y:S02]  /*1b70*/  LEA R0, R0, R2, 0x18 ;  /* 0x0000000200007211 */ /* 0x004fe400078ec0ff */
[----:B------:R-:W-:-:S03]  /*1b80*/  SHF.L.U32 R2, R8, 0x1f, RZ ;  /* 0x0000001f08027819 */ /* 0x000fc600000006ff */
[----:B------:R-:W-:-:S04]  /*1b90*/  IMAD R0, R9, 0x8, R0 ;  /* 0x0000000809007824 */ /* 0x000fc800078e0200 */
[----:B------:R-:W2:Y:S02]  /*1ba0*/  SYNCS.PHASECHK.TRANS64.TRYWAIT P0, [R0+URZ+0x180], R2 ;  /* 0x00018002000075a7 */ /* 0x000ea400080011ff */
[----:B--2---:R-:W-:Y:S05]  /*1bb0*/  @!P0 BRA `(.L_x_25) ;  /* 0x0000009c008c8947 */ /* 0x004fea0003800000 */
.L_x_168:
[----:B------:R-:W-:Y:S01]  /*1bc0*/  VIADD R9, R9, 0x1 ;  /* 0x0000000109097836 */ /* 0x000fe20000000000 */
[----:B------:R2:W-:Y:S04]  /*1bd0*/  SYNCS.ARRIVE.TRANS64.A1T0 RZ, [R0+URZ+0x170], RZ ;  /* 0x000170ff00ff79a7 */ /* 0x0005e800081000ff */
[----:B------:R-:W-:-:S04]  /*1be0*/  ISETP.NE.AND P0, PT, R9, 0x2, PT ;  /* 0x000000020900780c */ /* 0x000fc80003f05270 */
[----:B------:R-:W-:Y:S02]  /*1bf0*/  SEL R9, R9, RZ, P0 ;  /* 0x000000ff09097207 */ /* 0x000fe40000000000 */
[----:B--2---:R-:W-:-:S04]  /*1c00*/  SEL R0, RZ, 0x1, P0 ;  /* 0x00000001ff007807 */ /* 0x004fc80000000000 */
[----:B------:R-:W-:-:S07]  /*1c10*/  LOP3.LUT R8, R8, R0, RZ, 0x3c, !PT ;  /* 0x0000000008087212 */ /* 0x000fce00078e3cff */
.L_x_24:
[----:B------:R-:W-:Y:S01]  /*1c20*/  UMOV UR6, 0x400 ;  /* 0x0000040000067882 */ /* 0x000fe20000000000 */
[----:B------:R-:W-:Y:S01]  /*1c30*/  SHF.L.U32 R0, R12, 0x1f, RZ ;  /* 0x0000001f0c007819 */ /* 0x000fe200000006ff */
[----:B-1----:R-:W-:Y:S02]  /*1c40*/  ULEA UR6, UR58, UR6, 0x18 ;  /* 0x000000063a067291 */ /* 0x002fe4000f8ec0ff */
[----:B------:R-:W-:Y:S02]  /*1c50*/  UISETP.GE.U32.AND UP0, UPT, UR65, 0xff, UPT ;  /* 0x000000ff4100788c */ /* 0x000fe4000bf06070 */
[----:B------:R-:W-:Y:S02]  /*1c60*/  ULEA UR4, UR15, UR6, 0x3 ;  /* 0x000000060f047291 */ /* 0x000fe4000f8e18ff */
[----:B------:R-:W-:Y:S02]  /*1c70*/  ULEA UR35, UR20, UR49, 0x1 ;  /* 0x0000003114237291 */ /* 0x000fe4000f8e08ff */
[----:B------:R-:W-:-:S02]  /*1c80*/  ULEA UR27, UR26, UR64, 0x1 ;  /* 0x000000401a1b7291 */ /* 0x000fc4000f8e08ff */
[----:B------:R-:W-:Y:S02]  /*1c90*/  ULEA.HI UR12, UR26, UR26, URZ, 0x1 ;  /* 0x0000001a1a0c7291 */ /* 0x000fe4000f8f08ff */
[----:B------:R-:W-:Y:S01]  /*1ca0*/  USHF.L.U32 UR35, UR35, 0x6, URZ ;  /* 0x0000000623237899 */ /* 0x000fe200080006ff */
[----:B------:R1:W2:Y:S01]  /*1cb0*/  SYNCS.PHASECHK.TRANS64.TRYWAIT P1, [UR4+0x78], R0 ;  /* 0x00007800ff0075a7 */ /* 0x0002a20008021104 */
[----:B------:R-:W-:Y:S02]  /*1cc0*/  USHF.L.U32 UR27, UR27, 0x5, URZ ;  /* 0x000000051b1b7899 */ /* 0x000fe400080006ff */
[----:B------:R-:W-:Y:S01]  /*1cd0*/  USHF.R.S32.HI UR12, URZ, 0x1, UR12 ;  /* 0x00000001ff0c7899 */ /* 0x000fe2000801140c */
[----:B------:R-:W-:Y:S01]  /*1ce0*/  UMOV UR14, URZ ;  /* 0x000000ff000e7c82 */ /* 0x000fe20008000000 */
[----:B------:R-:W-:Y:S10]  /*1cf0*/  BRA.U !UP0, `(.L_x_26) ;  /* 0x0000000508247547 */ /* 0x000ff4000b800000 */
[----:B------:R-:W-:Y:S01]  /*1d00*/  UMOV UR7, URZ ;  /* 0x000000ff00077c82 */ /* 0x000fe20008000000 */
[----:B------:R-:W-:-:S05]  /*1d10*/  UMOV UR5, UR15 ;  /* 0x0000000f00057c82 */ /* 0x000fca0008000000 */
.L_x_34:
[----:B------:R-:W-:Y:S01]  /*1d20*/  ULEA UR33, UR5, UR6, 0x3 ;  /* 0x0000000605217291 */ /* 0x000fe2000f8e18ff */
[----:B--2---:R-:W-:Y:S01]  /*1d30*/  @!P4 MOV R2, 0x3800 ;  /* 0x000038000002c802 */ /* 0x004fe20000000f00 */
[----:B--23--:R-:W-:Y:S10]  /*1d40*/  @P1 BRA `(.L_x_27) ;  /* 0x00000000000c1947 */ /* 0x00cff40003800000 */
[----:B------:R-:W-:-:S04]  /*1d50*/  SHF.L.U32 R3, R12, 0x1f, RZ ;  /* 0x0000001f0c037819 */ /* 0x000fc800000006ff */
[----:B------:R-:W2:Y:S02]  /*1d60*/  SYNCS.PHASECHK.TRANS64.TRYWAIT P0, [UR33+0x78], R3 ;  /* 0x00007803ff0075a7 */ /* 0x000ea40008001121 */
[----:B--2---:R-:W-:Y:S05]  /*1d70*/  @!P0 BRA `(.L_x_28) ;  /* 0x0000009c00308947 */ /* 0x004fea0003800000 */
.L_x_27:
[----:B------:R2:W-:Y:S01]  /*1d80*/  @!P4 SYNCS.ARRIVE.TRANS64 RZ, [UR33], R2 ;  /* 0x00000002ffffc9a7 */ /* 0x0005e20008000021 */
[----:B------:R-:W-:-:S04]  /*1d90*/  ULOP3.LUT UR4, UR50, 0x2, URZ, 0xfc, !UPT ;  /* 0x0000000232047892 */ /* 0x000fc8000f8efcff */
[----:B------:R-:W-:-:S09]  /*1da0*/  UISETP.NE.AND UP0, UPT, UR4, 0x2, UPT ;  /* 0x000000020400788c */ /* 0x000fd2000bf05270 */
[----:B------:R-:W-:Y:S05]  /*1db0*/  BRA.U UP0, `(.L_x_29) ;  /* 0x0000000100047547 */ /* 0x000fea000b800000 */
[----:B------:R-:W-:Y:S05]  /*1dc0*/  BPT.TRAP 0x1 ;  /* 0x000000040000795c */ /* 0x000fea0000300000 */
.L_x_29:
[----:B------:R-:W-:Y:S04]  /*1dd0*/  BSSY.RECONVERGENT B0, `(.L_x_30) ;  /* 0x0000003000007945 */ /* 0x000fe80003800200 */
[----:B------:R-:W-:Y:S05]  /*1de0*/  @P3 BRA `(.L_x_31) ;  /* 0x0000000000043947 */ /* 0x000fea0003800000 */
[----:B------:R-:W-:Y:S05]  /*1df0*/  BPT.TRAP 0x1 ;  /* 0x000000040000795c */ /* 0x000fea0000300000 */
.L_x_31:
[----:B------:R-:W-:Y:S05]  /*1e00*/  BSYNC.RECONVERGENT B0 ;  /* 0x0000000000007941 */ /* 0x000fea0003800200 */
.L_x_30:
[----:B------:R-:W-:Y:S01]  /*1e10*/  UIADD3 UR4, UPT, UPT, UR5, 0x1, URZ ;  /* 0x0000000105047890 */ /* 0x000fe2000fffe0ff */
[----:B------:R-:W-:Y:S01]  /*1e20*/  BSSY.RECONVERGENT B0, `(.L_x_32) ;  /* 0x0000031000007945 */ /* 0x000fe20003800200 */
[----:B------:R-:W-:Y:S02]  /*1e30*/  ELECT P0, URZ, PT ;  /* 0x0000000000ff782f */ /* 0x000fe40003800000 */
[----:B------:R-:W-:-:S04]  /*1e40*/  UISETP.NE.AND UP0, UPT, UR4, 0xf, UPT ;  /* 0x0000000f0400788c */ /* 0x000fc8000bf05270 */
[----:B------:R-:W-:Y:S02]  /*1e50*/  USEL UR8, URZ, 0x1, UP0 ;  /* 0x00000001ff087887 */ /* 0x000fe40008000000 */
[----:B------:R-:W-:-:S04]  /*1e60*/  USEL UR15, UR4, URZ, UP0 ;  /* 0x000000ff040f7287 */ /* 0x000fc80008000000 */
[----:B------:R-:W-:Y:S01]  /*1e70*/  ULEA UR4, UR15, UR6, 0x3 ;  /* 0x000000060f047291 */ /* 0x000fe2000f8e18ff */
[----:B------:R-:W-:-:S04]  /*1e80*/  LOP3.LUT R12, R12, UR8, RZ, 0x3c, !PT ;  /* 0x000000080c0c7c12 */ /* 0x000fc8000f8e3cff */
[----:B-1----:R-:W-:-:S04]  /*1e90*/  SHF.L.U32 R0, R12, 0x1f, RZ ;  /* 0x0000001f0c007819 */ /* 0x002fc800000006ff */
[----:B------:R1:W3:Y:S01]  /*1ea0*/  SYNCS.PHASECHK.TRANS64.TRYWAIT P1, [UR4+0x78], R0 ;  /* 0x00007800ff0075a7 */ /* 0x0002e20008021104 */
[----:B------:R-:W-:Y:S05]  /*1eb0*/  @!P0 BRA `(.L_x_33) ;  /* 0x00000000009c8947 */ /* 0x000fea0003800000 */
[----:B------:R-:W-:Y:S02]  /*1ec0*/  USHF.L.U32 UR4, UR5, 0xa, URZ ;  /* 0x0000000a05047899 */ /* 0x000fe400080006ff */
[----:B------:R-:W-:Y:S02]  /*1ed0*/  ULEA UR32, UR5, UR47, 0xd ;  /* 0x0000002f05207291 */ /* 0x000fe4000f8e68ff */
[----:B------:R-:W-:Y:S02]  /*1ee0*/  UIADD3 UR40, UP3, UPT, UR44, 0x80, URZ ;  /* 0x000000802c287890 */ /* 0x000fe4000ff7e0ff */
[----:B------:R-:W-:Y:S02]  /*1ef0*/  ULEA UR24, UR5, UR46, 0xc ;  /* 0x0000002e05187291 */ /* 0x000fe4000f8e60ff */
[----:B------:R-:W-:Y:S02]  /*1f00*/  UIADD3 UR38, UP2, UPT, UR44, 0x180, URZ ;  /* 0x000001802c267890 */ /* 0x000fe4000ff5e0ff */
[----:B------:R-:W-:-:S02]  /*1f10*/  USHF.L.U32 UR11, UR7, 0x1, URZ ;  /* 0x00000001070b7899 */ /* 0x000fc400080006ff */
[----:B------:R-:W-:Y:S02]  /*1f20*/  UIADD3 UR30, UP1, UPT, UR44, 0x280, URZ ;  /* 0x000002802c1e7890 */ /* 0x000fe4000ff3e0ff */
[----:B------:R-:W-:Y:S02]  /*1f30*/  ULOP3.LUT UR16, UR51, UR4, URZ, 0xfc, !UPT ;  /* 0x0000000433107292 */ /* 0x000fe4000f8efcff */
[----:B------:R-:W-:Y:S02]  /*1f40*/  UIADD3 UR22, UP0, UPT, UR44, 0x380, URZ ;  /* 0x000003802c167890 */ /* 0x000fe4000ff1e0ff */
[----:B------:R-:W-:Y:S02]  /*1f50*/  ULOP3.LUT UR8, UR4, UR29, URZ, 0xfc, !UPT ;  /* 0x0000001d04087292 */ /* 0x000fe4000f8efcff */
[----:B------:R-:W-:Y:S02]  /*1f60*/  USHF.L.U32 UR34, UR7, 0x7, URZ ;  /* 0x0000000707227899 */ /* 0x000fe400080006ff */
[----:B------:R-:W-:-:S02]  /*1f70*/  UIADD3.X UR41, UPT, UPT, URZ, UR45, URZ, UP3, !UPT ;  /* 0x0000002dff297290 */ /* 0x000fc40009ffe4ff */
[----:B------:R-:W-:Y:S02]  /*1f80*/  UIADD3 UR32, UPT, UPT, UR6, 0x3300, UR32 ;  /* 0x0000330006207890 */ /* 0x000fe4000fffe020 */
[----:B------:R-:W-:Y:S02]  /*1f90*/  UPRMT UR14, URZ, 0x5410, UR43 ;  /* 0x00005410ff0e7896 */ /* 0x000fe4000800002b */
[----:B------:R-:W-:Y:S02]  /*1fa0*/  UIADD3.X UR39, UPT, UPT, URZ, UR45, URZ, UP2, !UPT ;  /* 0x0000002dff277290 */ /* 0x000fe400097fe4ff */
[----:B------:R-:W-:Y:S02]  /*1fb0*/  UIADD3 UR24, UPT, UPT, UR6, 0x21300, UR24 ;  /* 0x0002130006187890 */ /* 0x000fe4000fffe018 */
[----:B------:R-:W-:Y:S02]  /*1fc0*/  UPRMT UR4, URZ, 0x5410, UR37 ;  /* 0x00005410ff047896 */ /* 0x000fe40008000025 */
[----:B------:R-:W-:-:S02]  /*1fd0*/  UIADD3.X UR31, UPT, UPT, URZ, UR45, URZ, UP1, !UPT ;  /* 0x0000002dff1f7290 */ /* 0x000fc40008ffe4ff */
[----:B------:R-:W-:Y:S02]  /*1fe0*/  ULOP3.LUT UR19, UR11, UR49, URZ, 0xfc, !UPT ;  /* 0x000000310b137292 */ /* 0x000fe4000f8efcff */
[----:B------:R-:W-:Y:S02]  /*1ff0*/  UIADD3 UR16, UPT, UPT, UR6, 0x30300, UR16 ;  /* 0x0003030006107890 */ /* 0x000fe4000fffe010 */
[----:B------:R-:W-:Y:S02]  /*2000*/  UIADD3.X UR23, UPT, UPT, URZ, UR45, URZ, UP0, !UPT ;  /* 0x0000002dff177290 */ /* 0x000fe400087fe4ff */
[----:B------:R-:W-:Y:S02]  /*2010*/  ULEA.HI UR11, UR29, UR11, URZ, 0x17 ;  /* 0x0000000b1d0b7291 */ /* 0x000fe4000f8fb8ff */
[----:B------:R-:W-:Y:S01]  /*2020*/  UIADD3 UR8, UPT, UPT, UR6, 0x33f00, UR8 ;  /* 0x00033f0006087890 */ /* 0x000fe2000fffe008 */
[----:B------:R-:W-:Y:S01]  /*2030*/  UMOV UR52, 0x0 ;  /* 0x0000000000347882 */ /* 0x000fe20000000000 */
[----:B------:R-:W-:Y:S01]  /*2040*/  UMOV UR53, 0x10000000 ;  /* 0x1000000000357882 */ /* 0x000fe20000000000 */
[----:B------:R-:W-:Y:S01]  /*2050*/  UMOV UR25, UR33 ;  /* 0x0000002100197c82 */ /* 0x000fe20008000000 */
[----:B------:R-:W-:Y:S01]  /*2060*/  UMOV UR28, UR36 ;  /* 0x00000024001c7c82 */ /* 0x000fe20008000000 */
[----:B------:R-:W-:Y:S01]  /*2070*/  UMOV UR18, URZ ;  /* 0x000000ff00127c82 */ /* 0x000fe20008000000 */
[----:B------:R-:W-:Y:S01]  /*2080*/  UMOV UR26, UR34 ;  /* 0x00000022001a7c82 */ /* 0x000fe20008000000 */
[----:B------:R-:W-:Y:S01]  /*2090*/  UMOV UR17, UR33 ;  /* 0x0000002100117c82 */ /* 0x000fe20008000000 */
[----:B------:R-:W-:Y:S01]  /*20a0*/  UMOV UR21, UR36 ;  /* 0x0000002400157c82 */ /* 0x000fe20008000000 */
[----:B------:R4:W-:Y:S01]  /*20b0*/  UTMALDG.3D.MULTICAST [UR32], [UR40], UR14, desc[UR52] ;  /* 0x00003420280073b4 */ /* 0x0009e2000801180e */
[----:B------:R-:W-:Y:S01]  /*20c0*/  UMOV UR9, UR33 ;  /* 0x0000002100097c82 */ /* 0x000fe20008000000 */
[----:B------:R-:W-:Y:S01]  /*20d0*/  UMOV UR13, UR36 ;  /* 0x00000024000d7c82 */ /* 0x000fe20008000000 */
[----:B------:R-:W-:Y:S01]  /*20e0*/  UMOV UR10, UR18 ;  /* 0x00000012000a7c82 */ /* 0x000fe20008000000 */
[----:B------:R4:W-:Y:S01]  /*20f0*/  UTMALDG.3D.MULTICAST [UR24], [UR38], UR4, desc[UR52] ;  /* 0x00003418260073b4 */ /* 0x0009e20008011804 */
[----:B------:R4:W-:Y:S01]  /*2100*/  UTMALDG.4D.MULTICAST [UR16], [UR30], UR14, desc[UR52] ;  /* 0x000034101e0073b4 */ /* 0x0009e2000801980e */
[----:B------:R4:W-:Y:S02]  /*2110*/  UTMALDG.4D.MULTICAST [UR8], [UR22], UR4, desc[UR52] ;  /* 0x00003408160073b4 */ /* 0x0009e40008019804 */
[----:B----4-:R-:W-:Y:S01]  /*2120*/  NOP ;  /* 0x0000000000007918 */ /* 0x010fe20000000000 */
.L_x_33:
[----:B------:R-:W-:Y:S05]  /*2130*/  BSYNC.RECONVERGENT B0 ;  /* 0x0000000000007941 */ /* 0x000fea0003800200 */
.L_x_32:
[----:B------:R-:W-:Y:S01]  /*2140*/  UIADD3 UR7, UPT, UPT, UR7, 0x1, URZ ;  /* 0x0000000107077890 */ /* 0x000fe2000fffe0ff */
[----:B------:R-:W-:Y:S01]  /*2150*/  UMOV UR5, UR15 ;  /* 0x0000000f00057c82 */ /* 0x000fe20008000000 */
[----:B------:R-:W-:Y:S02]  /*2160*/  UMOV UR14, UR48 ;  /* 0x00000030000e7c82 */ /* 0x000fe40008000000 */
[----:B------:R-:W-:-:S09]  /*2170*/  UISETP.NE.AND UP0, UPT, UR7, UR48, UPT ;  /* 0x000000300700728c */ /* 0x000fd2000bf05270 */
[----:B------:R-:W-:Y:S05]  /*2180*/  BRA.U UP0, `(.L_x_34) ;  /* 0xfffffff900e47547 */ /* 0x000fea000b83ffff */
.L_x_26:
[----:B------:R-:W-:Y:S01]  /*2190*/  ULEA UR4, UR15, UR6, 0x3 ;  /* 0x000000060f047291 */ /* 0x000fe2000f8e18ff */
[----:B-1----:R-:W-:Y:S01]  /*21a0*/  SHF.L.U32 R0, R12, 0x1f, RZ ;  /* 0x0000001f0c007819 */ /* 0x002fe200000006ff */
[----:B------:R-:W-:Y:S01]  /*21b0*/  @!P2 SYNCS.ARRIVE.TRANS64.A1T0 RZ, [UR6+0x128], RZ ;  /* 0x000128ffffffa9a7 */ /* 0x000fe20008100006 */
[----:B------:R-:W-:-:S06]  /*21c0*/  UISETP.GT.AND UP0, UPT, UR62, UR61, UPT ;  /* 0x0000003d3e00728c */ /* 0x000fcc000bf04270 */
[----:B--23--:R1:W2:Y:S03]  /*21d0*/  SYNCS.PHASECHK.TRANS64.TRYWAIT P1, [UR4+0x78], R0 ;  /* 0x00007800ff0075a7 */ /* 0x00c2a60008021104 */
[----:B------:R-:W-:Y:S05]  /*21e0*/  BRA.U !UP0, `(.L_x_35) ;  /* 0x0000000508207547 */ /* 0x000fea000b800000 */
[----:B------:R-:W-:Y:S01]  /*21f0*/  UIADD3 UR52, UPT, UPT, UR63, UR14, URZ ;  /* 0x0000000e3f347290 */ /* 0x000fe2000fffe0ff */
[----:B------:R-:W-:-:S11]  /*2200*/  UMOV UR5, UR15 ;  /* 0x0000000f00057c82 */ /* 0x000fd60008000000 */
.L_x_43:
[----:B------:R-:W-:Y:S01]  /*2210*/  ULEA UR33, UR5, UR6, 0x3 ;  /* 0x0000000605217291 */ /* 0x000fe2000f8e18ff */
[----:B--2---:R-:W-:Y:S01]  /*2220*/  @!P4 MOV R2, 0x3800 ;  /* 0x000038000002c802 */ /* 0x004fe20000000f00 */
[----:B--23--:R-:W-:Y:S10]  /*2230*/  @P1 BRA `(.L_x_36) ;  /* 0x00000000000c1947 */ /* 0x00cff40003800000 */
[----:B------:R-:W-:-:S04]  /*2240*/  SHF.L.U32 R3, R12, 0x1f, RZ ;  /* 0x0000001f0c037819 */ /* 0x000fc800000006ff */
[----:B------:R-:W2:Y:S02]  /*2250*/  SYNCS.PHASECHK.TRANS64.TRYWAIT P0, [UR33+0x78], R3 ;  /* 0x00007803ff0075a7 */ /* 0x000ea40008001121 */
[----:B--2---:R-:W-:Y:S05]  /*2260*/  @!P0 BRA `(.L_x_37) ;  /* 0x00000098000c8947 */ /* 0x004fea0003800000 */
.L_x_36:
[----:B------:R2:W-:Y:S01]  /*2270*/  @!P4 SYNCS.ARRIVE.TRANS64 RZ, [UR33], R2 ;  /* 0x00000002ffffc9a7 */ /* 0x0005e20008000021 */
[----:B------:R-:W-:-:S04]  /*2280*/  ULOP3.LUT UR4, UR50, 0x2, URZ, 0xfc, !UPT ;  /* 0x0000000232047892 */ /* 0x000fc8000f8efcff */
[----:B------:R-:W-:-:S09]  /*2290*/  UISETP.NE.AND UP0, UPT, UR4, 0x2, UPT ;  /* 0x000000020400788c */ /* 0x000fd2000bf05270 */
[----:B------:R-:W-:Y:S05]  /*22a0*/  BRA.U UP0, `(.L_x_38) ;  /* 0x0000000100047547 */ /* 0x000fea000b800000 */
[----:B------:R-:W-:Y:S05]  /*22b0*/  BPT.TRAP 0x1 ;  /* 0x000000040000795c */ /* 0x000fea0000300000 */
.L_x_38:
[----:B------:R-:W-:Y:S04]  /*22c0*/  BSSY.RECONVERGENT B0, `(.L_x_39) ;  /* 0x0000003000007945 */ /* 0x000fe80003800200 */
[----:B------:R-:W-:Y:S05]  /*22d0*/  @P3 BRA `(.L_x_40) ;  /* 0x0000000000043947 */ /* 0x000fea0003800000 */
[----:B------:R-:W-:Y:S05]  /*22e0*/  BPT.TRAP 0x1 ;  /* 0x000000040000795c */ /* 0x000fea0000300000 */
.L_x_40:
[----:B------:R-:W-:Y:S05]  /*22f0*/  BSYNC.RECONVERGENT B0 ;  /* 0x0000000000007941 */ /* 0x000fea0003800200 */
.L_x_39:
        /* <DEDUP_REMOVED lines=31> */
[----:B------:R-:W-:Y:S02]  /*24f0*/  ULEA.HI UR11, UR29, UR11, URZ, 0x17 ;  /* 0x0000000b1d0b7291 */ /* 0x000fe4000f8fb8ff */
[----:B------:R-:W-:Y:S02]  /*2500*/  UIADD3 UR8, UPT, UPT, UR6, 0x33f00, UR8 ;  /* 0x00033f0006087890 */ /* 0x000fe4000fffe008 */
[----:B------:R-:W-:Y:S01]  /*2510*/  UIADD3.X UR41, UPT, UPT, URZ, UR45, URZ, UP0, !UPT ;  /* 0x0000002dff297290 */ /* 0x000fe200087fe4ff */
        /* <DEDUP_REMOVED lines=16> */
.L_x_42:
[----:B------:R-:W-:Y:S05]  /*2620*/  BSYNC.RECONVERGENT B0 ;  /* 0x0000000000007941 */ /* 0x000fea0003800200 */
.L_x_41:
[----:B------:R-:W-:Y:S01]  /*2630*/  UIADD3 UR14, UPT, UPT, UR14, 0x1, URZ ;  /* 0x000000010e0e7890 */ /* 0x000fe2000fffe0ff */
[----:B------:R-:W-:-:S03]  /*2640*/  UMOV UR5, UR15 ;  /* 0x0000000f00057c82 */ /* 0x000fc60008000000 */
[----:B------:R-:W-:-:S09]  /*2650*/  UISETP.NE.AND UP0, UPT, UR14, UR52, UPT ;  /* 0x000000340e00728c */ /* 0x000fd2000bf05270 */
[----:B------:R-:W-:Y:S05]  /*2660*/  BRA.U UP0, `(.L_x_43) ;  /* 0xfffffff900e87547 */ /* 0x000fea000b83ffff */
.L_x_35:
[C---:B------:R-:W-:Y:S01]  /*2670*/  LEA R3, R11.reuse, UR6, 0x3 ;  /* 0x000000060b037c11 */ /* 0x040fe2000f8e18ff */
[----:B------:R-:W-:Y:S01]  /*2680*/  NOP ;  /* 0x0000000000007918 */ /* 0x000fe20000000000 */
[----:B-1----:R-:W-:Y:S02]  /*2690*/  SHF.L.U32 R0, R10, 0x1f, RZ ;  /* 0x0000001f0a007819 */ /* 0x002fe400000006ff */
[----:B------:R-:W-:Y:S02]  /*26a0*/  LEA R4, R11, UR6, 0x4 ;  /* 0x000000060b047c11 */ /* 0x000fe4000f8e20ff */
[----:B------:R-:W1:Y:S02]  /*26b0*/  SYNCS.PHASECHK.TRANS64.TRYWAIT P0, [R3+URZ+0x130], R0 ;  /* 0x00013000030075a7 */ /* 0x000e6400080011ff */
[----:B-1----:R-:W-:Y:S05]  /*26c0*/  @!P0 BRA `(.L_x_44) ;  /* 0x00000094000c8947 */ /* 0x002fea0003800000 */
.L_x_171:
[----:B------:R-:W4:Y:S01]  /*26d0*/  LDS.128 R4, [R4+0x1a0] ;  /* 0x0001a00004047984 */ /* 0x000f220000000c00 */
[----:B------:R-:W-:Y:S01]  /*26e0*/  UISETP.GE.AND UP0, UPT, UR42, 0x1, UPT ;  /* 0x000000012a00788c */ /* 0x000fe2000bf06270 */
[----:B------:R-:W-:Y:S01]  /*26f0*/  @!PT LDS RZ, [RZ] ;  /* 0x00000000fffff984 */ /* 0x000fe20000000800 */
[----:B------:R-:W-:Y:S01]  /*2700*/  @!PT LDS RZ, [RZ] ;  /* 0x00000000fffff984 */ /* 0x000fe20000000800 */
[----:B------:R-:W-:Y:S01]  /*2710*/  @!PT LDS RZ, [RZ] ;  /* 0x00000000fffff984 */ /* 0x000fe20000000800 */
[----:B------:R-:W-:Y:S01]  /*2720*/  @!PT LDS RZ, [RZ] ;  /* 0x00000000fffff984 */ /* 0x000fe20000000800 */
[----:B------:R1:W-:Y:S06]  /*2730*/  MEMBAR.ALL.CTA ;  /* 0x0000000000007992 */ /* 0x0003ec0000008000 */
[----:B-1----:R-:W1:Y:S01]  /*2740*/  FENCE.VIEW.ASYNC.S ;  /* 0x00000000000073c6 */ /* 0x002e620000000000 */
[----:B----4-:R-:W-:-:S13]  /*2750*/  LOP3.LUT P0, RZ, R6, 0x1, RZ, 0xc0, !PT ;  /* 0x0000000106ff7812 */ /* 0x010fda000780c0ff */
[----:B-1----:R-:W-:Y:S01]  /*2760*/  VOTEU.ANY UP1, P0 ;  /* 0x0000000000ff7886 */ /* 0x002fe20000020100 */
[----:B------:R-:W-:-:S13]  /*2770*/  PLOP3.LUT P0, PT, PT, PT, UP1, 0x80, 0x8 ;  /* 0x000000000008781c */ /* 0x000fda0003f0f018 */
[----:B------:R-:W-:Y:S02]  /*2780*/  @P0 LOP3.LUT R0, R5, 0xffff, RZ, 0xc0, !PT ;  /* 0x0000ffff05000812 */ /* 0x000fe400078ec0ff */
[----:B--2---:R-:W-:Y:S02]  /*2790*/  @P0 MOV R2, R4 ;  /* 0x0000000400020202 */ /* 0x004fe40000000f00 */
[----:B------:R-:W-:Y:S01]  /*27a0*/  @P0 R2UR UR5, R0 ;  /* 0x00000000000502ca */ /* 0x000fe200000e0000 */
[----:B------:R-:W-:Y:S01]  /*27b0*/  VIADD R0, R3, 0x140 ;  /* 0x0000014003007836 */ /* 0x000fe20000000000 */
[----:B------:R-:W-:Y:S02]  /*27c0*/  @P0 SHF.R.U32.HI R4, RZ, 0x10, R5 ;  /* 0x00000010ff040819 */ /* 0x000fe40000011605 */
[----:B------:R-:W-:Y:S02]  /*27d0*/  @P0 R2UR UR7, R2 ;  /* 0x00000000020702ca */ /* 0x000fe400000e0000 */
[----:B------:R-:W-:-:S02]  /*27e0*/  PRMT R0, RZ, 0x654, R0 ;  /* 0x00000654ff007816 */ /* 0x000fc40000000000 */
[----:B------:R-:W-:Y:S02]  /*27f0*/  @P0 R2UR UR4, R4 ;  /* 0x00000000040402ca */ /* 0x000fe400000e0000 */
[----:B------:R1:W-:Y:S03]  /*2800*/  SYNCS.ARRIVE.TRANS64.RED.A1T0 RZ, [R0+URZ], RZ ;  /* 0x000000ff00ff79a7 */ /* 0x0003e600081004ff */
[----:B------:R-:W-:-:S04]  /*2810*/  @UP1 UMOV UR56, UR5 ;  /* 0x0000000500381c82 */ /* 0x000fc80008000000 */
[----:B------:R-:W-:-:S04]  /*2820*/  @UP1 UMOV UR57, UR7 ;  /* 0x0000000700391c82 */ /* 0x000fc80008000000 */
[----:B------:R-:W-:Y:S01]  /*2830*/  @UP1 UMOV UR36, UR4 ;  /* 0x0000000400241c82 */ /* 0x000fe20008000000 */
[----:B------:R-:W-:Y:S05]  /*2840*/  BRA.U !UP0, `(.L_x_45) ;  /* 0x0000000108d47547 */ /* 0x000fea000b800000 */
[----:B------:R-:W2:Y:S01]  /*2850*/  LDCU.128 UR16, c[0x0][0xf10] ;  /* 0x0001e200ff1077ac */ /* 0x000ea20008000c00 */
[----:B------:R-:W4:Y:S01]  /*2860*/  LDCU UR22, c[0x0][0xf20] ;  /* 0x0001e400ff1677ac */ /* 0x000f220008000800 */
[----:B------:R-:W3:Y:S01]  /*2870*/  LDCU UR14, c[0x0][0xf0c] ;  /* 0x0001e180ff0e77ac */ /* 0x000ee20008000800 */
[----:B------:R-:W1:Y:S01]  /*2880*/  LDCU.64 UR8, c[0x0][0xf28] ;  /* 0x0001e500ff0877ac */ /* 0x000e620008000a00 */
[----:B------:R-:W-:Y:S02]  /*2890*/  UISETP.NE.AND UP3, UPT, UR42, 0x1, UPT ;  /* 0x000000012a00788c */ /* 0x000fe4000bf65270 */
[----:B--2---:R-:W-:Y:S02]  /*28a0*/  UIMAD.WIDE.U32 UR10, UR59, UR19, URZ ;  /* 0x000000133b0a72a5 */ /* 0x004fe4000f8e00ff */
[----:B------:R-:W-:Y:S02]  /*28b0*/  UIMAD.WIDE.U32 UR4, UR60, UR16, URZ ;  /* 0x000000103c0472a5 */ /* 0x000fe4000f8e00ff */
[----:B------:R-:W-:-:S02]  /*28c0*/  UISETP.NE.AND UP0, UPT, UR18, 0x1, UPT ;  /* 0x000000011200788c */ /* 0x000fc4000bf05270 */
[----:B------:R-:W-:Y:S01]  /*28d0*/  UIMAD.WIDE.U32 UR20, UR56, UR19, URZ ;  /* 0x00000013381472a5 */ /* 0x000fe2000f8e00ff */
[----:B------:R-:W-:Y:S02]  /*28e0*/  UMOV UR10, UR11 ;  /* 0x0000000b000a7c82 */ /* 0x000fe40008000000 */
[----:B------:R-:W-:Y:S01]  /*28f0*/  UMOV UR4, UR5 ;  /* 0x0000000500047c82 */ /* 0x000fe20008000000 */
[----:B----4-:R-:W-:Y:S02]  /*2900*/  USHF.R.U32.HI UR10, URZ, UR22, UR10 ;  /* 0x00000016ff0a7299 */ /* 0x010fe4000801160a */
[----:B---3--:R-:W-:Y:S02]  /*2910*/  UISETP.NE.AND UP2, UPT, UR14, 0x1, UPT ;  /* 0x000000010e00788c */ /* 0x008fe4000bf45270 */
[----:B------:R-:W-:Y:S02]  /*2920*/  USHF.R.U32.HI UR4, URZ, UR17, UR4 ;  /* 0x00000011ff047299 */ /* 0x000fe40008011604 */
[----:B------:R-:W-:-:S02]  /*2930*/  USEL UR5, UR59, UR10, !UP0 ;  /* 0x0000000a3b057287 */ /* 0x000fc4000c000000 */
[----:B------:R-:W-:Y:S02]  /*2940*/  USEL UR7, UR60, UR4, !UP2 ;  /* 0x000000043c077287 */ /* 0x000fe4000d000000 */
[----:B-1----:R-:W-:Y:S01]  /*2950*/  UIMAD.WIDE.U32 UR10, UR5, UR8, URZ ;  /* 0x00000008050a72a5 */ /* 0x002fe2000f8e00ff */
[----:B------:R-:W-:Y:S01]  /*2960*/  UMOV UR4, UR21 ;  /* 0x0000001500047c82 */ /* 0x000fe20008000000 */
[----:B------:R-:W-:Y:S02]  /*2970*/  UIMAD.WIDE.U32 UR12, UR57, UR16, URZ ;  /* 0x00000010390c72a5 */ /* 0x000fe4000f8e00ff */
[----:B------:R-:W-:-:S03]  /*2980*/  UIMAD.WIDE.U32 UR20, UR7, UR8, URZ ;  /* 0x00000008071472a5 */ /* 0x000fc6000f8e00ff */
[----:B------:R-:W-:Y:S01]  /*2990*/  UMOV UR10, UR11 ;  /* 0x0000000b000a7c82 */ /* 0x000fe20008000000 */
[----:B------:R-:W-:Y:S02]  /*29a0*/  USHF.R.U32.HI UR4, URZ, UR22, UR4 ;  /* 0x00000016ff047299 */ /* 0x000fe40008011604 */
[----:B------:R-:W-:Y:S01]  /*29b0*/  @UP3 USHF.R.U32.HI UR5, URZ, UR9, UR10 ;  /* 0x00000009ff053299 */ /* 0x000fe2000801160a */
[----:B------:R-:W-:Y:S01]  /*29c0*/  UMOV UR12, UR13 ;  /* 0x0000000d000c7c82 */ /* 0x000fe20008000000 */
[----:B------:R-:W-:Y:S01]  /*29d0*/  UMOV UR20, UR21 ;  /* 0x0000001500147c82 */ /* 0x000fe20008000000 */
[----:B------:R-:W-:Y:S02]  /*29e0*/  USHF.R.U32.HI UR17, URZ, UR17, UR12 ;  /* 0x00000011ff117299 */ /* 0x000fe4000801160c */
[----:B------:R-:W-:Y:S02]  /*29f0*/  USEL UR4, UR56, UR4, !UP0 ;  /* 0x0000000438047287 */ /* 0x000fe4000c000000 */
[----:B------:R-:W-:-:S02]  /*2a00*/  @UP3 USHF.R.U32.HI UR7, URZ, UR9, UR20 ;  /* 0x00000009ff073299 */ /* 0x000fc40008011614 */
[----:B------:R-:W-:Y:S02]  /*2a10*/  UIMAD UR10, UR42, UR5, URZ ;  /* 0x000000052a0a72a4 */ /* 0x000fe4000f8e02ff */
[----:B------:R-:W-:Y:S02]  /*2a20*/  USEL UR5, UR57, UR17, !UP2 ;  /* 0x0000001139057287 */ /* 0x000fe4000d000000 */
[----:B------:R-:W-:Y:S02]  /*2a30*/  UIMAD UR12, UR42, UR7, URZ ;  /* 0x000000072a0c72a4 */ /* 0x000fe4000f8e02ff */
[----:B------:R-:W-:Y:S02]  /*2a40*/  UISETP.GE.AND UP0, UPT, UR4, UR10, UPT ;  /* 0x0000000a0400728c */ /* 0x000fe4000bf06270 */
[----:B------:R-:W-:Y:S02]  /*2a50*/  UIMAD.WIDE.U32 UR10, UR4, UR8, URZ ;  /* 0x00000008040a72a5 */ /* 0x000fe4000f8e00ff */
[----:B------:R-:W-:-:S02]  /*2a60*/  UISETP.GE.OR UP0, UPT, UR5, UR12, UP0 ;  /* 0x0000000c0500728c */ /* 0x000fc40008706670 */
        /* <DEDUP_REMOVED lines=19> */
.L_x_45:
[----:B------:R-:W2:Y:S02]  /*2ba0*/  LDCU UR4, c[0x0][0xf30] ;  /* 0x0001e600ff0477ac */ /* 0x000ea40008000800 */
[----:B--2---:R-:W-:-:S09]  /*2bb0*/  UISETP.NE.AND UP0, UPT, UR4, 0x1, UPT ;  /* 0x000000010400788c */ /* 0x004fd2000bf05270 */
[----:B------:R-:W-:Y:S05]  /*2bc0*/  BRA.U UP0, `(.L_x_46) ;  /* 0x0000000100447547 */ /* 0x000fea000b800000 */
[----:B------:R-:W2:Y:S01]  /*2bd0*/  LDCU.128 UR16, c[0x0][0xf10] ;  /* 0x0001e200ff1077ac */ /* 0x000ea20008000c00 */
[----:B------:R-:W4:Y:S01]  /*2be0*/  LDCU UR10, c[0x0][0xf0c] ;  /* 0x0001e180ff0a77ac */ /* 0x000f220008000800 */
[----:B------:R-:W1:Y:S01]  /*2bf0*/  LDCU UR7, c[0x0][0xf20] ;  /* 0x0001e400ff0777ac */ /* 0x000e620008000800 */
[----:B--2---:R-:W-:Y:S02]  /*2c00*/  UIMAD.WIDE.U32 UR8, UR57, UR16, URZ ;  /* 0x00000010390872a5 */ /* 0x004fe4000f8e00ff */
[----:B------:R-:W-:Y:S02]  /*2c10*/  UIMAD.WIDE.U32 UR4, UR56, UR19, URZ ;  /* 0x00000013380472a5 */ /* 0x000fe4000f8e00ff */
[----:B----4-:R-:W-:Y:S02]  /*2c20*/  UISETP.NE.AND UP2, UPT, UR10, 0x1, UPT ;  /* 0x000000010a00788c */ /* 0x010fe4000bf45270 */
[----:B------:R-:W-:Y:S01]  /*2c30*/  UISETP.NE.AND UP0, UPT, UR18, 0x1, UPT ;  /* 0x000000011200788c */ /* 0x000fe2000bf05270 */
[----:B------:R-:W-:-:S02]  /*2c40*/  UMOV UR8, UR9 ;  /* 0x0000000900087c82 */ /* 0x000fc40008000000 */
[----:B------:R-:W-:Y:S01]  /*2c50*/  UMOV UR4, UR5 ;  /* 0x0000000500047c82 */ /* 0x000fe20008000000 */
[----:B------:R-:W-:Y:S02]  /*2c60*/  USHF.R.U32.HI UR17, URZ, UR17, UR8 ;  /* 0x00000011ff117299 */ /* 0x000fe40008011608 */
[----:B-1----:R-:W-:Y:S02]  /*2c70*/  USHF.R.U32.HI UR4, URZ, UR7, UR4 ;  /* 0x00000007ff047299 */ /* 0x002fe40008011604 */
[----:B------:R-:W-:Y:S02]  /*2c80*/  USEL UR5, UR57, UR17, !UP2 ;  /* 0x0000001139057287 */ /* 0x000fe4000d000000 */
[----:B------:R-:W-:-:S04]  /*2c90*/  USEL UR4, UR56, UR4, !UP0 ;  /* 0x0000000438047287 */ /* 0x000fc8000c000000 */
[----:B------:R-:W-:Y:S02]  /*2ca0*/  UIADD3 UR7, UPT, UPT, UR5, -UR4, URZ ;  /* 0x8000000405077290 */ /* 0x000fe4000fffe0ff */
[----:B------:R-:W-:Y:S02]  /*2cb0*/  UIADD3 UR4, UPT, UPT, -UR5, UR4, URZ ;  /* 0x0000000405047290 */ /* 0x000fe4000fffe1ff */
[----:B------:R-:W-:Y:S02]  /*2cc0*/  UIMAD UR56, UR7, UR18, UR56 ;  /* 0x00000012073872a4 */ /* 0x000fe4000f8e0238 */
[----:B------:R-:W-:-:S12]  /*2cd0*/  UIMAD UR57, UR4, UR10, UR57 ;  /* 0x0000000a043972a4 */ /* 0x000fd8000f8e0239 */
.L_x_46:
[----:B------:R-:W-:Y:S01]  /*2ce0*/  VIADD R11, R11, 0x1 ;  /* 0x000000010b0b7836 */ /* 0x000fe20000000000 */
[----:B------:R-:W-:Y:S02]  /*2cf0*/  R2UR UR5, R91 ;  /* 0x000000005b0572ca */ /* 0x000fe400000e0000 */
[----:B------:R-:W-:Y:S02]  /*2d00*/  R2UR UR4, R92 ;  /* 0x000000005c0472ca */ /* 0x000fe400000e0000 */
[C---:B------:R-:W-:Y:S02]  /*2d10*/  ISETP.NE.AND P0, PT, R11.reuse, 0x2, PT ;  /* 0x000000020b00780c */ /* 0x040fe40003f05270 */
[----:B------:R-:W-:Y:S02]  /*2d20*/  PLOP3.LUT P2, PT, PT, PT, PT, 0x80, 0x8 ;  /* 0x000000000008781c */ /* 0x000fe40003f4f070 */
[----:B-1----:R-:W-:Y:S02]  /*2d30*/  SEL R0, RZ, 0x1, P0 ;  /* 0x00000001ff007807 */ /* 0x002fe40000000000 */
[----:B------:R-:W-:-:S02]  /*2d40*/  SEL R11, R11, RZ, P0 ;  /* 0x000000ff0b0b7207 */ /* 0x000fc40000000000 */
[----:B------:R-:W-:Y:S01]  /*2d50*/  LOP3.LUT R10, R10, R0, RZ, 0x3c, !PT ;  /* 0x000000000a0a7212 */ /* 0x000fe200078e3cff */
[----:B------:R-:W-:Y:S02]  /*2d60*/  UIADD3 UR26, UPT, UPT, UR56, UR5, URZ ;  /* 0x00000005381a7290 */ /* 0x000fe4000fffe0ff */
[----:B------:R-:W-:Y:S01]  /*2d70*/  UIADD3 UR20, UPT, UPT, UR57, UR4, URZ ;  /* 0x0000000439147290 */ /* 0x000fe2000fffe0ff */
[----:B------:R-:W-:Y:S11]  /*2d80*/  BRA.U UP1, `(.L_x_47) ;  /* 0xffffffed01647547 */ /* 0x000ff6000b83ffff */
[----:B------:R-:W-:Y:S01]  /*2d90*/  UIADD3 UR7, UPT, UPT, UR6, 0x78, URZ ;  /* 0x0000007806077890 */ /* 0x000fe2000fffe0ff */
[----:B------:R-:W-:-:S03]  /*2da0*/  SHF.L.U32 R2, R12, 0x1f, RZ ;  /* 0x0000001f0c027819 */ /* 0x000fc600000006ff */
[----:B------:R-:W-:-:S09]  /*2db0*/  ULEA UR4, UR15, UR7, 0x3 ;  /* 0x000000070f047291 */ /* 0x000fd2000f8e18ff */
[----:B------:R-:W1:Y:S02]  /*2dc0*/  SYNCS.PHASECHK.TRANS64.TRYWAIT P0, [UR4], R2 ;  /* 0x00000002ff0075a7 */ /* 0x000e640008001104 */
[----:B-1----:R-:W-:Y:S05]  /*2dd0*/  @!P0 BRA `(.L_x_48) ;  /* 0x0000008c005c8947 */ /* 0x002fea0003800000 */
.L_x_173:
[----:B------:R-:W-:-:S04]  /*2de0*/  UIADD3 UR4, UPT, UPT, UR15, 0x1, URZ ;  /* 0x000000010f047890 */ /* 0x000fc8000fffe0ff */
[----:B------:R-:W-:-:S04]  /*2df0*/  UISETP.NE.AND UP0, UPT, UR4, 0xf, UPT ;  /* 0x0000000f0400788c */ /* 0x000fc8000bf05270 */
[----:B------:R-:W-:Y:S02]  /*2e00*/  USEL UR6, URZ, 0x1, UP0 ;  /* 0x00000001ff067887 */ /* 0x000fe40008000000 */
[----:B------:R-:W-:-:S04]  /*2e10*/  USEL UR4, UR4, URZ, UP0 ;  /* 0x000000ff04047287 */ /* 0x000fc80008000000 */
[----:B------:R-:W-:Y:S01]  /*2e20*/  ULEA UR5, UR4, UR7, 0x3 ;  /* 0x0000000704057291 */ /* 0x000fe2000f8e18ff */
[----:B-1----:R-:W-:-:S04]  /*2e30*/  LOP3.LUT R2, R12, UR6, RZ, 0x3c, !PT ;  /* 0x000000060c027c12 */ /* 0x002fc8000f8e3cff */
[----:B------:R-:W-:-:S04]  /*2e40*/  SHF.L.U32 R3, R2, 0x1f, RZ ;  /* 0x0000001f02037819 */ /* 0x000fc800000006ff */
[----:B------:R-:W1:Y:S02]  /*2e50*/  SYNCS.PHASECHK.TRANS64.TRYWAIT P0, [UR5], R3 ;  /* 0x00000003ff0075a7 */ /* 0x000e640008001105 */
[----:B-1----:R-:W-:Y:S05]  /*2e60*/  @!P0 BRA `(.L_x_49) ;  /* 0x0000008c00508947 */ /* 0x002fea0003800000 */
.L_x_175:
[----:B------:R-:W-:-:S04]  /*2e70*/  UIADD3 UR4, UPT, UPT, UR4, 0x1, URZ ;  /* 0x0000000104047890 */ /* 0x000fc8000fffe0ff */
[----:B------:R-:W-:-:S04]  /*2e80*/  UISETP.NE.AND UP0, UPT, UR4, 0xf, UPT ;  /* 0x0000000f0400788c */ /* 0x000fc8000bf05270 */
[----:B------:R-:W-:Y:S02]  /*2e90*/  USEL UR6, URZ, 0x1, UP0 ;  /* 0x00000001ff067887 */ /* 0x000fe40008000000 */
[----:B------:R-:W-:-:S04]  /*2ea0*/  USEL UR4, UR4, URZ, UP0 ;  /* 0x000000ff04047287 */ /* 0x000fc80008000000 */
[----:B------:R-:W-:Y:S01]  /*2eb0*/  ULEA UR5, UR4, UR7, 0x3 ;  /* 0x0000000704057291 */ /* 0x000fe2000f8e18ff */
[----:B------:R-:W-:-:S04]  /*2ec0*/  LOP3.LUT R2, R2, UR6, RZ, 0x3c, !PT ;  /* 0x0000000602027c12 */ /* 0x000fc8000f8e3cff */
[----:B-1----:R-:W-:-:S04]  /*2ed0*/  SHF.L.U32 R3, R2, 0x1f, RZ ;  /* 0x0000001f02037819 */ /* 0x002fc800000006ff */
[----:B------:R-:W1:Y:S02]  /*2ee0*/  SYNCS.PHASECHK.TRANS64.TRYWAIT P0, [UR5], R3 ;  /* 0x00000003ff0075a7 */ /* 0x000e640008001105 */
[----:B-1----:R-:W-:Y:S05]  /*2ef0*/  @!P0 BRA `(.L_x_50) ;  /* 0x0000008c00448947 */ /* 0x002fea0003800000 */
.L_x_177:
        /* <DEDUP_REMOVED lines=9> */
.L_x_179:
        /* <DEDUP_REMOVED lines=9> */
.L_x_181:
        /* <DEDUP_REMOVED lines=9> */
.L_x_183:
        /* <DEDUP_REMOVED lines=9> */
.L_x_185:
        /* <DEDUP_REMOVED lines=9> */
.L_x_187:
        /* <DEDUP_REMOVED lines=9> */
.L_x_189:
        /* <DEDUP_REMOVED lines=9> */
.L_x_191:
        /* <DEDUP_REMOVED lines=9> */
.L_x_193:
        /* <DEDUP_REMOVED lines=9> */
.L_x_195:
        /* <DEDUP_REMOVED lines=9> */
.L_x_197:
        /* <DEDUP_REMOVED lines=9> */
.L_x_199:
[----:B------:R-:W-:-:S04]  /*3530*/  UIADD3 UR4, UPT, UPT, UR4, 0x1, URZ ;  /* 0x0000000104047890 */ /* 0x000fc8000fffe0ff */
[----:B------:R-:W-:-:S04]  /*3540*/  UISETP.NE.AND UP0, UPT, UR4, 0xf, UPT ;  /* 0x0000000f0400788c */ /* 0x000fc8000bf05270 */
[----:B------:R-:W-:Y:S02]  /*3550*/  USEL UR5, URZ, 0x1, UP0 ;  /* 0x00000001ff057887 */ /* 0x000fe40008000000 */
[----:B------:R-:W-:-:S04]  /*3560*/  USEL UR4, UR4, URZ, UP0 ;  /* 0x000000ff04047287 */ /* 0x000fc80008000000 */
[----:B------:R-:W-:Y:S01]  /*3570*/  ULEA UR4, UR4, UR7, 0x3 ;  /* 0x0000000704047291 */ /* 0x000fe2000f8e18ff */
[----:B------:R-:W-:-:S04]  /*3580*/  LOP3.LUT R2, R2, UR5, RZ, 0x3c, !PT ;  /* 0x0000000502027c12 */ /* 0x000fc8000f8e3cff */
[----:B------:R-:W-:Y:S01]  /*3590*/  SHF.L.U32 R2, R2, 0x1f, RZ ;  /* 0x0000001f02027819 */ /* 0x000fe200000006ff */
[----:B-1----:R-:W-:-:S07]  /*35a0*/  IMAD.U32 R0, RZ, RZ, UR4 ;  /* 0x00000004ff007e24 */ /* 0x002fce000f8e00ff */
.L_x_62:
[----:B-1----:R1:W2:Y:S02]  /*35b0*/  SYNCS.PHASECHK.TRANS64.TRYWAIT P0, [R0+URZ], R2 ;  /* 0x00000002000075a7 */ /* 0x0022a400080011ff */
[----:B--2---:R-:W-:Y:S05]  /*35c0*/  @!P0 NANOSLEEP.SYNCS 0x989680 ;  /* 0x009896800000895d */ /* 0x004fea0003900000 */
[----:B------:R-:W2:Y:S02]  /*35d0*/  @!P0 SYNCS.PHASECHK.TRANS64 P0, [R0+URZ], R2 ;  /* 0x00000002000085a7 */ /* 0x000ea400080010ff */
[----:B--2---:R-:W-:Y:S05]  /*35e0*/  @P0 EXIT ;  /* 0x000000000000094d */ /* 0x004fea0003800000 */
[----:B------:R-:W-:Y:S05]  /*35f0*/  BRA `(.L_x_62) ;  /* 0xfffffffc00ec7947 */ /* 0x000fea000383ffff */
.L_x_23:
[----:B------:R-:W-:-:S04]  /*3600*/  UISETP.NE.AND UP0, UPT, UR58, URZ, UPT ;  /* 0x000000ff3a00728c */ /* 0x000fc8000bf05270 */
[----:B------:R-:W-:-:S09]  /*3610*/  UISETP.NE.OR UP0, UPT, UR21, 0x1, UP0 ;  /* 0x000000011500788c */ /* 0x000fd20008705670 */
[----:B------:R-:W-:Y:S05]  /*3620*/  BRA.U UP0, `(.L_x_63) ;  /* 0x0000000500487547 */ /* 0x000fea000b800000 */
[----:B------:R-:W-:Y:S01]  /*3630*/  ISETP.GE.U32.AND P2, PT, R0, 0x4, PT ;  /* 0x000000040000780c */ /* 0x000fe20003f46070 */
[----:B------:R-:W-:Y:S01]  /*3640*/  IMAD.MOV.U32 R12, RZ, RZ, 0x1 ;  /* 0x00000001ff0c7424 */ /* 0x000fe200078e00ff */
[----:B------:R-:W-:Y:S02]  /*3650*/  CS2R R10, SRZ ;  /* 0x00000000000a7805 */ /* 0x000fe4000001ff00 */
[----:B------:R-:W-:Y:S01]  /*3660*/  CS2R R8, SRZ ;  /* 0x0000000000087805 */ /* 0x000fe2000001ff00 */
[----:B------:R-:W-:Y:S01]  /*3670*/  UMOV UR6, 0x400 ;  /* 0x0000040000067882 */ /* 0x000fe20000000000 */
[----:B------:R-:W-:Y:S01]  /*3680*/  UMOV UR5, URZ ;  /* 0x000000ff00057c82 */ /* 0x000fe20008000000 */
[----:B------:R-:W-:-:S12]  /*3690*/  ULEA UR6, UR58, UR6, 0x18 ;  /* 0x000000063a067291 */ /* 0x000fd8000f8ec0ff */
.L_x_67:
[----:B------:R-:W-:Y:S02]  /*36a0*/  LEA R2, R8, UR6, 0x3 ;  /* 0x0000000608027c11 */ /* 0x000fe4000f8e18ff */
[----:B------:R-:W-:-:S03]  /*36b0*/  SHF.L.U32 R4, R9, 0x1f, RZ ;  /* 0x0000001f09047819 */ /* 0x000fc600000006ff */
[----:B------:R-:W-:Y:S01]  /*36c0*/  VIADD R5, R2, 0x180 ;  /* 0x0000018002057836 */ /* 0x000fe20000000000 */
[----:B------:R-:W2:Y:S02]  /*36d0*/  SYNCS.PHASECHK.TRANS64.TRYWAIT P0, [R2+URZ+0x170], R4 ;  /* 0x00017004020075a7 */ /* 0x000ea400080011ff */
[----:B--2---:R-:W-:Y:S05]  /*36e0*/  @!P0 BRA `(.L_x_64) ;  /* 0x0000008800688947 */ /* 0x004fea0003800000 */
.L_x_200:
[----:B------:R-:W-:Y:S01]  /*36f0*/  ULEA UR4, UR5, UR6, 0x3 ;  /* 0x0000000605047291 */ /* 0x000fe2000f8e18ff */
[----:B--2---:R-:W-:Y:S01]  /*3700*/  PRMT R2, RZ, 0x654, R5 ;  /* 0x00000654ff027816 */ /* 0x004fe20000000005 */
[----:B------:R-:W-:Y:S01]  /*3710*/  @!P2 IMAD.MOV.U32 R4, RZ, RZ, 0x10 ;  /* 0x00000010ff04a424 */ /* 0x000fe200078e00ff */
[----:B------:R-:W-:Y:S01]  /*3720*/  SHF.L.U32 R5, R12, 0x1f, RZ ;  /* 0x0000001f0c057819 */ /* 0x000fe200000006ff */
[----:B------:R-:W-:Y:S01]  /*3730*/  UIADD3 UR7, UPT, UPT, UR4, 0x130, URZ ;  /* 0x0000013004077890 */ /* 0x000fe2000fffe0ff */
[----:B------:R2:W-:Y:S05]  /*3740*/  SYNCS.ARRIVE.TRANS64.RED.A1T0 RZ, [R2+URZ], RZ ;  /* 0x000000ff02ff79a7 */ /* 0x0005ea00081004ff */
[----:B------:R-:W-:Y:S01]  /*3750*/  IMAD.U32 R6, RZ, RZ, UR7 ;  /* 0x00000007ff067e24 */ /* 0x000fe2000f8e00ff */
[----:B------:R-:W3:Y:S04]  /*3760*/  SYNCS.PHASECHK.TRANS64.TRYWAIT P0, [UR4+0x140], R5 ;  /* 0x00014005ff0075a7 */ /* 0x000ee80008001104 */
[----:B------:R-:W-:Y:S01]  /*3770*/  PRMT R6, R0, 0x654, R6 ;  /* 0x0000065400067816 */ /* 0x000fe20000000006 */
[----:B--23--:R-:W-:Y:S06]  /*3780*/  @!P0 BRA `(.L_x_65) ;  /* 0x0000008800548947 */ /* 0x00cfec0003800000 */
.L_x_202:
[----:B------:R-:W-:Y:S01]  /*3790*/  ULEA UR8, UR5, UR6, 0x4 ;  /* 0x0000000605087291 */ /* 0x000fe2000f8e20ff */
[----:B------:R-:W-:Y:S01]  /*37a0*/  SEL R3, R6, R3, !P2 ;  /* 0x0000000306037207 */ /* 0x000fe20005000000 */
[----:B------:R-:W-:Y:S01]  /*37b0*/  UIADD3 UR9, UPT, UPT, UR4, 0x130, URZ ;  /* 0x0000013004097890 */ /* 0x000fe2000fffe0ff */
[----:B--2---:R-:W-:Y:S01]  /*37c0*/  LEA R2, R11, UR6, 0x3 ;  /* 0x000000060b027c11 */ /* 0x004fe2000f8e18ff */
[----:B------:R-:W-:Y:S01]  /*37d0*/  UIADD3 UR8, UPT, UPT, UR8, 0x1a0, URZ ;  /* 0x000001a008087890 */ /* 0x000fe2000fffe0ff */
[----:B------:R2:W-:Y:S01]  /*37e0*/  @!P2 SYNCS.ARRIVE.TRANS64.RED RZ, [R3+URZ], R4 ;  /* 0x0000000403ffa9a7 */ /* 0x0005e200080004ff */
[----:B------:R-:W-:Y:S01]  /*37f0*/  UIADD3 UR4, UPT, UPT, UR5, 0x1, URZ ;  /* 0x0000000105047890 */ /* 0x000fe2000fffe0ff */
[----:B------:R-:W-:-:S03]  /*3800*/  VIADD R8, R8, 0x1 ;  /* 0x0000000108087836 */ /* 0x000fc60000000000 */
[----:B------:R-:W-:Y:S02]  /*3810*/  UISETP.NE.AND UP0, UPT, UR4, 0x2, UPT ;  /* 0x000000020400788c */ /* 0x000fe4000bf05270 */
[----:B------:R-:W-:Y:S01]  /*3820*/  ISETP.NE.AND P0, PT, R8, 0x2, PT ;  /* 0x000000020800780c */ /* 0x000fe20003f05270 */
[----:B------:R-:W-:Y:S06]  /*3830*/  UGETNEXTWORKID.BROADCAST [UR8], [UR9] ;  /* 0x00000000080073ca */ /* 0x000fec0008000100 */
[----:B------:R-:W-:Y:S02]  /*3840*/  USEL UR7, URZ, 0x1, UP0 ;  /* 0x00000001ff077887 */ /* 0x000fe40008000000 */
[----:B------:R-:W-:-:S04]  /*3850*/  USEL UR5, UR4, URZ, UP0 ;  /* 0x000000ff04057287 */ /* 0x000fc80008000000 */
[----:B------:R-:W-:Y:S02]  /*3860*/  LOP3.LUT R12, R12, UR7, RZ, 0x3c, !PT ;  /* 0x000000070c0c7c12 */ /* 0x000fe4000f8e3cff */
[----:B--2---:R-:W-:-:S04]  /*3870*/  SHF.L.U32 R4, R10, 0x1f, RZ ;  /* 0x0000001f0a047819 */ /* 0x004fc800000006ff */
[----:B------:R-:W2:Y:S02]  /*3880*/  SYNCS.PHASECHK.TRANS64.TRYWAIT P1, [R2+URZ+0x130], R4 ;  /* 0x00013004020075a7 */ /* 0x000ea400080211ff */
[----:B--2---:R-:W-:Y:S05]  /*3890*/  @!P1 BRA `(.L_x_66) ;  /* 0x0000008800289947 */ /* 0x004fea0003800000 */
.L_x_203:
[C---:B--2---:R-:W-:Y:S01]  /*38a0*/  LEA R4, R11.reuse, UR6, 0x4 ;  /* 0x000000060b047c11 */ /* 0x044fe2000f8e20ff */
[----:B------:R-:W-:Y:S01]  /*38b0*/  VIADD R2, R2, 0x140 ;  /* 0x0000014002027836 */ /* 0x000fe20000000000 */
[----:B------:R-:W-:Y:S01]  /*38c0*/  SEL R8, R8, RZ, P0 ;  /* 0x000000ff08087207 */ /* 0x000fe20000000000 */
[----:B------:R-:W-:-:S03]  /*38d0*/  VIADD R11, R11, 0x1 ;  /* 0x000000010b0b7836 */ /* 0x000fc60000000000 */
[----:B------:R-:W2:Y:S01]  /*38e0*/  LDS.128 R4, [R4+0x1a0] ;  /* 0x0001a00004047984 */ /* 0x000ea20000000c00 */
[----:B------:R-:W-:Y:S02]  /*38f0*/  PRMT R2, RZ, 0x654, R2 ;  /* 0x00000654ff027816 */ /* 0x000fe40000000002 */
[C---:B------:R-:W-:Y:S01]  /*3900*/  ISETP.NE.AND P1, PT, R11.reuse, 0x2, PT ;  /* 0x000000020b00780c */ /* 0x040fe20003f25270 */
[----:B------:R-:W-:Y:S01]  /*3910*/  @!PT LDS RZ, [RZ] ;  /* 0x00000000fffff984 */ /* 0x000fe20000000800 */
[----:B------:R-:W-:Y:S01]  /*3920*/  @!PT LDS RZ, [RZ] ;  /* 0x00000000fffff984 */ /* 0x000fe20000000800 */
[----:B------:R-:W-:Y:S01]  /*3930*/  @!PT LDS RZ, [RZ] ;  /* 0x00000000fffff984 */ /* 0x000fe20000000800 */
[----:B------:R-:W-:Y:S01]  /*3940*/  @!PT LDS RZ, [RZ] ;  /* 0x00000000fffff984 */ /* 0x000fe20000000800 */
[----:B------:R3:W-:Y:S06]  /*3950*/  MEMBAR.ALL.CTA ;  /* 0x0000000000007992 */ /* 0x0007ec0000008000 */
[----:B---3--:R-:W3:Y:S01]  /*3960*/  FENCE.VIEW.ASYNC.S ;  /* 0x00000000000073c6 */ /* 0x008ee20000000000 */
[----:B------:R-:W-:Y:S01]  /*3970*/  SEL R11, R11, RZ, P1 ;  /* 0x000000ff0b0b7207 */ /* 0x000fe20000800000 */
[----:B---3--:R3:W-:Y:S01]  /*3980*/  SYNCS.ARRIVE.TRANS64.RED.A1T0 RZ, [R2+URZ], RZ ;  /* 0x000000ff02ff79a7 */ /* 0x0087e200081004ff */
[----:B--2---:R-:W-:-:S02]  /*3990*/  LOP3.LUT P3, RZ, R6, 0x1, RZ, 0xc0, !PT ;  /* 0x0000000106ff7812 */ /* 0x004fc4000786c0ff */
[----:B------:R-:W-:-:S04]  /*39a0*/  SEL R4, RZ, 0x1, P1 ;  /* 0x00000001ff047807 */ /* 0x000fc80000800000 */
[----:B------:R-:W-:Y:S02]  /*39b0*/  LOP3.LUT R10, R10, R4, RZ, 0x3c, !PT ;  /* 0x000000040a0a7212 */ /* 0x000fe400078e3cff */
[----:B---3--:R-:W-:-:S04]  /*39c0*/  SEL R2, RZ, 0x1, P0 ;  /* 0x00000001ff027807 */ /* 0x008fc80000000000 */
[----:B------:R-:W-:Y:S01]  /*39d0*/  LOP3.LUT R9, R9, R2, RZ, 0x3c, !PT ;  /* 0x0000000209097212 */ /* 0x000fe200078e3cff */
[----:B------:R-:W-:Y:S06]  /*39e0*/  @P3 BRA `(.L_x_67) ;  /* 0xfffffffc002c3947 */ /* 0x000fec000383ffff */
[----:B------:R-:W-:Y:S01]  /*39f0*/  ULEA UR4, UR5, UR6, 0x3 ;  /* 0x0000000605047291 */ /* 0x000fe2000f8e18ff */
[----:B------:R-:W-:-:S08]  /*3a00*/  SHF.L.U32 R2, R12, 0x1f, RZ ;  /* 0x0000001f0c027819 */ /* 0x000fd000000006ff */
[----:B------:R-:W2:Y:S02]  /*3a10*/  SYNCS.PHASECHK.TRANS64 P0, [UR4+0x140], R2 ;  /* 0x00014002ff0075a7 */ /* 0x000ea40008001004 */
[----:B--2---:R-:W-:Y:S05]  /*3a20*/  @P0 BRA `(.L_x_68) ;  /* 0x0000000000080947 */ /* 0x004fea0003800000 */
[----:B------:R-:W2:Y:S02]  /*3a30*/  SYNCS.PHASECHK.TRANS64.TRYWAIT P0, [UR4+0x140], R2 ;  /* 0x00014002ff0075a7 */ /* 0x000ea40008001104 */
[----:B--2---:R-:W-:Y:S05]  /*3a40*/  @!P0 BRA `(.L_x_69) ;  /* 0x0000008400d08947 */ /* 0x004fea0003800000 */
.L_x_68:
[----:B------:R-:W-:-:S04]  /*3a50*/  UIADD3 UR7, UPT, UPT, UR5, 0x1, URZ ;  /* 0x0000000105077890 */ /* 0x000fc8000fffe0ff */
[----:B------:R-:W-:-:S04]  /*3a60*/  UISETP.NE.AND UP0, UPT, UR7, 0x2, UPT ;  /* 0x000000020700788c */ /* 0x000fc8000bf05270 */
[----:B------:R-:W-:Y:S02]  /*3a70*/  USEL UR8, URZ, 0x1, UP0 ;  /* 0x00000001ff087887 */ /* 0x000fe40008000000 */
[----:B------:R-:W-:-:S04]  /*3a80*/  USEL UR7, UR7, URZ, UP0 ;  /* 0x000000ff07077287 */ /* 0x000fc80008000000 */
[----:B------:R-:W-:Y:S01]  /*3a90*/  ULEA UR7, UR7, UR6, 0x3 ;  /* 0x0000000607077291 */ /* 0x000fe2000f8e18ff */
[----:B--2---:R-:W-:-:S04]  /*3aa0*/  LOP3.LUT R2, R12, UR8, RZ, 0x3c, !PT ;  /* 0x000000080c027c12 */ /* 0x004fc8000f8e3cff */
[----:B------:R-:W-:-:S04]  /*3ab0*/  SHF.L.U32 R0, R2, 0x1f, RZ ;  /* 0x0000001f02007819 */ /* 0x000fc800000006ff */
[----:B------:R-:W2:Y:S02]  /*3ac0*/  SYNCS.PHASECHK.TRANS64 P0, [UR7+0x140], R0 ;  /* 0x00014000ff0075a7 */ /* 0x000ea40008001007 */
[----:B-12---:R-:W-:Y:S05]  /*3ad0*/  @P0 EXIT ;  /* 0x000000000000094d */ /* 0x006fea0003800000 */
[----:B------:R-:W-:Y:S02]  /*3ae0*/  SHF.L.U32 R2, R2, 0x1f, RZ ;  /* 0x0000001f02027819 */ /* 0x000fe400000006ff */
[----:B------:R-:W-:-:S07]  /*3af0*/  MOV R0, UR7 ;  /* 0x0000000700007c02 */ /* 0x000fce0008000f00 */
.L_x_70:
[----:B-1----:R1:W2:Y:S02]  /*3b00*/  SYNCS.PHASECHK.TRANS64.TRYWAIT P0, [R0+URZ+0x140], R2 ;  /* 0x00014002000075a7 */ /* 0x0022a400080011ff */
[----:B--2---:R-:W-:Y:S05]  /*3b10*/  @!P0 NANOSLEEP.SYNCS 0x989680 ;  /* 0x009896800000895d */ /* 0x004fea0003900000 */
[----:B------:R-:W2:Y:S02]  /*3b20*/  @!P0 SYNCS.PHASECHK.TRANS64 P0, [R0+URZ+0x140], R2 ;  /* 0x00014002000085a7 */ /* 0x000ea400080010ff */
[----:B--2---:R-:W-:Y:S05]  /*3b30*/  @P0 EXIT ;  /* 0x000000000000094d */ /* 0x004fea0003800000 */
[----:B------:R-:W-:Y:S05]  /*3b40*/  BRA `(.L_x_70) ;  /* 0xfffffffc00ec7947 */ /* 0x000fea000383ffff */
.L_x_63:
[----:B------:R-:W-:Y:S05]  /*3b50*/  BRA.U UP4, `(.L_x_71) ;  /* 0x0000001504347547 */ /* 0x000fea000b800000 */
[----:B------:R-:W-:Y:S01]  /*3b60*/  UMOV UR5, 0x40 ;  /* 0x0000004000057882 */ /* 0x000fe20000000000 */
[----:B------:R-:W-:Y:S01]  /*3b70*/  NOP ;  /* 0x0000000000007918 */ /* 0x000fe20000000000 */
[----:B------:R-:W-:Y:S01]  /*3b80*/  ULEA UR5, UR58, UR5, 0x18 ;  /* 0x000000053a057291 */ /* 0x000fe2000f8ec0ff */
[----:B------:R-:W-:Y:S02]  /*3b90*/  UMOV UR6, 0x400 ;  /* 0x0000040000067882 */ /* 0x000fe40000000000 */
[----:B------:R-:W-:-:S06]  /*3ba0*/  ULEA UR6, UR58, UR6, 0x18 ;  /* 0x000000063a067291 */ /* 0x000fcc000f8ec0ff */
[----:B------:R-:W2:Y:S02]  /*3bb0*/  LDS.U8 R0, [UR5+0x1c] ;  /* 0x00001c05ff007984 */ /* 0x000ea40008000000 */
[----:B--2---:R-:W-:-:S13]  /*3bc0*/  ISETP.NE.AND P0, PT, R0, RZ, PT ;  /* 0x000000ff0000720c */ /* 0x004fda0003f05270 */
[----:B------:R-:W-:Y:S05]  /*3bd0*/  @P0 BRA `(.L_x_72) ;  /* 0x0000000000580947 */ /* 0x000fea0003800000 */
[----:B------:R-:W-:-:S13]  /*3be0*/  ELECT P0, URZ, PT ;  /* 0x0000000000ff782f */ /* 0x000fda0003800000 */
[----:B------:R-:W-:Y:S05]  /*3bf0*/  @!P0 BRA `(.L_x_73) ;  /* 0x0000000000608947 */ /* 0x000fea0003800000 */
[----:B------:R-:W-:Y:S01]  /*3c00*/  UMOV UR4, 0x10 ;  /* 0x0000001000047882 */ /* 0x000fe20000000000 */
[----:B------:R-:W-:Y:S01]  /*3c10*/  HFMA2 R0, -RZ, RZ, 0, 5.9604644775390625e-08 ;  /* 0x00000001ff007431 */ /* 0x000fe200000001ff */
[----:B------:R-:W-:-:S03]  /*3c20*/  MOV R3, 0xffff ;  /* 0x0000ffff00037802 */ /* 0x000fc60000000f00 */
[----:B------:R-:W-:Y:S04]  /*3c30*/  DEPBAR.LE SB2, 0x36 ;  /* 0x0000ad800000791a */ /* 0x000fe80000000000 */
[----:B------:R-:W2:Y:S02]  /*3c40*/  UTCATOMSWS.FIND_AND_SET.ALIGN UP0, UR4, UR4 ;  /* 0x00000004000475e3 */ /* 0x000ea40008000800 */
[----:B--2---:R-:W-:Y:S01]  /*3c50*/  MOV R4, UR4 ;  /* 0x0000000400047c02 */ /* 0x004fe20008000f00 */
[----:B------:R-:W-:Y:S06]  /*3c60*/  BRA.U UP0, `(.L_x_74) ;  /* 0x0000000100187547 */ /* 0x000fec000b800000 */
.L_x_75:
[----:B------:R-:W-:Y:S05]  /*3c70*/  NANOSLEEP 0x64 ;  /* 0x000000640000795d */ /* 0x000fea0003800000 */
[----:B------:R-:W-:-:S05]  /*3c80*/  UMOV UR4, 0x10 ;  /* 0x0000001000047882 */ /* 0x000fca0000000000 */
[----:B------:R-:W-:Y:S04]  /*3c90*/  DEPBAR.LE SB2, 0x36 ;  /* 0x0000ad800000791a */ /* 0x000fe80000000000 */
[----:B------:R-:W2:Y:S02]  /*3ca0*/  UTCATOMSWS.FIND_AND_SET.ALIGN UP0, UR4, UR4 ;  /* 0x00000004000475e3 */ /* 0x000ea40008000800 */
[----:B--2---:R-:W-:Y:S01]  /*3cb0*/  MOV R4, UR4 ;  /* 0x0000000400047c02 */ /* 0x004fe20008000f00 */
[----:B------:R-:W-:Y:S05]  /*3cc0*/  BRA.U !UP0, `(.L_x_75) ;  /* 0xfffffffd08e87547 */ /* 0x000fea000b83ffff */
.L_x_74:
[-C--:B------:R-:W-:Y:S02]  /*3cd0*/  SHF.L.U32 R3, R3, R4.reuse, RZ ;  /* 0x0000000403037219 */ /* 0x080fe400000006ff */
[----:B------:R-:W-:Y:S01]  /*3ce0*/  SHF.L.U32 R0, R0, R4, RZ ;  /* 0x0000000400007219 */ /* 0x000fe200000006ff */
[----:B------:R-:W-:Y:S02]  /*3cf0*/  IMAD.SHL.U32 R4, R4, 0x20, RZ ;  /* 0x0000002004047824 */ /* 0x000fe400078e00ff */
[----:B------:R2:W-:Y:S04]  /*3d00*/  ATOMS.OR RZ, [UR5+0x14], R3 ;  /* 0x00001403ffff798c */ /* 0x0005e8000b000005 */
[----:B------:R2:W-:Y:S04]  /*3d10*/  ATOMS.OR RZ, [UR5+0x18], R0 ;  /* 0x00001800ffff798c */ /* 0x0005e8000b000005 */
[----:B------:R2:W-:Y:S01]  /*3d20*/  STS [UR6+0x1c0], R4 ;  /* 0x0001c004ff007988 */ /* 0x0005e20008000806 */
[----:B------:R-:W-:Y:S05]  /*3d30*/  BRA `(.L_x_73) ;  /* 0x0000000000107947 */ /* 0x000fea0003800000 */
.L_x_72:
[----:B------:R-:W-:Y:S02]  /*3d40*/  MOV R0, 0xffffffff ;  /* 0xffffffff00007802 */ /* 0x000fe40000000f00 */
[----:B------:R-:W-:-:S03]  /*3d50*/  MOV R4, 0x3d80 ;  /* 0x00003d8000047802 */ /* 0x000fc60000000f00 */
[----:B------:R2:W-:Y:S04]  /*3d60*/  STS [UR6+0x1c0], R0 ;  /* 0x0001c000ff007988 */ /* 0x0005e80008000806 */
[----:B-12--5:R-:W-:Y:S05]  /*3d70*/  CALL.REL.NOINC `($__internal_1_$__cuda_sm10x_tcgen05_guardrail_trap_phase_invalid_during_alloc) ;  /* 0x0000008800d07944 */ /* 0x026fea0003c00000 */
.L_x_73:
[----:B------:R-:W-:Y:S05]  /*3d80*/  WARPSYNC.ALL ;  /* 0x0000000000007948 */ /* 0x000fea0003800000 */
[----:B------:R-:W3:Y:S01]  /*3d90*/  S2UR UR27, SR_CgaCtaId ;  /* 0x00000000001b79c3 */ /* 0x000ee20000008800 */
[----:B------:R-:W-:Y:S01]  /*3da0*/  UMOV UR4, 0x400 ;  /* 0x0000040000047882 */ /* 0x000fe20000000000 */
[----:B------:R-:W-:-:S06]  /*3db0*/  NOP ;  /* 0x0000000000007918 */ /* 0x000fcc0000000000 */
[----:B------:R-:W-:Y:S06]  /*3dc0*/  BAR.ARV 0x6, 0xa0 ;  /* 0x0182800000007b1d */ /* 0x000fec0000002000 */
[----:B------:R-:W4:Y:S01]  /*3dd0*/  LDCU UR11, c[0x0][0x38c] ;  /* 0x00007180ff0b77ac */ /* 0x000f220008000800 */
[----:B------:R-:W-:Y:S01]  /*3de0*/  LOP3.LUT R2, R2, 0xffff, RZ, 0xc0, !PT ;  /* 0x0000ffff02027812 */ /* 0x000fe200078ec0ff */
[----:B------:R-:W-:Y:S01]  /*3df0*/  IMAD.MOV.U32 R10, RZ, RZ, 0x1 ;  /* 0x00000001ff0a7424 */ /* 0x000fe200078e00ff */
[----:B------:R-:W-:Y:S01]  /*3e00*/  CS2R R8, SRZ ;  /* 0x0000000000087805 */ /* 0x000fe2000001ff00 */
[----:B--2---:R-:W-:Y:S01]  /*3e10*/  IMAD.MOV.U32 R3, RZ, RZ, RZ ;  /* 0x000000ffff037224 */ /* 0x004fe200078e00ff */
[----:B------:R-:W-:Y:S01]  /*3e20*/  R2UR UR29, R2 ;  /* 0x00000000021d72ca */ /* 0x000fe200000e0000 */
[----:B------:R-:W2:Y:S01]  /*3e30*/  LDCU UR48, c[0x0][0x370] ;  /* 0x00006e00ff3077ac */ /* 0x000ea20008000800 */
[----:B---3--:R-:W-:-:S02]  /*3e40*/  ULEA UR27, UR27, UR4, 0x18 ;  /* 0x000000041b1b7291 */ /* 0x008fc4000f8ec0ff */
[----:B------:R-:W-:Y:S02]  /*3e50*/  UISETP.GE.AND UP5, UPT, UR42, 0x1, UPT ;  /* 0x000000012a00788c */ /* 0x000fe4000bfa6270 */
[----:B------:R-:W-:Y:S02]  /*3e60*/  UIADD3 UR6, UPT, UPT, UR27, 0x3300, URZ ;  /* 0x000033001b067890 */ /* 0x000fe4000fffe0ff */
[----:B------:R-:W-:Y:S02]  /*3e70*/  UIADD3 UR5, UPT, UPT, UR27, 0x21300, URZ ;  /* 0x000213001b057890 */ /* 0x000fe4000fffe0ff */
[----:B----4-:R-:W-:Y:S01]  /*3e80*/  UIADD3 UR11, UPT, UPT, UR11, 0x7f, URZ ;  /* 0x0000007f0b0b7890 */ /* 0x010fe2000fffe0ff */
[----:B------:R-:W3:Y:S01]  /*3e90*/  LDS R0, [UR27+0x1c0] ;  /* 0x0001c01bff007984 */ /* 0x000ee20008000800 */
[----:B------:R-:W-:Y:S02]  /*3ea0*/  UIADD3 UR4, UPT, UPT, UR27, 0x30300, URZ ;  /* 0x000303001b047890 */ /* 0x000fe4000fffe0ff */
[----:B------:R-:W-:-:S02]  /*3eb0*/  UIADD3 UR7, UPT, UPT, UR27, 0x33f00, URZ ;  /* 0x00033f001b077890 */ /* 0x000fc4000fffe0ff */
[----:B------:R-:W-:Y:S02]  /*3ec0*/  USHF.R.S32.HI UR9, URZ, 0x1f, UR11 ;  /* 0x0000001fff097899 */ /* 0x000fe4000801140b */
[----:B------:R-:W-:Y:S02]  /*3ed0*/  USHF.R.U32.HI UR10, URZ, 0x4, UR6 ;  /* 0x00000004ff0a7899 */ /* 0x000fe40008011606 */
[----:B------:R-:W-:Y:S02]  /*3ee0*/  USHF.R.U32.HI UR8, URZ, 0x4, UR5 ;  /* 0x00000004ff087899 */ /* 0x000fe40008011605 */
[----:B------:R-:W-:Y:S02]  /*3ef0*/  USHF.R.U32.HI UR6, URZ, 0x4, UR4 ;  /* 0x00000004ff067899 */ /* 0x000fe40008011604 */
[----:B------:R-:W-:Y:S02]  /*3f00*/  USHF.R.U32.HI UR5, URZ, 0x4, UR7 ;  /* 0x00000004ff057899 */ /* 0x000fe40008011607 */
[----:B------:R-:W-:-:S02]  /*3f10*/  ULEA.HI UR4, UR9, UR11, URZ, 0x7 ;  /* 0x0000000b09047291 */ /* 0x000fc4000f8f38ff */
[----:B------:R-:W-:Y:S02]  /*3f20*/  ULOP3.LUT UR5, UR5, 0x3fff, URZ, 0xc0, !UPT ;  /* 0x00003fff05057892 */ /* 0x000fe4000f8ec0ff */
[----:B------:R-:W-:Y:S02]  /*3f30*/  USHF.R.S32.HI UR49, URZ, 0x7, UR4 ;  /* 0x00000007ff317899 */ /* 0x000fe40008011404 */
[----:B------:R-:W-:Y:S02]  /*3f40*/  ULOP3.LUT UR41, UR5, 0x10000, URZ, 0xfc, !UPT ;  /* 0x0001000005297892 */ /* 0x000fe4000f8efcff */
[----:B------:R-:W-:Y:S02]  /*3f50*/  UISETP.LT.AND UP0, UPT, UR49, 0x1, UPT ;  /* 0x000000013100788c */ /* 0x000fe4000bf01270 */
[----:B------:R-:W-:Y:S02]  /*3f60*/  ULOP3.LUT UR10, UR10, 0x3fff, URZ, 0xc0, !UPT ;  /* 0x00003fff0a0a7892 */ /* 0x000fe4000f8ec0ff */
[----:B------:R-:W-:-:S02]  /*3f70*/  ULOP3.LUT UR8, UR8, 0x3fff, URZ, 0xc0, !UPT ;  /* 0x00003fff08087892 */ /* 0x000fc4000f8ec0ff */
[----:B------:R-:W-:Y:S02]  /*3f80*/  ULOP3.LUT UR6, UR6, 0x3fff, URZ, 0xc0, !UPT ;  /* 0x00003fff06067892 */ /* 0x000fe4000f8ec0ff */
[----:B------:R-:W-:Y:S01]  /*3f90*/  USEL UR51, UR49, 0x1, !UP0 ;  /* 0x0000000131337887 */ /* 0x000fe2000c000000 */
[----:B------:R-:W4:Y:S01]  /*3fa0*/  LDCU UR47, c[0x0][0x374] ;  /* 0x00006e80ff2f77ac */ /* 0x000f220008000800 */
[----:B------:R-:W-:Y:S02]  /*3fb0*/  ULOP3.LUT UR38, UR10, 0x10000, URZ, 0xfc, !UPT ;  /* 0x000100000a267892 */ /* 0x000fe4000f8efcff */
[----:B------:R-:W-:Y:S01]  /*3fc0*/  ULOP3.LUT UR39, UR8, 0x10000, URZ, 0xfc, !UPT ;  /* 0x0001000008277892 */ /* 0x000fe2000f8efcff */
[----:B---3--:R-:W-:Y:S01]  /*3fd0*/  R2UR UR13, R0 ;  /* 0x00000000000d72ca */ /* 0x008fe200000e0000 */
[----:B------:R-:W-:Y:S02]  /*3fe0*/  ULOP3.LUT UR40, UR6, 0x10000, URZ, 0xfc, !UPT ;  /* 0x0001000006287892 */ /* 0x000fe4000f8efcff */
[----:B------:R-:W-:-:S02]  /*3ff0*/  UIADD3 UR51, UPT, UPT, -UR51, URZ, URZ ;  /* 0x000000ff33337290 */ /* 0x000fc4000fffe1ff */
[----:B------:R-:W-:Y:S01]  /*4000*/  UISETP.NE.AND UP4, UPT, UR42, 0x1, UPT ;  /* 0x000000012a00788c */ /* 0x000fe2000bf85270 */
[----:B------:R-:W-:Y:S01]  /*4010*/  UMOV UR46, URZ ;  /* 0x000000ff002e7c82 */ /* 0x000fe20008000000 */
[----:B------:R-:W-:-:S06]  /*4020*/  UMOV UR24, URZ ;  /* 0x000000ff00187c82 */ /* 0x000fcc0008000000 */
[----:B------:R-:W-:Y:S02]  /*4030*/  UIADD3 UR34, UPT, UPT, UR13, 0x80, URZ ;  /* 0x000000800d227890 */ /* 0x000fe4000fffe0ff */
[----:B-1----:R-:W-:Y:S02]  /*4040*/  UIADD3 UR36, UPT, UPT, UR13, 0x84, URZ ;  /* 0x000000840d247890 */ /* 0x002fe4000fffe0ff */
[----:B------:R-:W-:Y:S02]  /*4050*/  USHF.R.U32.HI UR5, URZ, 0x11, UR34 ;  /* 0x00000011ff057899 */ /* 0x000fe40008011622 */
[----:B------:R-:W-:Y:S02]  /*4060*/  USHF.R.U32.HI UR4, URZ, 0x11, UR36 ;  /* 0x00000011ff047899 */ /* 0x000fe40008011624 */
[----:B------:R-:W-:Y:S02]  /*4070*/  ULOP3.LUT UR5, UR5, 0x6000, URZ, 0xc0, !UPT ;  /* 0x0000600005057892 */ /* 0x000fe4000f8ec0ff */
[----:B------:R-:W-:-:S02]  /*4080*/  ULOP3.LUT UR4, UR4, 0x6000, URZ, 0xc0, !UPT ;  /* 0x0000600004047892 */ /* 0x000fc4000f8ec0ff */
[----:B------:R-:W-:Y:S02]  /*4090*/  UIADD3 UR53, UPT, UPT, UR13, 0x88, URZ ;  /* 0x000000880d357890 */ /* 0x000fe4000fffe0ff */
[----:B------:R-:W-:Y:S02]  /*40a0*/  ULOP3.LUT UR52, UR5, 0x810, URZ, 0xfc, !UPT ;  /* 0x0000081005347892 */ /* 0x000fe4000f8efcff */
[----:B--2-4-:R-:W-:-:S12]  /*40b0*/  ULOP3.LUT UR50, UR4, 0x810, URZ, 0xfc, !UPT ;  /* 0x0000081004327892 */ /* 0x014fd8000f8efcff */
.L_x_84:
[C---:B------:R-:W-:Y:S02]  /*40c0*/  LEA R2, R9.reuse, UR27, 0x3 ;  /* 0x0000001b09027c11 */ /* 0x040fe4000f8e18ff */
[----:B------:R-:W-:Y:S02]  /*40d0*/  SHF.L.U32 R0, R8, 0x1f, RZ ;  /* 0x0000001f08007819 */ /* 0x000fe400000006ff */
[----:B------:R-:W-:Y:S02]  /*40e0*/  LEA R4, R9, UR27, 0x4 ;  /* 0x0000001b09047c11 */ /* 0x000fe4000f8e20ff */
[----:B-1----:R-:W1:Y:S02]  /*40f0*/  SYNCS.PHASECHK.TRANS64.TRYWAIT P0, [R2+URZ+0x130], R0 ;  /* 0x00013000020075a7 */ /* 0x002e6400080011ff */
[----:B-1-3--:R-:W-:Y:S05]  /*4100*/  @!P0 BRA `(.L_x_76) ;  /* 0x0000008000388947 */ /* 0x00afea0003800000 */
.L_x_205:
[----:B------:R-:W2:Y:S01]  /*4110*/  LDS.128 R4, [R4+0x1a0] ;  /* 0x0001a00004047984 */ /* 0x000ea20000000c00 */
[----:B------:R-:W-:Y:S01]  /*4120*/  @!PT LDS RZ, [RZ] ;  /* 0x00000000fffff984 */ /* 0x000fe20000000800 */
[----:B------:R-:W-:Y:S01]  /*4130*/  @!PT LDS RZ, [RZ] ;  /* 0x00000000fffff984 */ /* 0x000fe20000000800 */
[----:B------:R-:W-:Y:S01]  /*4140*/  @!PT LDS RZ, [RZ] ;  /* 0x00000000fffff984 */ /* 0x000fe20000000800 */
[----:B------:R-:W-:Y:S01]  /*4150*/  @!PT LDS RZ, [RZ] ;  /* 0x00000000fffff984 */ /* 0x000fe20000000800 */
[----:B------:R3:W-:Y:S06]  /*4160*/  MEMBAR.ALL.CTA ;  /* 0x0000000000007992 */ /* 0x0007ec0000008000 */
[----:B---3--:R-:W3:Y:S01]  /*4170*/  FENCE.VIEW.ASYNC.S ;  /* 0x00000000000073c6 */ /* 0x008ee20000000000 */
[----:B--2---:R-:W-:-:S13]  /*4180*/  LOP3.LUT P0, RZ, R6, 0x1, RZ, 0xc0, !PT ;  /* 0x0000000106ff7812 */ /* 0x004fda000780c0ff */
[----:B---3--:R-:W-:Y:S01]  /*4190*/  VOTEU.ANY UP3, P0 ;  /* 0x0000000000ff7886 */ /* 0x008fe20000060100 */
[----:B------:R-:W-:-:S13]  /*41a0*/  PLOP3.LUT P0, PT, PT, PT, UP3, 0x80, 0x8 ;  /* 0x000000000008781c */ /* 0x000fda0003f0f038 */
[----:B-1----:R-:W-:Y:S02]  /*41b0*/  @P0 MOV R0, R4 ;  /* 0x0000000400000202 */ /* 0x002fe40000000f00 */
[----:B------:R-:W-:Y:S02]  /*41c0*/  @P0 LOP3.LUT R4, R5, 0xffff, RZ, 0xc0, !PT ;  /* 0x0000ffff05040812 */ /* 0x000fe400078ec0ff */
[----:B------:R-:W-:Y:S01]  /*41d0*/  @P0 R2UR UR5, R0 ;  /* 0x00000000000502ca */ /* 0x000fe200000e0000 */
[----:B------:R-:W-:Y:S01]  /*41e0*/  VIADD R0, R2, 0x140 ;  /* 0x0000014002007836 */ /* 0x000fe20000000000 */
[----:B------:R-:W-:-:S04]  /*41f0*/  @P0 R2UR UR4, R4 ;  /* 0x00000000040402ca */ /* 0x000fc800000e0000 */
[----:B------:R-:W-:-:S04]  /*4200*/  PRMT R0, RZ, 0x654, R0 ;  /* 0x00000654ff007816 */ /* 0x000fc80000000000 */
[----:B------:R1:W-:Y:S03]  /*4210*/  SYNCS.ARRIVE.TRANS64.RED.A1T0 RZ, [R0+URZ], RZ ;  /* 0x000000ff00ff79a7 */ /* 0x0003e600081004ff */
[----:B------:R-:W-:Y:S02]  /*4220*/  @UP3 UMOV UR45, UR5 ;  /* 0x00000005002d3c82 */ /* 0x000fe40008000000 */
[----:B------:R-:W-:Y:S01]  /*4230*/  @UP3 UMOV UR43, UR4 ;  /* 0x00000004002b3c82 */ /* 0x000fe20008000000 */
[----:B------:R-:W-:Y:S05]  /*4240*/  BRA.U !UP5, `(.L_x_77) ;  /* 0x000000010dd07547 */ /* 0x000fea000b800000 */
[----:B------:R-:W2:Y:S01]  /*4250*/  LDCU.128 UR16, c[0x0][0xf10] ;  /* 0x0001e200ff1077ac */ /* 0x000ea20008000c00 */
[----:B------:R-:W3:Y:S01]  /*4260*/  LDCU UR12, c[0x0][0xf20] ;  /* 0x0001e400ff0c77ac */ /* 0x000ee20008000800 */
[----:B------:R-:W4:Y:S01]  /*4270*/  LDCU UR22, c[0x0][0xf0c] ;  /* 0x0001e180ff1677ac */ /* 0x000f220008000800 */
[----:B------:R-:W1:Y:S01]  /*4280*/  LDCU.64 UR8, c[0x0][0xf28] ;  /* 0x0001e500ff0877ac */ /* 0x000e620008000a00 */
[----:B--2---:R-:W-:Y:S02]  /*4290*/  UIMAD.WIDE.U32 UR6, UR47, UR19, URZ ;  /* 0x000000132f0672a5 */ /* 0x004fe4000f8e00ff */
[----:B------:R-:W-:Y:S02]  /*42a0*/  UIMAD.WIDE.U32 UR4, UR48, UR16, URZ ;  /* 0x00000010300472a5 */ /* 0x000fe4000f8e00ff */
[----:B------:R-:W-:Y:S02]  /*42b0*/  UISETP.NE.AND UP0, UPT, UR18, 0x1, UPT ;  /* 0x000000011200788c */ /* 0x000fe4000bf05270 */
[----:B------:R-:W-:Y:S01]  /*42c0*/  UIMAD.WIDE.U32 UR20, UR43, UR19, URZ ;  /* 0x000000132b1472a5 */ /* 0x000fe2000f8e00ff */
[----:B------:R-:W-:-:S02]  /*42d0*/  UMOV UR6, UR7 ;  /* 0x0000000700067c82 */ /* 0x000fc40008000000 */
[----:B------:R-:W-:Y:S01]  /*42e0*/  UMOV UR4, UR5 ;  /* 0x0000000500047c82 */ /* 0x000fe20008000000 */
[----:B---3--:R-:W-:Y:S02]  /*42f0*/  USHF.R.U32.HI UR6, URZ, UR12, UR6 ;  /* 0x0000000cff067299 */ /* 0x008fe40008011606 */
[----:B----4-:R-:W-:Y:S02]  /*4300*/  UISETP.NE.AND UP1, UPT, UR22, 0x1, UPT ;  /* 0x000000011600788c */ /* 0x010fe4000bf25270 */
[----:B------:R-:W-:Y:S02]  /*4310*/  USHF.R.U32.HI UR4, URZ, UR17, UR4 ;  /* 0x00000011ff047299 */ /* 0x000fe40008011604 */
[----:B------:R-:W-:Y:S02]  /*4320*/  USEL UR5, UR47, UR6, !UP0 ;  /* 0x000000062f057287 */ /* 0x000fe4000c000000 */
[----:B------:R-:W-:Y:S02]  /*4330*/  USEL UR6, UR48, UR4, !UP1 ;  /* 0x0000000430067287 */ /* 0x000fe4000c800000 */
[----:B-1----:R-:W-:Y:S01]  /*4340*/  UIMAD.WIDE.U32 UR10, UR5, UR8, URZ ;  /* 0x00000008050a72a5 */ /* 0x002fe2000f8e00ff */
[----:B------:R-:W-:Y:S01]  /*4350*/  UMOV UR4, UR21 ;  /* 0x0000001500047c82 */ /* 0x000fe20008000000 */
[----:B------:R-:W-:-:S02]  /*4360*/  UIMAD.WIDE.U32 UR14, UR45, UR16, URZ ;  /* 0x000000102d0e72a5 */ /* 0x000fc4000f8e00ff */
        /* <DEDUP_REMOVED lines=34> */
.L_x_77:
[----:B------:R-:W2:Y:S02]  /*4590*/  LDCU UR4, c[0x0][0xf30] ;  /* 0x0001e600ff0477ac */ /* 0x000ea40008000800 */
[----:B--2---:R-:W-:-:S09]  /*45a0*/  UISETP.NE.AND UP0, UPT, UR4, 0x1, UPT ;  /* 0x000000010400788c */ /* 0x004fd2000bf05270 */
[----:B------:R-:W-:Y:S05]  /*45b0*/  BRA.U UP0, `(.L_x_78) ;  /* 0x00000001003c7547 */ /* 0x000fea000b800000 */
        /* <DEDUP_REMOVED lines=13> */
[----:B------:R-:W-:-:S04]  /*4690*/  UIADD3 UR4, UPT, UPT, UR5, -UR4, URZ ;  /* 0x8000000405047290 */ /* 0x000fc8000fffe0ff */
[----:B------:R-:W-:-:S12]  /*46a0*/  UIMAD UR43, UR4, UR10, UR43 ;  /* 0x0000000a042b72a4 */ /* 0x000fd8000f8e022b */
.L_x_78:
[----:B------:R-:W2:Y:S01]  /*46b0*/  LDCU UR4, c[0x0][0x38c] ;  /* 0x00007180ff0477ac */ /* 0x000ea20008000800 */
[----:B------:R-:W-:Y:S02]  /*46c0*/  PLOP3.LUT P1, PT, PT, PT, PT, 0x80, 0x8 ;  /* 0x000000000008781c */ /* 0x000fe40003f2f070 */
[----:B------:R-:W-:Y:S01]  /*46d0*/  SHF.L.U32 R2, R10, 0x1f, RZ ;  /* 0x0000001f0a027819 */ /* 0x000fe200000006ff */
[----:B------:R-:W-:Y:S02]  /*46e0*/  ULEA UR44, UR46, UR27, 0x3 ;  /* 0x0000001b2e2c7291 */ /* 0x000fe4000f8e18ff */
[----:B------:R-:W-:Y:S02]  /*46f0*/  ULEA UR28, UR46, UR13, 0x6 ;  /* 0x0000000d2e1c7291 */ /* 0x000fe4000f8e30ff */
[----:B--2---:R-:W-:-:S06]  /*4700*/  UISETP.GE.AND UP0, UPT, UR4, 0x1, UPT ;  /* 0x000000010400788c */ /* 0x004fcc000bf06270 */
[----:B------:R-:W-:-:S05]  /*4710*/  PLOP3.LUT P0, PT, PT, PT, UP0, 0x80, 0x8 ;  /* 0x000000000008781c */ /* 0x000fca0003f0f008 */
[----:B------:R-:W-:-:S08]  /*4720*/  @UP0 ULEA UR4, UR24, UR27, 0x3 ;  /* 0x0000001b18040291 */ /* 0x000fd0000f8e18ff */
[----:B-1----:R-:W-:-:S04]  /*4730*/  @P0 SHF.L.U32 R0, R3, 0x1f, RZ ;  /* 0x0000001f03000819 */ /* 0x002fc800000006ff */
[----:B------:R1:W2:Y:S01]  /*4740*/  @P0 SYNCS.PHASECHK.TRANS64.TRYWAIT P1, [UR4], R0 ;  /* 0x00000000ff0005a7 */ /* 0x0002a20008021104 */
[----:B------:R-:W-:-:S04]  /*4750*/  ULEA.HI UR4, UR26, UR26, URZ, 0x1 ;  /* 0x0000001a1a047291 */ /* 0x000fc8000f8f08ff */
[----:B------:R-:W-:-:S04]  /*4760*/  ULOP3.LUT UR4, UR4, 0x7ffffffe, URZ, 0xc0, !UPT ;  /* 0x7ffffffe04047892 */ /* 0x000fc8000f8ec0ff */
[----:B------:R-:W-:-:S04]  /*4770*/  UIADD3 UR4, UPT, UPT, -UR4, UR26, URZ ;  /* 0x0000001a04047290 */ /* 0x000fc8000fffe1ff */
[----:B------:R-:W-:Y:S01]  /*4780*/  ULEA UR35, UR4, UR53, 0x1 ;  /* 0x0000003504237291 */ /* 0x000fe2000f8e08ff */
[----:B------:R-:W3:Y:S02]  /*4790*/  SYNCS.PHASECHK.TRANS64.TRYWAIT P0, [UR44+0x160], R2 ;  /* 0x00016002ff0075a7 */ /* 0x000ee4000800112c */
[----:B-123--:R-:W-:Y:S09]  /*47a0*/  @!P0 BRA `(.L_x_79) ;  /* 0x0000007800a48947 */ /* 0x00eff20003800000 */
.L_x_207:
[----:B------:R-:W-:Y:S01]  /*47b0*/  IADD3 R9, PT, PT, R9, 0x1, RZ ;  /* 0x0000000109097810 */ /* 0x000fe20007ffe0ff */
[----:B------:R-:W-:Y:S06]  /*47c0*/  BRA.U !UP0, `(.L_x_80) ;  /* 0x0000000108f87547 */ /* 0x000fec000b800000 */
[----:B------:R-:W-:Y:S02]  /*47d0*/  UIADD3 UR37, UPT, UPT, UR35, 0x4, URZ ;  /* 0x0000000423257890 */ /* 0x000fe4000fffe0ff */
[----:B------:R-:W-:Y:S02]  /*47e0*/  USHF.R.U32.HI UR5, URZ, 0x1a, UR35 ;  /* 0x0000001aff057899 */ /* 0x000fe40008011623 */
[----:B------:R-:W-:Y:S02]  /*47f0*/  USHF.R.U32.HI UR4, URZ, 0x1a, UR37 ;  /* 0x0000001aff047899 */ /* 0x000fe40008011625 */
[----:B------:R-:W-:Y:S02]  /*4800*/  ULOP3.LUT UR5, UR5, 0x30, URZ, 0xc0, !UPT ;  /* 0x0000003005057892 */ /* 0x000fe4000f8ec0ff */
[----:B------:R-:W-:Y:S02]  /*4810*/  ULOP3.LUT UR4, UR4, 0x30, URZ, 0xc0, !UPT ;  /* 0x0000003004047892 */ /* 0x000fe4000f8ec0ff */
[----:B------:R-:W-:-:S02]  /*4820*/  ULOP3.LUT UR5, UR5, 0x480, URZ, 0xfc, !UPT ;  /* 0x0000048005057892 */ /* 0x000fc4000f8efcff */
[----:B------:R-:W-:Y:S01]  /*4830*/  ULOP3.LUT UR4, UR4, 0x480, URZ, 0xfc, !UPT ;  /* 0x0000048004047892 */ /* 0x000fe2000f8efcff */
[----:B------:R-:W-:Y:S01]  /*4840*/  UMOV UR25, URZ ;  /* 0x000000ff00197c82 */ /* 0x000fe20008000000 */
[----:B------:R-:W-:Y:S01]  /*4850*/  UMOV UR23, UR51 ;  /* 0x0000003300177c82 */ /* 0x000fe20008000000 */
[----:B------:R-:W-:Y:S01]  /*4860*/  UMOV UR22, UR49 ;  /* 0x0000003100167c82 */ /* 0x000fe20008000000 */
[----:B------:R-:W-:Y:S01]  /*4870*/  UMOV UR12, UR24 ;  /* 0x00000018000c7c82 */ /* 0x000fe20008000000 */
[----:B------:R-:W-:Y:S02]  /*4880*/  UPRMT UR33, UR5, 0x5410, UR52 ;  /* 0x0000541005217896 */ /* 0x000fe40008000034 */
[----:B------:R-:W-:Y:S01]  /*4890*/  UPRMT UR31, UR4, 0x5410, UR50 ;  /* 0x00005410041f7896 */ /* 0x000fe20008000032 */
[----:B------:R-:W-:Y:S01]  /*48a0*/  UMOV UR32, URZ ;  /* 0x000000ff00207c82 */ /* 0x000fe20008000000 */
[----:B------:R-:W-:-:S10]  /*48b0*/  UMOV UR30, URZ ;  /* 0x000000ff001e7c82 */ /* 0x000fd40008000000 */
.L_x_83:
[----:B------:R-:W-:Y:S02]  /*48c0*/  UIADD3 UR23, UPT, UPT, UR23, 0x1, URZ ;  /* 0x0000000117177890 */ /* 0x000fe4000fffe0ff */
[----:B--2---:R-:W-:Y:S02]  /*48d0*/  ULEA UR7, UR12, UR27, 0x3 ;  /* 0x0000001b0c077291 */ /* 0x004fe4000f8e18ff */
[----:B------:R-:W-:Y:S01]  /*48e0*/  UISETP.NE.AND UP2, UPT, UR23, URZ, UPT ;  /* 0x000000ff1700728c */ /* 0x000fe2000bf45270 */
[----:B---3--:R-:W-:Y:S10]  /*48f0*/  @P1 BRA `(.L_x_81) ;  /* 0x00000000000c1947 */ /* 0x008ff40003800000 */
[----:B-1----:R-:W-:Y:S04]  /*4900*/  SHF.L.U32 R2, R3, 0x1f, RZ ;  /* 0x0000001f03027819 */ /* 0x002fe800000006ff */
[----:B------:R-:W1:Y:S02]  /*4910*/  SYNCS.PHASECHK.TRANS64.TRYWAIT P0, [UR7], R2 ;  /* 0x00000002ff0075a7 */ /* 0x000e640008001107 */
[----:B-1----:R-:W-:Y:S05]  /*4920*/  @!P0 BRA `(.L_x_82) ;  /* 0x00000078005c8947 */ /* 0x002fea0003800000 */
.L_x_81:
[----:B------:R-:W-:Y:S01]  /*4930*/  UISETP.NE.AND UP0, UPT, UR22, 0x1, UPT ;  /* 0x000000011600788c */ /* 0x000fe2000bf05270 */
[----:B------:R-:W-:Y:S01]  /*4940*/  PLOP3.LUT P1, PT, PT, PT, PT, 0x80, 0x8 ;  /* 0x000000000008781c */ /* 0x000fe20003f2f070 */
[----:B------:R-:W-:Y:S02]  /*4950*/  UIADD3 UR4, UPT, UPT, UR12, 0x1, URZ ;  /* 0x000000010c047890 */ /* 0x000fe4000fffe0ff */
[----:B------:R-:W-:Y:S02]  /*4960*/  ULEA UR10, UR12, UR40, 0x6 ;  /* 0x000000280c0a7291 */ /* 0x000fe4000f8e30ff */
[----:B------:R-:W-:Y:S01]  /*4970*/  UISETP.NE.AND UP1, UPT, UR4, 0xf, UPT ;  /* 0x0000000f0400788c */ /* 0x000fe2000bf25270 */
[----:B------:R-:W-:Y:S01]  /*4980*/  PLOP3.LUT P0, PT, PT, PT, UP0, 0x80, 0x8 ;  /* 0x000000000008781c */ /* 0x000fe20003f0f008 */
[----:B------:R-:W-:Y:S02]  /*4990*/  ULEA UR8, UR12, UR41, 0x6 ;  /* 0x000000290c087291 */ /* 0x000fe4000f8e30ff */
[----:B------:R-:W-:Y:S02]  /*49a0*/  USEL UR5, URZ, 0x1, UP1 ;  /* 0x00000001ff057887 */ /* 0x000fe40008800000 */
[----:B------:R-:W-:Y:S02]  /*49b0*/  USEL UR24, UR4, URZ, UP1 ;  /* 0x000000ff04187287 */ /* 0x000fe40008800000 */
[----:B------:R-:W-:Y:S02]  /*49c0*/  ULEA UR6, UR12, UR39, 0x8 ;  /* 0x000000270c067291 */ /* 0x000fe4000f8e40ff */
[----:B------:R-:W-:Y:S01]  /*49d0*/  @UP0 ULEA UR4, UR24, UR27, 0x3 ;  /* 0x0000001b18040291 */ /* 0x000fe2000f8e18ff */
[----:B------:R-:W-:Y:S01]  /*49e0*/  LOP3.LUT R3, R3, UR5, RZ, 0x3c, !PT ;  /* 0x0000000503037c12 */ /* 0x000fe2000f8e3cff */
[----:B------:R-:W-:Y:S02]  /*49f0*/  UIADD3 UR20, UPT, UPT, UR10, 0x20, URZ ;  /* 0x000000200a147890 */ /* 0x000fe4000fffe0ff */
[----:B------:R-:W-:Y:S01]  /*4a00*/  UISETP.NE.U32.AND UP0, UPT, UR25, URZ, UPT ;  /* 0x000000ff1900728c */ /* 0x000fe2000bf05070 */
[----:B-1----:R-:W-:Y:S01]  /*4a10*/  @P0 SHF.L.U32 R0, R3, 0x1f, RZ ;  /* 0x0000001f03000819 */ /* 0x002fe200000006ff */
[----:B------:R-:W-:Y:S02]  /*4a20*/  UIADD3 UR18, UPT, UPT, UR8, 0x20, URZ ;  /* 0x0000002008127890 */ /* 0x000fe4000fffe0ff */
[----:B------:R-:W-:Y:S01]  /*4a30*/  UIADD3 UR16, UPT, UPT, UR6, 0x2, URZ ;  /* 0x0000000206107890 */ /* 0x000fe2000fffe0ff */
[----:B------:R2:W3:Y:S01]  /*4a40*/  @P0 SYNCS.PHASECHK.TRANS64.TRYWAIT P1, [UR4], R0 ;  /* 0x00000000ff0005a7 */ /* 0x0004e20008021104 */
[----:B------:R-:W-:Y:S02]  /*4a50*/  ULEA UR4, UR12, UR38, 0x9 ;  /* 0x000000260c047291 */ /* 0x000fe4000f8e48ff */
[----:B------:R-:W-:Y:S02]  /*4a60*/  UIADD3 UR26, UPT, UPT, UR7, 0x78, URZ ;  /* 0x00000078071a7890 */ /* 0x000fe4000fffe0ff */
[----:B------:R-:W-:Y:S02]  /*4a70*/  UIADD3 UR14, UPT, UPT, UR4, 0x2, URZ ;  /* 0x00000002040e7890 */ /* 0x000fe4000fffe0ff */
[----:B------:R-:W-:Y:S01]  /*4a80*/  UIADD3 UR22, UPT, UPT, UR22, -0x1, URZ ;  /* 0xffffffff16167890 */ /* 0x000fe2000fffe0ff */
[----:B------:R-:W-:Y:S01]  /*4a90*/  UMOV UR11, 0x4008 ;  /* 0x00004008000b7882 */ /* 0x000fe20000000000 */
[----:B------:R-:W-:Y:S01]  /*4aa0*/  UMOV UR21, 0x4008 ;  /* 0x0000400800157882 */ /* 0x000fe20000000000 */
[----:B------:R2:W-:Y:S01]  /*4ab0*/  UTCCP.T.S.4x32dp128bit tmem[UR13+0x80], gdesc[UR10] ;  /* 0x0000800a0d0079e7 */ /* 0x0005e20009100000 */
[----:B------:R2:W-:Y:S01]  /*4ac0*/  UTCCP.T.S.4x32dp128bit tmem[UR13+0x84], gdesc[UR20] ;  /* 0x000084140d0079e7 */ /* 0x0005e20009100000 */
[----:B------:R-:W-:Y:S01]  /*4ad0*/  UMOV UR9, 0x4008 ;  /* 0x0000400800097882 */ /* 0x000fe20000000000 */
[----:B------:R-:W-:Y:S01]  /*4ae0*/  UMOV UR19, 0x4008 ;  /* 0x0000400800137882 */ /* 0x000fe20000000000 */
[----:B------:R2:W-:Y:S01]  /*4af0*/  UTCCP.T.S.4x32dp128bit tmem[UR13+0x88], gdesc[UR8] ;  /* 0x000088080d0079e7 */ /* 0x0005e20009100000 */
[----:B------:R2:W-:Y:S01]  /*4b00*/  UTCCP.T.S.4x32dp128bit tmem[UR13+0x8c], gdesc[UR18] ;  /* 0x00008c120d0079e7 */ /* 0x0005e20009100000 */
[----:B------:R-:W-:Y:S01]  /*4b10*/  UMOV UR7, 0x80004020 ;  /* 0x8000402000077882 */ /* 0x000fe20000000000 */
[----:B------:R-:W-:Y:S01]  /*4b20*/  UMOV UR5, 0x80004020 ;  /* 0x8000402000057882 */ /* 0x000fe20000000000 */
[----:B------:R-:W-:Y:S01]  /*4b30*/  UMOV UR17, 0x80004020 ;  /* 0x8000402000117882 */ /* 0x000fe20000000000 */
[----:B------:R2:W-:Y:S01]  /*4b40*/  UTCOMMA.4X gdesc[UR4], gdesc[UR6], tmem[UR28], tmem[UR32], idesc[UR33], tmem[UR34], UP0 ;  /* 0x80222006040075ea */ /* 0x0005e2000800001c */
[----:B------:R-:W-:Y:S01]  /*4b50*/  UMOV UR15, 0x80004020 ;  /* 0x80004020000f7882 */ /* 0x000fe20000000000 */
[----:B------:R-:W-:Y:S01]  /*4b60*/  UMOV UR25, 0x1 ;  /* 0x0000000100197882 */ /* 0x000fe20000000000 */
[----:B------:R2:W-:Y:S01]  /*4b70*/  UTCOMMA.4X gdesc[UR14], gdesc[UR16], tmem[UR28], tmem[UR30], idesc[UR31], tmem[UR36], UPT ;  /* 0x80241e100e0075ea */ /* 0x0005e2000b80001c */
[----:B------:R2:W-:Y:S01]  /*4b80*/  UTCBAR.MULTICAST [UR26], URZ, UR29 ;  /* 0x000000ff1a0073e9 */ /* 0x0005e2000800081d */
[----:B------:R-:W-:Y:S01]  /*4b90*/  UMOV UR12, UR24 ;  /* 0x00000018000c7c82 */ /* 0x000fe20008000000 */
[----:B------:R-:W-:Y:S05]  /*4ba0*/  BRA.U UP2, `(.L_x_83) ;  /* 0xfffffffd02447547 */ /* 0x000fea000b83ffff */
.L_x_80:
[----:B--2---:R-:W-:Y:S01]  /*4bb0*/  UIADD3 UR5, UPT, UPT, UR44, 0x150, URZ ;  /* 0x000001502c057890 */ /* 0x004fe2000fffe0ff */
[----:B------:R-:W-:Y:S01]  /*4bc0*/  R2UR UR6, R91 ;  /* 0x000000005b0672ca */ /* 0x000fe200000e0000 */
[----:B------:R-:W-:Y:S01]  /*4bd0*/  UIADD3 UR4, UPT, UPT, UR46, 0x1, URZ ;  /* 0x000000012e047890 */ /* 0x000fe2000fffe0ff */
[----:B------:R-:W-:-:S03]  /*4be0*/  ISETP.NE.AND P0, PT, R9, 0x2, PT ;  /* 0x000000020900780c */ /* 0x000fc60003f05270 */
[----:B------:R-:W-:Y:S01]  /*4bf0*/  UISETP.NE.AND UP0, UPT, UR4, 0x2, UPT ;  /* 0x000000020400788c */ /* 0x000fe2000bf05270 */
[----:B-1----:R-:W-:Y:S02]  /*4c00*/  SEL R0, RZ, 0x1, P0 ;  /* 0x00000001ff007807 */ /* 0x002fe40000000000 */
[----:B------:R1:W-:Y:S01]  /*4c10*/  UTCBAR [UR5], URZ ;  /* 0x000000ff050073e9 */ /* 0x0003e200080000ff */
[----:B------:R-:W-:Y:S01]  /*4c20*/  SEL R9, R9, RZ, P0 ;  /* 0x000000ff09097207 */ /* 0x000fe20000000000 */
[----:B------:R-:W-:Y:S01]  /*4c30*/  USEL UR46, UR4, URZ, UP0 ;  /* 0x000000ff042e7287 */ /* 0x000fe20008000000 */
[----:B------:R-:W-:Y:S02]  /*4c40*/  LOP3.LUT R8, R8, R0, RZ, 0x3c, !PT ;  /* 0x0000000008087212 */ /* 0x000fe400078e3cff */
[----:B------:R-:W-:Y:S02]  /*4c50*/  UIADD3 UR26, UPT, UPT, UR43, UR6, URZ ;  /* 0x000000062b1a7290 */ /* 0x000fe4000fffe0ff */
[----:B------:R-:W-:-:S06]  /*4c60*/  USEL UR6, URZ, 0x1, UP0 ;  /* 0x00000001ff067887 */ /* 0x000fcc0008000000 */
[----:B------:R-:W-:Y:S01]  /*4c70*/  LOP3.LUT R10, R10, UR6, RZ, 0x3c, !PT ;  /* 0x000000060a0a7c12 */ /* 0x000fe2000f8e3cff */
[----:B------:R-:W-:Y:S06]  /*4c80*/  BRA.U UP3, `(.L_x_84) ;  /* 0xfffffff5030c7547 */ /* 0x000fec000b83ffff */
[----:B------:R-:W2:Y:S01]  /*4c90*/  S2UR UR7, SR_CgaCtaId ;  /* 0x00000000000779c3 */ /* 0x000ea20000008800 */
[----:B------:R-:W-:Y:S01]  /*4ca0*/  ELECT P0, URZ, PT ;  /* 0x0000000000ff782f */ /* 0x000fe20003800000 */
[----:B------:R-:W-:Y:S01]  /*4cb0*/  IMAD.MOV.U32 R0, RZ, RZ, 0x1 ;  /* 0x00000001ff007424 */ /* 0x000fe200078e00ff */
[----:B------:R-:W-:Y:S01]  /*4cc0*/  UIADD3 UR27, UPT, UPT, UR27, 0x160, URZ ;  /* 0x000001601b1b7890 */ /* 0x000fe2000fffe0ff */
[----:B------:R-:W-:Y:S01]  /*4cd0*/  SHF.L.U32 R2, R10, 0x1f, RZ ;  /* 0x0000001f0a027819 */ /* 0x000fe200000006ff */
[----:B------:R-:W-:-:S03]  /*4ce0*/  UMOV UR4, 0x40 ;  /* 0x0000004000047882 */ /* 0x000fc60000000000 */
[----:B------:R-:W-:Y:S01]  /*4cf0*/  UVIRTCOUNT.DEALLOC.SMPOOL 0x80 ;  /* 0x000000800000784c */ /* 0x000fe20000000000 */
[----:B--2---:R-:W-:Y:S02]  /*4d00*/  ULEA UR7, UR7, UR4, 0x18 ;  /* 0x0000000407077291 */ /* 0x004fe4000f8ec0ff */
[----:B------:R-:W-:-:S07]  /*4d10*/  ULEA UR4, UR46, UR27, 0x3 ;  /* 0x0000001b2e047291 */ /* 0x000fce000f8e18ff */
[----:B------:R2:W-:Y:S02]  /*4d20*/  @P0 STS.U8 [UR7+0x1c], R0 ;  /* 0x00001c00ff000988 */ /* 0x0005e40008000007 */
[----:B------:R-:W4:Y:S02]  /*4d30*/  SYNCS.PHASECHK.TRANS64.TRYWAIT P0, [UR4], R2 ;  /* 0x00000002ff0075a7 */ /* 0x000f240008001104 */
[----:B--2-4-:R-:W-:Y:S05]  /*4d40*/  @!P0 BRA `(.L_x_85) ;  /* 0x00000074006c8947 */ /* 0x014fea0003800000 */
.L_x_210:
[----:B------:R-:W-:-:S04]  /*4d50*/  UIADD3 UR4, UPT, UPT, UR46, 0x1, URZ ;  /* 0x000000012e047890 */ /* 0x000fc8000fffe0ff */
[----:B------:R-:W-:-:S04]  /*4d60*/  UISETP.NE.AND UP0, UPT, UR4, 0x2, UPT ;  /* 0x000000020400788c */ /* 0x000fc8000bf05270 */
[----:B-1----:R-:W-:Y:S02]  /*4d70*/  USEL UR5, URZ, 0x1, UP0 ;  /* 0x00000001ff057887 */ /* 0x002fe40008000000 */
[----:B------:R-:W-:-:S04]  /*4d80*/  USEL UR4, UR4, URZ, UP0 ;  /* 0x000000ff04047287 */ /* 0x000fc80008000000 */
[----:B------:R-:W-:Y:S01]  /*4d90*/  ULEA UR4, UR4, UR27, 0x3 ;  /* 0x0000001b04047291 */ /* 0x000fe2000f8e18ff */
[----:B--2---:R-:W-:-:S04]  /*4da0*/  LOP3.LUT R2, R10, UR5, RZ, 0x3c, !PT ;  /* 0x000000050a027c12 */ /* 0x004fc8000f8e3cff */
[----:B------:R-:W-:-:S04]  /*4db0*/  SHF.L.U32 R2, R2, 0x1f, RZ ;  /* 0x0000001f02027819 */ /* 0x000fc800000006ff */
[----:B------:R-:W1:Y:S02]  /*4dc0*/  SYNCS.PHASECHK.TRANS64.TRYWAIT P0, [UR4], R2 ;  /* 0x00000002ff0075a7 */ /* 0x000e640008001104 */
[----:B-1----:R-:W-:Y:S05]  /*4dd0*/  @!P0 BRA `(.L_x_86) ;  /* 0x0000007400608947 */ /* 0x002fea0003800000 */
.L_x_212:
[----:B------:R-:W-:Y:S01]  /*4de0*/  NOP ;  /* 0x0000000000007918 */ /* 0x000fe20000000000 */
[----:B-1----:R-:W1:Y:S01]  /*4df0*/  LDS R0, [UR7+0x14] ;  /* 0x00001407ff007984 */ /* 0x002e620008000800 */
[----:B------:R-:W-:Y:S01]  /*4e00*/  ULOP3.LUT UR4, UR13, 0xffff, URZ, 0xc0, !UPT ;  /* 0x0000ffff0d047892 */ /* 0x000fe2000f8ec0ff */
[----:B------:R-:W-:Y:S01]  /*4e10*/  UMOV UR5, 0xffff ;  /* 0x0000ffff00057882 */ /* 0x000fe20000000000 */
[----:B------:R-:W-:Y:S02]  /*4e20*/  UMOV UR6, 0x1 ;  /* 0x0000000100067882 */ /* 0x000fe40000000000 */
[----:B------:R-:W-:-:S04]  /*4e30*/  USHF.R.U32.HI UR4, URZ, 0x5, UR4 ;  /* 0x00000005ff047899 */ /* 0x000fc80008011604 */
[----:B------:R-:W-:Y:S02]  /*4e40*/  USHF.L.U32 UR5, UR5, UR4, URZ ;  /* 0x0000000405057299 */ /* 0x000fe400080006ff */
[----:B------:R-:W-:-:S04]  /*4e50*/  USHF.L.U32 UR4, UR6, UR4, URZ ;  /* 0x0000000406047299 */ /* 0x000fc800080006ff */
[----:B-1----:R-:W-:-:S04]  /*4e60*/  LOP3.LUT R0, R0, UR5, RZ, 0xc0, !PT ;  /* 0x0000000500007c12 */ /* 0x002fc8000f8ec0ff */
[----:B------:R-:W-:-:S13]  /*4e70*/  ISETP.NE.AND P0, PT, R0, UR5, PT ;  /* 0x0000000500007c0c */ /* 0x000fda000bf05270 */
[----:B------:R-:W-:Y:S05]  /*4e80*/  @P0 BRA `(.L_x_87) ;  /* 0x0000000000580947 */ /* 0x000fea0003800000 */
[----:B------:R-:W1:Y:S02]  /*4e90*/  LDS R0, [UR7+0x18] ;  /* 0x00001807ff007984 */ /* 0x000e640008000800 */
[----:B-1----:R-:W-:-:S04]  /*4ea0*/  LOP3.LUT R0, R0, UR4, RZ, 0xc0, !PT ;  /* 0x0000000400007c12 */ /* 0x002fc8000f8ec0ff */
[----:B------:R-:W-:-:S13]  /*4eb0*/  ISETP.NE.AND P0, PT, R0, UR4, PT ;  /* 0x0000000400007c0c */ /* 0x000fda000bf05270 */
[----:B------:R-:W-:Y:S05]  /*4ec0*/  @P0 BRA `(.L_x_88) ;  /* 0x00000000003c0947 */ /* 0x000fea0003800000 */
[----:B------:R-:W1:Y:S01]  /*4ed0*/  S2R R2, SR_LANEID ;  /* 0x0000000000027919 */ /* 0x000e620000000000 */
[----:B------:R-:W-:-:S06]  /*4ee0*/  ULOP3.LUT UR5, URZ, UR5, URZ, 0x33, !UPT ;  /* 0x00000005ff057292 */ /* 0x000fcc000f8e33ff */
[----:B------:R-:W-:-:S04]  /*4ef0*/  IMAD.U32 R0, RZ, RZ, UR5 ;  /* 0x00000005ff007e24 */ /* 0x000fc8000f8e00ff */
[----:B------:R2:W4:Y:S02]  /*4f00*/  REDUX UR8, R0 ;  /* 0x00000000000873c4 */ /* 0x0005240000000000 */
[----:B------:R1:W-:Y:S01]  /*4f10*/  UTCATOMSWS.AND URZ, UR5 ;  /* 0x0000000500ff79e3 */ /* 0x0003e20008000000 */
[----:B--2---:R-:W-:Y:S01]  /*4f20*/  LOP3.LUT R0, RZ, UR4, RZ, 0x33, !PT ;  /* 0x00000004ff007c12 */ /* 0x004fe2000f8e33ff */
[----:B------:R-:W-:Y:S02]  /*4f30*/  VOTEU.ANY UR4, UPT, PT ;  /* 0x0000000000047886 */ /* 0x000fe400038e0100 */
[----:B------:R-:W-:Y:S02]  /*4f40*/  UFLO.U32 UR4, UR4 ;  /* 0x00000004000472bd */ /* 0x000fe400080e0000 */
[----:B------:R-:W2:Y:S04]  /*4f50*/  REDUX UR6, R0 ;  /* 0x00000000000673c4 */ /* 0x000ea80000000000 */
[----:B-1----:R-:W-:-:S02]  /*4f60*/  ISETP.EQ.U32.AND P0, PT, R2, UR4, PT ;  /* 0x0000000402007c0c */ /* 0x002fc4000bf02070 */
[----:B----4-:R-:W-:-:S11]  /*4f70*/  MOV R2, UR8 ;  /* 0x0000000800027c02 */ /* 0x010fd60008000f00 */
[----:B------:R1:W-:Y:S01]  /*4f80*/  @P0 ATOMS.AND RZ, [UR7+0x14], R2 ;  /* 0x00001402ffff098c */ /* 0x0003e2000a800007 */
[----:B--2---:R-:W-:-:S05]  /*4f90*/  IMAD.U32 R0, RZ, RZ, UR6 ;  /* 0x00000006ff007e24 */ /* 0x004fca000f8e00ff */
[----:B------:R1:W-:Y:S01]  /*4fa0*/  @P0 ATOMS.AND RZ, [UR7+0x18], R0 ;  /* 0x00001800ffff098c */ /* 0x0003e2000a800007 */
[----:B------:R-:W-:Y:S05]  /*4fb0*/  BRA `(.L_x_89) ;  /* 0x0000000000147947 */ /* 0x000fea0003800000 */
.L_x_88:
[----:B------:R-:W-:Y:S02]  /*4fc0*/  MOV R2, 0x4fe0 ;  /* 0x00004fe000027802 */ /* 0x000fe40000000f00 */
[----:B---3-5:R-:W-:Y:S05]  /*4fd0*/  CALL.REL.NOINC `($__internal_0_$__cuda_sm10x_tcgen05_guardrail_trap_col_being_dealloced_not_returned_by_alloc) ;  /* 0x00000078002c7944 */ /* 0x028fea0003c00000 */
[----:B------:R-:W-:Y:S05]  /*4fe0*/  BRA `(.L_x_89) ;  /* 0x0000000000087947 */ /* 0x000fea0003800000 */
.L_x_87:
[----:B------:R-:W-:Y:S02]  /*4ff0*/  MOV R2, 0x5010 ;  /* 0x0000501000027802 */ /* 0x000fe40000000f00 */
[----:B---3-5:R-:W-:Y:S05]  /*5000*/  CALL.REL.NOINC `($__internal_2_$__cuda_sm10x_tcgen05_guardrail_trap_unallocated_columns_being_dealloced) ;  /* 0x0000007800387944 */ /* 0x028fea0003c00000 */
.L_x_89:
[----:B------:R-:W-:Y:S01]  /*5010*/  NOP ;  /* 0x0000000000007918 */ /* 0x000fe20000000000 */
[----:B------:R-:W-:Y:S05]  /*5020*/  EXIT ;  /* 0x000000000000794d */ /* 0x000fea0003800000 */
.L_x_71:
[----:B------:R-:W-:-:S09]  /*5030*/  UISETP.NE.OR UP0, UPT, UR21, 0x3, !UP3 ;  /* 0x000000031500788c */ /* 0x000fd2000df05670 */
[----:B------:R-:W-:Y:S05]  /*5040*/  BRA.U UP0, `(.L_x_90) ;  /* 0x0000001500607547 */ /* 0x000fea000b800000 */
[----:B------:R-:W2:Y:S01]  /*5050*/  LDCU UR37, c[0x0][0x370] ;  /* 0x00006e00ff2577ac */ /* 0x000ea20008000800 */
[----:B------:R-:W3:Y:S01]  /*5060*/  LDC.64 R16, c[0x0][0x348] ;  /* 0x0000d200ff107b82 */ /* 0x000ee20000000a00 */
[----:B------:R-:W-:Y:S02]  /*5070*/  HFMA2 R13, -RZ, RZ, 0, 0 ;  /* 0x00000000ff0d7431 */ /* 0x000fe400000001ff */
[----:B------:R-:W-:Y:S01]  /*5080*/  IMAD.MOV.U32 R15, RZ, RZ, 0x1 ;  /* 0x00000001ff0f7424 */ /* 0x000fe200078e00ff */
[----:B------:R-:W2:Y:S01]  /*5090*/  LDCU.128 UR32, c[0x0][0xf10] ;  /* 0x0001e200ff2077ac */ /* 0x000ea20008000c00 */
[----:B------:R-:W-:Y:S01]  /*50a0*/  IMAD.MOV.U32 R14, RZ, RZ, RZ ;  /* 0x000000ffff0e7224 */ /* 0x000fe200078e00ff */
[----:B------:R-:W-:Y:S01]  /*50b0*/  MOV R7, 0x1000 ;  /* 0x0000100000077802 */ /* 0x000fe20000000f00 */
[----:B------:R-:W4:Y:S01]  /*50c0*/  LDCU UR31, c[0x0][0x374] ;  /* 0x00006e80ff1f77ac */ /* 0x000f220008000800 */
[----:B------:R-:W1:Y:S01]  /*50d0*/  LDC.64 R2, c[0x0][0xc88] ;  /* 0x00032200ff027b82 */ /* 0x000e620000000a00 */
[----:B------:R-:W4:Y:S01]  /*50e0*/  LDCU UR15, c[0x0][0xf0c] ;  /* 0x0001e180ff0f77ac */ /* 0x000f220008000800 */
[----:B------:R-:W4:Y:S06]  /*50f0*/  LDCU UR43, c[0x0][0xf20] ;  /* 0x0001e400ff2b77ac */ /* 0x000f2c0008000800 */
[----:B------:R-:W1:Y:S01]  /*5100*/  LDC.64 R4, c[0x0][0xc90] ;  /* 0x00032400ff047b82 */ /* 0x000e620000000a00 */
[----:B------:R-:W3:Y:S01]  /*5110*/  LDCU UR4, c[0x0][0xf30] ;  /* 0x0001e600ff0477ac */ /* 0x000ee20008000800 */
[----:B--2---:R-:W-:-:S02]  /*5120*/  UIMAD.WIDE.U32 UR8, UR37, UR32, URZ ;  /* 0x00000020250872a5 */ /* 0x004fc4000f8e00ff */
[----:B----4-:R-:W-:Y:S01]  /*5130*/  UIMAD.WIDE.U32 UR6, UR31, UR35, URZ ;  /* 0x000000231f0672a5 */ /* 0x010fe2000f8e00ff */
[----:B------:R-:W-:Y:S01]  /*5140*/  UMOV UR29, 0x400 ;  /* 0x00000400001d7882 */ /* 0x000fe20000000000 */
[----:B------:R-:W-:-:S03]  /*5150*/  UPLOP3.LUT UP1, UPT, UPT, UPT, UPT, 0x40, 0x4 ;  /* 0x000000000004789c */ /* 0x000fc60003f2e870 */
[----:B------:R-:W-:Y:S01]  /*5160*/  UMOV UR8, UR9 ;  /* 0x0000000900087c82 */ /* 0x000fe20008000000 */
[----:B------:R-:W-:Y:S01]  /*5170*/  UISETP.GE.AND UP0, UPT, UR42, 0x1, UPT ;  /* 0x000000012a00788c */ /* 0x000fe2000bf06270 */
[----:B------:R-:W-:Y:S01]  /*5180*/  UMOV UR6, UR7 ;  /* 0x0000000700067c82 */ /* 0x000fe20008000000 */
[----:B------:R-:W-:Y:S01]  /*5190*/  UISETP.NE.AND UP4, UPT, UR42, 0x1, UPT ;  /* 0x000000012a00788c */ /* 0x000fe2000bf85270 */
[----:B------:R-:W2:Y:S01]  /*51a0*/  LDCU.64 UR22, c[0x0][0xf28] ;  /* 0x0001e500ff1677ac */ /* 0x000ea20008000a00 */
[----:B------:R-:W-:Y:S02]  /*51b0*/  ULEA UR29, UR58, UR29, 0x18 ;  /* 0x0000001d3a1d7291 */ /* 0x000fe4000f8ec0ff */
[----:B------:R-:W-:Y:S02]  /*51c0*/  UISETP.NE.AND UP6, UPT, UR15, 0x1, UPT ;  /* 0x000000010f00788c */ /* 0x000fe4000bfc5270 */
[----:B------:R-:W-:Y:S02]  /*51d0*/  UISETP.NE.AND UP5, UPT, UR34, 0x1, UPT ;  /* 0x000000012200788c */ /* 0x000fe4000bfa5270 */
[----:B------:R-:W-:-:S02]  /*51e0*/  USHF.R.U32.HI UR41, URZ, UR33, UR8 ;  /* 0x00000021ff297299 */ /* 0x000fc40008011608 */
[----:B------:R-:W-:Y:S02]  /*51f0*/  USHF.R.U32.HI UR40, URZ, UR43, UR6 ;  /* 0x0000002bff287299 */ /* 0x000fe40008011606 */
[----:B---3--:R-:W-:Y:S01]  /*5200*/  UISETP.NE.AND UP3, UPT, UR4, 0x1, UPT ;  /* 0x000000010400788c */ /* 0x008fe2000bf65270 */
[----:B------:R-:W-:-:S10]  /*5210*/  UMOV UR12, URZ ;  /* 0x000000ff000c7c82 */ /* 0x000fd40008000000 */
.L_x_101:
[C---:B------:R-:W-:Y:S02]  /*5220*/  LEA R12, R14.reuse, UR29, 0x3 ;  /* 0x0000001d0e0c7c11 */ /* 0x040fe4000f8e18ff */
[----:B------:R-:W-:Y:S02]  /*5230*/  SHF.L.U32 R0, R13, 0x1f, RZ ;  /* 0x0000001f0d007819 */ /* 0x000fe400000006ff */
[----:B------:R-:W-:Y:S02]  /*5240*/  LEA R8, R14, UR29, 0x4 ;  /* 0x0000001d0e087c11 */ /* 0x000fe4000f8e20ff */
[----:B------:R-:W3:Y:S02]  /*5250*/  SYNCS.PHASECHK.TRANS64.TRYWAIT P0, [R12+URZ+0x130], R0 ;  /* 0x000130000c0075a7 */ /* 0x000ee400080011ff */
[----:B---34-:R-:W-:Y:S05]  /*5260*/  @!P0 BRA `(.L_x_91) ;  /* 0x0000007000548947 */ /* 0x018fea0003800000 */
.L_x_213:
        /* <DEDUP_REMOVED lines=8> */
[----:B----4-:R-:W-:Y:S11]  /*52f0*/  LOP3.LUT P0, RZ, R10, 0x1, RZ, 0xc0, !PT ;  /* 0x000000010aff7812 */ /* 0x010ff6000780c0ff */
[----:B------:R-:W-:Y:S02]  /*5300*/  @!UPT UIADD3 URZ, UPT, UPT, URZ, URZ, URZ ;  /* 0x000000fffffff290 */ /* 0x000fe4000fffe0ff */
[----:B-1----:R-:W-:Y:S01]  /*5310*/  VOTEU.ANY UP2, P0 ;  /* 0x0000000000ff7886 */ /* 0x002fe20000040100 */
[----:B------:R-:W-:Y:S11]  /*5320*/  PLOP3.LUT P0, PT, PT, PT, UP2, 0x80, 0x8 ;  /* 0x000000000008781c */ /* 0x000ff60003f0f028 */
[----:B------:R-:W-:Y:S02]  /*5330*/  @!UPT UIADD3 URZ, UPT, UPT, URZ, URZ, URZ ;  /* 0x000000fffffff290 */ /* 0x000fe4000fffe0ff */
[----:B---3--:R-:W-:Y:S02]  /*5340*/  @P0 SHF.R.U32.HI R0, RZ, 0x10, R9 ;  /* 0x00000010ff000819 */ /* 0x008fe40000011609 */
[----:B------:R-:W-:Y:S02]  /*5350*/  @P0 MOV R6, R8 ;  /* 0x0000000800060202 */ /* 0x000fe40000000f00 */
[----:B------:R-:W-:Y:S01]  /*5360*/  @P0 R2UR UR4, R0 ;  /* 0x00000000000402ca */ /* 0x000fe200000e0000 */
[----:B------:R-:W-:Y:S01]  /*5370*/  VIADD R0, R12, 0x140 ;  /* 0x000001400c007836 */ /* 0x000fe20000000000 */
[----:B------:R-:W-:Y:S02]  /*5380*/  @P0 LOP3.LUT R8, R9, 0xffff, RZ, 0xc0, !PT ;  /* 0x0000ffff09080812 */ /* 0x000fe400078ec0ff */
[----:B------:R-:W-:Y:S02]  /*5390*/  @P0 R2UR UR6, R6 ;  /* 0x00000000060602ca */ /* 0x000fe400000e0000 */
[----:B------:R-:W-:Y:S02]  /*53a0*/  PRMT R0, RZ, 0x654, R0 ;  /* 0x00000654ff007816 */ /* 0x000fe40000000000 */
[----:B------:R-:W-:Y:S02]  /*53b0*/  @P0 R2UR UR5, R8 ;  /* 0x00000000080502ca */ /* 0x000fe400000e0000 */
[----:B------:R1:W-:Y:S03]  /*53c0*/  SYNCS.ARRIVE.TRANS64.RED.A1T0 RZ, [R0+URZ], RZ ;  /* 0x000000ff00ff79a7 */ /* 0x0003e600081004ff */
[----:B------:R-:W-:Y:S04]  /*53d0*/  @UP2 UMOV UR30, UR4 ;  /* 0x00000004001e2c82 */ /* 0x000fe80008000000 */
[----:B------:R-:W-:Y:S04]  /*53e0*/  @UP2 UMOV UR14, UR6 ;  /* 0x00000006000e2c82 */ /* 0x000fe80008000000 */
[----:B------:R-:W-:Y:S01]  /*53f0*/  @UP2 UMOV UR13, UR5 ;  /* 0x00000005000d2c82 */ /* 0x000fe20008000000 */
[----:B------:R-:W-:Y:S05]  /*5400*/  BRA.U !UP0, `(.L_x_92) ;  /* 0x0000000108a47547 */ /* 0x000fea000b800000 */
[----:B------:R-:W-:Y:S02]  /*5410*/  UIMAD.WIDE.U32 UR8, UR13, UR35, URZ ;  /* 0x000000230d0872a5 */ /* 0x000fe4000f8e00ff */
[----:B------:R-:W-:Y:S02]  /*5420*/  UIMAD.WIDE.U32 UR10, UR14, UR32, URZ ;  /* 0x000000200e0a72a5 */ /* 0x000fe4000f8e00ff */
[----:B------:R-:W-:Y:S02]  /*5430*/  USEL UR4, UR31, UR40, !UP5 ;  /* 0x000000281f047287 */ /* 0x000fe4000e800000 */
[----:B------:R-:W-:Y:S02]  /*5440*/  USEL UR7, UR37, UR41, !UP6 ;  /* 0x0000002925077287 */ /* 0x000fe4000f000000 */
[----:B--2---:R-:W-:Y:S02]  /*5450*/  UIMAD.WIDE.U32 UR16, UR4, UR22, URZ ;  /* 0x00000016041072a5 */ /* 0x004fe4000f8e00ff */
[----:B------:R-:W-:Y:S01]  /*5460*/  UIMAD.WIDE.U32 UR18, UR7, UR22, URZ ;  /* 0x00000016071272a5 */ /* 0x000fe2000f8e00ff */
[----:B------:R-:W-:Y:S02]  /*5470*/  UMOV UR5, UR9 ;  /* 0x0000000900057c82 */ /* 0x000fe40008000000 */
[----:B------:R-:W-:Y:S03]  /*5480*/  USHF.R.U32.HI UR6, URZ, UR43, UR5 ;  /* 0x0000002bff067299 */ /* 0x000fe60008011605 */
[----:B------:R-:W-:Y:S01]  /*5490*/  UMOV UR5, UR11 ;  /* 0x0000000b00057c82 */ /* 0x000fe20008000000 */
[----:B------:R-:W-:Y:S02]  /*54a0*/  USEL UR6, UR13, UR6, !UP5 ;  /* 0x000000060d067287 */ /* 0x000fe4000e800000 */
[----:B------:R-:W-:Y:S02]  /*54b0*/  USHF.R.U32.HI UR8, URZ, UR33, UR5 ;  /* 0x00000021ff087299 */ /* 0x000fe40008011605 */
[----:B------:R-:W-:Y:S01]  /*54c0*/  UIMAD.WIDE.U32 UR10, UR6, UR22, URZ ;  /* 0x00000016060a72a5 */ /* 0x000fe2000f8e00ff */
[----:B------:R-:W-:Y:S02]  /*54d0*/  UMOV UR5, UR17 ;  /* 0x0000001100057c82 */ /* 0x000fe40008000000 */
[----:B------:R-:W-:Y:S03]  /*54e0*/  @UP4 USHF.R.U32.HI UR4, URZ, UR23, UR5 ;  /* 0x00000017ff044299 */ /* 0x000fe60008011605 */
[----:B------:R-:W-:Y:S01]  /*54f0*/  UMOV UR5, UR19 ;  /* 0x0000001300057c82 */ /* 0x000fe20008000000 */
[----:B------:R-:W-:Y:S02]  /*5500*/  UIMAD UR4, UR42, UR4, URZ ;  /* 0x000000042a0472a4 */ /* 0x000fe4000f8e02ff */
[----:B------:R-:W-:Y:S02]  /*5510*/  @UP4 USHF.R.U32.HI UR7, URZ, UR23, UR5 ;  /* 0x00000017ff074299 */ /* 0x000fe40008011605 */
[----:B------:R-:W-:Y:S02]  /*5520*/  USEL UR5, UR14, UR8, !UP6 ;  /* 0x000000080e057287 */ /* 0x000fe4000f000000 */
[----:B------:R-:W-:Y:S02]  /*5530*/  UIMAD UR8, UR42, UR7, URZ ;  /* 0x000000072a0872a4 */ /* 0x000fe4000f8e02ff */
[----:B------:R-:W-:Y:S03]  /*5540*/  UISETP.GE.AND UP0, UPT, UR6, UR4, UPT ;  /* 0x000000040600728c */ /* 0x000fe6000bf06270 */
[----:B------:R-:W-:Y:S01]  /*5550*/  UMOV UR4, UR11 ;  /* 0x0000000b00047c82 */ /* 0x000fe20008000000 */
[----:B------:R-:W-:Y:S02]  /*5560*/  UISETP.GE.OR UP0, UPT, UR5, UR8, UP0 ;  /* 0x000000080500728c */ /* 0x000fe40008706670 */
[----:B------:R-:W-:Y:S02]  /*5570*/  USHF.R.U32.HI UR4, URZ, UR23, UR4 ;  /* 0x00000017ff047299 */ /* 0x000fe40008011604 */
[----:B------:R-:W-:Y:S02]  /*5580*/  UIMAD.WIDE.U32 UR8, UR5, UR22, URZ ;  /* 0x00000016050872a5 */ /* 0x000fe4000f8e00ff */
[----:B------:R-:W-:Y:S04]  /*5590*/  USEL UR10, UR6, UR4, !UP4 ;  /* 0x00000004060a7287 */ /* 0x000fe8000e000000 */
[----:B------:R-:W-:Y:S01]  /*55a0*/  UIADD3 UR11, UPT, UPT, -UR10, URZ, URZ ;  /* 0x000000ff0a0b7290 */ /* 0x000fe2000fffe1ff */
[----:B------:R-:W-:Y:S02]  /*55b0*/  @!UP0 UMOV UR4, UR9 ;  /* 0x0000000900048c82 */ /* 0x000fe40008000000 */
[----:B------:R-:W-:Y:S02]  /*55c0*/  @!UP0 USHF.R.U32.HI UR4, URZ, UR23, UR4 ;  /* 0x00000017ff048299 */ /* 0x000fe40008011604 */
[----:B------:R-:W-:Y:S02]  /*55d0*/  UIMAD UR8, UR42, UR11, UR6 ;  /* 0x0000000b2a0872a4 */ /* 0x000fe4000f8e0206 */
[----:B------:R-:W-:Y:S04]  /*55e0*/  @!UP0 USEL UR4, UR5, UR4, !UP4 ;  /* 0x0000000405048287 */ /* 0x000fe8000e000000 */
[----:B------:R-:W-:Y:S02]  /*55f0*/  @!UP0 UIMAD UR7, UR7, UR8, UR4 ;  /* 0x00000008070782a4 */ /* 0x000fe4000f8e0204 */
[----:B------:R-:W-:Y:S02]  /*5600*/  @!UP0 UIADD3 UR9, UPT, UPT, UR10, -UR4, URZ ;  /* 0x800000040a098290 */ /* 0x000fe4000fffe0ff */
[----:B------:R-:W-:Y:S02]  /*5610*/  UIADD3 UR8, UPT, UPT, -UR6, URZ, URZ ;  /* 0x000000ff06087290 */ /* 0x000fe4000fffe1ff */
[----:B------:R-:W-:Y:S02]  /*5620*/  UIADD3 UR4, UPT, UPT, -UR5, URZ, URZ ;  /* 0x000000ff05047290 */ /* 0x000fe4000fffe1ff */
[----:B------:R-:W-:Y:S03]  /*5630*/  @!UP0 UIMAD UR6, UR9, UR42, UR5 ;  /* 0x0000002a090682a4 */ /* 0x000fe6000f8e0205 */
[----:B------:R-:W-:Y:S01]  /*5640*/  @!UP0 UMOV UR5, UR7 ;  /* 0x0000000700058c82 */ /* 0x000fe20008000000 */
[----:B------:R-:W-:Y:S02]  /*5650*/  UIMAD UR7, UR15, UR4, UR14 ;  /* 0x000000040f0772a4 */ /* 0x000fe4000f8e020e */
[----:B------:R-:W-:Y:S02]  /*5660*/  UIMAD UR4, UR34, UR8, UR13 ;  /* 0x00000008220472a4 */ /* 0x000fe4000f8e020d */
[----:B------:R-:W-:Y:S02]  /*5670*/  UIMAD UR14, UR5, UR15, UR7 ;  /* 0x0000000f050e72a4 */ /* 0x000fe4000f8e0207 */
[----:B------:R-:W-:Y:S11]  /*5680*/  UIMAD UR13, UR6, UR34, UR4 ;  /* 0x00000022060d72a4 */ /* 0x000ff6000f8e0204 */
[----:B------:R-:W-:Y:S01]  /*5690*/  @!UPT UIADD3 URZ, UPT, UPT, URZ, URZ, URZ ;  /* 0x000000fffffff290 */ /* 0x000fe2000fffe0ff */
.L_x_92:
[----:B------:R-:W3:Y:S01]  /*56a0*/  @!UP3 LDCU.128 UR8, c[0x0][0xf10] ;  /* 0x0001e200ff08b7ac */ /* 0x000ee20008000c00 */
[C---:B------:R-:W-:Y:S02]  /*56b0*/  ISETP.NE.U32.AND P1, PT, R4.reuse, RZ, PT ;  /* 0x000000ff0400720c */ /* 0x040fe40003f25070 */
[----:B------:R-:W-:Y:S02]  /*56c0*/  ISETP.NE.U32.AND P0, PT, R4, RZ, PT ;  /* 0x000000ff0400720c */ /* 0x000fe40003f05070 */
[C---:B------:R-:W-:Y:S02]  /*56d0*/  ISETP.NE.AND.EX P1, PT, R5.reuse, RZ, PT, P1 ;  /* 0x000000ff0500720c */ /* 0x040fe40003f25310 */
[----:B------:R-:W-:Y:S01]  /*56e0*/  ISETP.NE.AND.EX P0, PT, R5, RZ, PT, P0 ;  /* 0x000000ff0500720c */ /* 0x000fe20003f05300 */
[----:B------:R-:W4:Y:S01]  /*56f0*/  @!UP3 LDCU UR5, c[0x0][0xf0c] ;  /* 0x0001e180ff05b7ac */ /* 0x000f220008000800 */
[----:B------:R-:W-:Y:S02]  /*5700*/  USHF.L.U32 UR26, UR26, 0x6, URZ ;  /* 0x000000061a1a7899 */ /* 0x000fe400080006ff */
[----:B------:R-:W-:Y:S02]  /*5710*/  USHF.L.U32 UR27, UR20, 0x7, URZ ;  /* 0x00000007141b7899 */ /* 0x000fe400080006ff */
[----:B---3--:R-:W-:Y:S07]  /*5720*/  UIMAD.WIDE.U32 UR6, UR14, UR8, URZ ;  /* 0x000000080e0672a5 */ /* 0x008fee000f8e00ff */
[----:B------:R-:W-:Y:S01]  /*5730*/  @!UP3 UMOV UR4, UR7 ;  /* 0x000000070004bc82 */ /* 0x000fe20008000000 */
[----:B----4-:R-:W-:Y:S02]  /*5740*/  @!UP3 UISETP.NE.AND UP0, UPT, UR5, 0x1, UPT ;  /* 0x000000010500b88c */ /* 0x010fe4000bf05270 */
[----:B------:R-:W-:Y:S02]  /*5750*/  @!UP3 USHF.R.U32.HI UR4, URZ, UR9, UR4 ;  /* 0x00000009ff04b299 */ /* 0x000fe40008011604 */
[----:B------:R-:W-:Y:S02]  /*5760*/  UIMAD.WIDE.U32 UR6, UR13, UR11, URZ ;  /* 0x0000000b0d0672a5 */ /* 0x000fe4000f8e00ff */
[----:B------:R-:W-:Y:S02]  /*5770*/  @!UP3 USEL UR8, UR14, UR4, !UP0 ;  /* 0x000000040e08b287 */ /* 0x000fe4000c000000 */
[----:B------:R-:W-:Y:S03]  /*5780*/  @!UP3 UISETP.NE.AND UP0, UPT, UR10, 0x1, UPT ;  /* 0x000000010a00b88c */ /* 0x000fe6000bf05270 */
[----:B------:R-:W-:Y:S02]  /*5790*/  @!UP3 UMOV UR6, UR7 ;  /* 0x000000070006bc82 */ /* 0x000fe40008000000 */
[----:B------:R-:W3:Y:S02]  /*57a0*/  @!UP3 LDCU UR4, c[0x0][0xf20] ;  /* 0x0001e400ff04b7ac */ /* 0x000ee40008000800 */
[----:B---3--:R-:W-:Y:S04]  /*57b0*/  @!UP3 USHF.R.U32.HI UR6, URZ, UR4, UR6 ;  /* 0x00000004ff06b299 */ /* 0x008fe80008011606 */
[----:B------:R-:W-:Y:S04]  /*57c0*/  @!UP3 USEL UR6, UR13, UR6, !UP0 ;  /* 0x000000060d06b287 */ /* 0x000fe8000c000000 */
[----:B------:R-:W-:Y:S02]  /*57d0*/  @!UP3 UIADD3 UR4, UPT, UPT, -UR8, UR6, URZ ;  /* 0x000000060804b290 */ /* 0x000fe4000fffe1ff */
[----:B------:R-:W-:Y:S02]  /*57e0*/  @!UP3 UIADD3 UR6, UPT, UPT, UR8, -UR6, URZ ;  /* 0x800000060806b290 */ /* 0x000fe4000fffe0ff */
[----:B------:R-:W-:Y:S02]  /*57f0*/  @!UP3 UIMAD UR14, UR4, UR5, UR14 ;  /* 0x00000005040eb2a4 */ /* 0x000fe4000f8e020e */
[----:B------:R-:W-:Y:S01]  /*5800*/  @!UP3 UIMAD UR13, UR6, UR10, UR13 ;  /* 0x0000000a060db2a4 */ /* 0x000fe2000f8e020d */
[----:B------:R-:W-:Y:S11]  /*5810*/  BRA.U UP1, `(.L_x_93) ;  /* 0x0000000101107547 */ /* 0x000ff6000b800000 */
[----:B------:R-:W-:Y:S04]  /*5820*/  MOV R6, UR50 ;  /* 0x0000003200067c02 */ /* 0x000fe80008000f00 */
[----:B------:R-:W-:Y:S04]  /*5830*/  SHF.L.U32 R6, R6, 0x1f, RZ ;  /* 0x0000001f06067819 */ /* 0x000fe800000006ff */
[----:B------:R-:W3:Y:S02]  /*5840*/  SYNCS.PHASECHK.TRANS64.TRYWAIT P2, [UR29+0x128], R6 ;  /* 0x00012806ff0075a7 */ /* 0x000ee4000804111d */
[----:B---3--:R-:W-:Y:S05]  /*5850*/  @!P2 BRA `(.L_x_94) ;  /* 0x0000006800eca947 */ /* 0x008fea0003800000 */
.L_x_93:
[----:B------:R-:W-:Y:S05]  /*5860*/  @!P1 BRA `(.L_x_95) ;  /* 0x0000000000309947 */ /* 0x000fea0003800000 */
[----:B------:R-:W-:Y:S01]  /*5870*/  ISETP.NE.U32.AND P1, PT, R2, RZ, PT ;  /* 0x000000ff0200720c */ /* 0x000fe20003f25070 */
[----:B------:R-:W3:Y:S01]  /*5880*/  LDCU.64 UR4, c[0x0][0x358] ;  /* 0x00006b00ff0477ac */ /* 0x000ee20008000a00 */
[----:B------:R-:W-:Y:S02]  /*5890*/  IMAD.MOV.U32 R85, RZ, RZ, 0x1 ;  /* 0x00000001ff557424 */ /* 0x000fe400078e00ff */
[----:B------:R-:W-:Y:S11]  /*58a0*/  ISETP.NE.AND.EX P1, PT, R3, RZ, PT, P1 ;  /* 0x000000ff0300720c */ /* 0x000ff60003f25310 */
[----:B------:R-:W-:Y:S02]  /*58b0*/  @!UPT UIADD3 URZ, UPT, UPT, URZ, URZ, URZ ;  /* 0x000000fffffff290 */ /* 0x000fe4000fffe0ff */
[----:B------:R-:W4:Y:S01]  /*58c0*/  @P1 LDC.64 R8, c[0x0][0xc88] ;  /* 0x00032200ff081b82 */ /* 0x000f220000000a00 */
[----:B-1----:R-:W-:Y:S04]  /*58d0*/  @P1 IMAD R0, R4, UR36, RZ ;  /* 0x0000002404001c24 */ /* 0x002fe8000f8e02ff */
[----:B----4-:R-:W-:Y:S04]  /*58e0*/  @P1 IMAD.WIDE R8, R0, 0x4, R8 ;  /* 0x0000000400081825 */ /* 0x010fe800078e0208 */
[----:B------:R-:W-:Y:S01]  /*58f0*/  HFMA2 R0, -RZ, RZ, 0, 5.9604644775390625e-08 ;  /* 0x00000001ff007431 */ /* 0x000fe200000001ff */
[----:B---3-5:R3:W5:Y:S04]  /*5900*/  @P1 LDG.E R45, desc[UR4][R8.64] ;  /* 0x00000004082d1981 */ /* 0x028768000c1e1900 */
[----:B------:R-:W-:Y:S01]  /*5910*/  @!P1 PRMT R85, R0, 0x7610, R85 ;  /* 0x0000761000559816 */ /* 0x000fe20000000055 */
[----:B---3--:R-:W4:Y:S06]  /*5920*/  @!P1 LDC R45, c[0x0][0xc80] ;  /* 0x00032000ff2d9b82 */ /* 0x008f2c0000000800 */
.L_x_95:
[----:B----45:R-:W-:Y:S01]  /*5930*/  @!P0 FSETP.EQ.AND P1, PT, R45, RZ, PT ;  /* 0x000000ff2d00820b */ /* 0x030fe20003f22000 */
[----:B------:R-:W-:Y:S01]  /*5940*/  @!UPT UIADD3 URZ, UPT, UPT, URZ, URZ, URZ ;  /* 0x000000fffffff290 */ /* 0x000fe2000fffe0ff */
[----:B------:R-:W-:Y:S11]  /*5950*/  @!P0 BRA `(.L_x_96) ;  /* 0x0000000000188947 */ /* 0x000ff60003800000 */
[----:B------:R-:W-:Y:S02]  /*5960*/  LOP3.LUT P0, RZ, R85, 0xff, RZ, 0xc0, !PT ;  /* 0x000000ff55ff7812 */ /* 0x000fe4000780c0ff */
[----:B------:R-:W-:Y:S04]  /*5970*/  ISETP.NE.U32.AND P1, PT, R2, RZ, PT ;  /* 0x000000ff0200720c */ /* 0x000fe80003f25070 */
[----:B------:R-:W-:Y:S04]  /*5980*/  ISETP.NE.AND.EX P1, PT, R3, RZ, PT, P1 ;  /* 0x000000ff0300720c */ /* 0x000fe80003f25310 */
[----:B------:R-:W-:Y:S03]  /*5990*/  PLOP3.LUT P1, PT, P1, PT, PT, 0x8, 0x80 ;  /* 0x000000000080781c */ /* 0x000fe60000f2e170 */
[----:B------:R-:W-:Y:S11]  /*59a0*/  @P0 FSETP.EQ.AND P1, PT, R45, RZ, PT ;  /* 0x000000ff2d00020b */ /* 0x000ff60003f22000 */
[----:B------:R-:W-:Y:S02]  /*59b0*/  @!UPT UIADD3 URZ, UPT, UPT, URZ, URZ, URZ ;  /* 0x000000fffffff290 */ /* 0x000fe4000fffe0ff */
.L_x_96:
[----:B------:R-:W-:Y:S01]  /*59c0*/  ULEA UR4, UR12, UR29, 0x3 ;  /* 0x0000001d0c047291 */ /* 0x000fe2000f8e18ff */
[----:B------:R-:W-:Y:S02]  /*59d0*/  SHF.L.U32 R9, R15, 0x1f, RZ ;  /* 0x0000001f0f097819 */ /* 0x000fe400000006ff */
[----:B------:R-:W-:Y:S04]  /*59e0*/  ELECT P0, URZ, PT ;  /* 0x0000000000ff782f */ /* 0x000fe80003800000 */
[----:B------:R-:W-:Y:S02]  /*59f0*/  PLOP3.LUT P1, PT, P1, P0, PT, 0xf2, 0x2f ;  /* 0x00000000002f781c */ /* 0x000fe40000f21e72 */
[----:B------:R-:W3:Y:S11]  /*5a00*/  SYNCS.PHASECHK.TRANS64.TRYWAIT P2, [UR4+0x108], R9 ;  /* 0x00010809ff0075a7 */ /* 0x000ef60008041104 */
[----:B------:R-:W-:Y:S05]  /*5a10*/  @!P1 IADD3 R8, P0, PT, R16, 0x980, RZ ;  /* 0x0000098010089810 */ /* 0x000fea0007f1e0ff */
[----:B-1----:R-:W-:Y:S01]  /*5a20*/  @!P1 IMAD.X R6, RZ, RZ, R17, P0 ;  /* 0x000000ffff069224 */ /* 0x002fe200000e0611 */
[----:B---3--:R-:W-:Y:S07]  /*5a30*/  @!P2 BRA `(.L_x_97) ;  /* 0x00000068008ca947 */ /* 0x008fee0003800000 */
.L_x_216:
[----:B------:R-:W-:Y:S01]  /*5a40*/  @!P1 R2UR UR7, R6 ;  /* 0x00000000060792ca */ /* 0x000fe200000e0000 */
[----:B------:R-:W-:Y:S01]  /*5a50*/  UIADD3 UR5, UPT, UPT, UR12, 0x1, URZ ;  /* 0x000000010c057890 */ /* 0x000fe2000fffe0ff */
[----:B------:R-:W-:Y:S01]  /*5a60*/  @!P1 R2UR UR6, R8 ;  /* 0x00000000080692ca */ /* 0x000fe200000e0000 */
[----:B------:R-:W-:Y:S01]  /*5a70*/  UIADD3 UR25, UPT, UPT, UR4, 0xf0, URZ ;  /* 0x000000f004197890 */ /* 0x000fe2000fffe0ff */
[----:B-1----:R-:W-:Y:S01]  /*5a80*/  @!P1 IMAD.MOV.U32 R0, RZ, RZ, 0x1000 ;  /* 0x00001000ff009424 */ /* 0x002fe200078e00ff */
[----:B------:R-:W-:Y:S01]  /*5a90*/  UISETP.NE.AND UP0, UPT, UR5, 0x3, UPT ;  /* 0x000000030500788c */ /* 0x000fe2000bf05270 */
[----:B------:R-:W-:Y:S01]  /*5aa0*/  UMOV UR18, 0x0 ;  /* 0x0000000000127882 */ /* 0x000fe20000000000 */
[----:B------:R-:W-:Y:S02]  /*5ab0*/  UMOV UR19, 0x10000000 ;  /* 0x1000000000137882 */ /* 0x000fe40000000000 */
[----:B------:R-:W-:Y:S02]  /*5ac0*/  USEL UR5, UR5, URZ, UP0 ;  /* 0x000000ff05057287 */ /* 0x000fe40008000000 */
[----:B------:R-:W-:Y:S02]  /*5ad0*/  USEL UR9, URZ, 0x1, UP0 ;  /* 0x00000001ff097887 */ /* 0x000fe40008000000 */
[----:B------:R-:W-:Y:S01]  /*5ae0*/  IMAD.U32 R9, RZ, RZ, UR7 ;  /* 0x00000007ff097e24 */ /* 0x000fe2000f8e00ff */
[----:B------:R-:W-:Y:S01]  /*5af0*/  VOTEU.ALL UP0, P1 ;  /* 0x0000000000ff7886 */ /* 0x000fe20000800000 */
[----:B------:R-:W-:Y:S01]  /*5b00*/  IMAD.U32 R8, RZ, RZ, UR6 ;  /* 0x00000006ff087e24 */ /* 0x000fe2000f8e00ff */
[----:B------:R-:W-:Y:S01]  /*5b10*/  UMOV UR28, UR36 ;  /* 0x00000024001c7c82 */ /* 0x000fe20008000000 */
[----:B------:R-:W-:Y:S01]  /*5b20*/  UMOV UR11, UR27 ;  /* 0x0000001b000b7c82 */ /* 0x000fe20008000000 */
[----:B------:R-:W-:Y:S01]  /*5b30*/  @!P1 R2UR UR17, R9 ;  /* 0x00000000091192ca */ /* 0x000fe200000e0000 */
[----:B------:R-:W-:Y:S01]  /*5b40*/  @!UP0 ULEA UR6, UR12, UR29, 0xc ;  /* 0x0000001d0c068291 */ /* 0x000fe2000f8e60ff */
[----:B------:R-:W-:Y:S01]  /*5b50*/  @!P1 R2UR UR16, R8 ;  /* 0x00000000081092ca */ /* 0x000fe200000e0000 */
[----:B------:R-:W-:Y:S01]  /*5b60*/  @!UP0 UIADD3 UR10, UPT, UPT, UR26, 0x20, URZ ;  /* 0x000000201a0a8890 */ /* 0x000fe2000fffe0ff */
[----:B------:R-:W-:Y:S01]  /*5b70*/  LOP3.LUT R9, R15, UR9, RZ, 0x3c, !PT ;  /* 0x000000090f097c12 */ /* 0x000fe2000f8e3cff */
[----:B------:R-:W-:Y:S01]  /*5b80*/  @!UP0 UIADD3 UR24, UPT, UPT, UR6, 0x200, URZ ;  /* 0x0000020006188890 */ /* 0x000fe2000fffe0ff */
[----:B------:R-:W-:Y:S01]  /*5b90*/  @!P1 IADD3 R8, P0, PT, R16, 0x980, RZ ;  /* 0x0000098010089810 */ /* 0x000fe20007f1e0ff */
[----:B------:R-:W-:Y:S01]  /*5ba0*/  @!UP0 UIADD3 UR8, UPT, UPT, UR6, 0xa00, URZ ;  /* 0x00000a0006088890 */ /* 0x000fe2000fffe0ff */
[----:B------:R-:W-:Y:S01]  /*5bb0*/  SHF.L.U32 R10, R9, 0x1f, RZ ;  /* 0x0000001f090a7819 */ /* 0x000fe200000006ff */
[----:B------:R-:W-:Y:S01]  /*5bc0*/  VOTEU.ALL UP0, P1 ;  /* 0x0000000000ff7886 */ /* 0x000fe20000800000 */
[----:B------:R-:W-:Y:S01]  /*5bd0*/  UMOV UR12, UR36 ;  /* 0x00000024000c7c82 */ /* 0x000fe20008000000 */
[----:B------:R-:W-:Y:S01]  /*5be0*/  UMOV UR9, UR25 ;  /* 0x0000001900097c82 */ /* 0x000fe20008000000 */
[----:B------:R-:W-:Y:S01]  /*5bf0*/  UPRMT UR6, UR58, 0x654, UR25 ;  /* 0x000006543a067896 */ /* 0x000fe20008000019 */
[----:B------:R-:W-:Y:S01]  /*5c00*/  @!P1 IMAD.X R6, RZ, RZ, R17, P0 ;  /* 0x000000ffff069224 */ /* 0x000fe200000e0611 */
[----:B------:R-:W-:Y:S01]  /*5c10*/  ULEA UR7, UR5, UR29, 0x3 ;  /* 0x0000001d05077291 */ /* 0x000fe2000f8e18ff */
[----:B------:R1:W-:Y:S01]  /*5c20*/  @!UP0 UTMALDG.3D [UR24], [UR16], desc[UR18] ;  /* 0x00001218100085b4 */ /* 0x0003e20008011000 */
[----:B------:R-:W-:Y:S05]  /*5c30*/  VOTEU.ALL UP0, P1 ;  /* 0x0000000000ff7886 */ /* 0x000fea0000800000 */
[----:B------:R1:W-:Y:S01]  /*5c40*/  @!UP0 UTMALDG.3D [UR8], [UR16], desc[UR18] ;  /* 0x00001208100085b4 */ /* 0x0003e20008011000 */
[----:B------:R1:W-:Y:S01]  /*5c50*/  @!P1 SYNCS.ARRIVE.TRANS64.RED.A0TR RZ, [UR4+0xf0], R0 ;  /* 0x0000f000ffff99a7 */ /* 0x0003e20008300404 */
[----:B------:R-:W-:Y:S01]  /*5c60*/  SYNCS.ARRIVE.TRANS64.RED.A1T0 RZ, [UR6], RZ ;  /* 0x000000ffffff79a7 */ /* 0x000fe20008100406 */
[----:B------:R-:W3:Y:S02]  /*5c70*/  SYNCS.PHASECHK.TRANS64.TRYWAIT P2, [UR7+0x108], R10 ;  /* 0x0001080aff0075a7 */ /* 0x000ee40008041107 */
[----:B-1-3--:R-:W-:Y:S05]  /*5c80*/  @!P2 BRA `(.L_x_98) ;  /* 0x000000680010a947 */ /* 0x00afea0003800000 */
.L_x_218:
[----:B------:R-:W-:Y:S01]  /*5c90*/  @!P1 R2UR UR6, R8 ;  /* 0x00000000080692ca */ /* 0x000fe200000e0000 */
[----:B------:R-:W-:Y:S01]  /*5ca0*/  UIADD3 UR4, UPT, UPT, UR5, 0x1, URZ ;  /* 0x0000000105047890 */ /* 0x000fe2000fffe0ff */
[----:B------:R-:W-:Y:S01]  /*5cb0*/  @!P1 R2UR UR8, R6 ;  /* 0x00000000060892ca */ /* 0x000fe200000e0000 */
[----:B------:R-:W-:Y:S01]  /*5cc0*/  UIADD3 UR17, UPT, UPT, UR7, 0xf0, URZ ;  /* 0x000000f007117890 */ /* 0x000fe2000fffe0ff */
[----:B-1----:R-:W-:Y:S01]  /*5cd0*/  @!P1 IMAD.MOV.U32 R0, RZ, RZ, 0x1000 ;  /* 0x00001000ff009424 */ /* 0x002fe200078e00ff */
[----:B------:R-:W-:Y:S01]  /*5ce0*/  UISETP.NE.AND UP0, UPT, UR4, 0x3, UPT ;  /* 0x000000030400788c */ /* 0x000fe2000bf05270 */
[----:B------:R-:W-:Y:S01]  /*5cf0*/  @!P1 IADD3 R8, P0, PT, R16, 0x980, RZ ;  /* 0x0000098010089810 */ /* 0x000fe20007f1e0ff */
[----:B------:R-:W-:Y:S01]  /*5d00*/  UMOV UR38, 0x0 ;  /* 0x0000000000267882 */ /* 0x000fe20000000000 */
[----:B------:R-:W-:Y:S01]  /*5d10*/  UMOV UR39, 0x10000000 ;  /* 0x1000000000277882 */ /* 0x000fe20000000000 */
[----:B------:R-:W-:Y:S01]  /*5d20*/  USEL UR9, URZ, 0x1, UP0 ;  /* 0x00000001ff097887 */ /* 0x000fe20008000000 */
[----:B------:R-:W-:Y:S01]  /*5d30*/  UMOV UR18, UR26 ;  /* 0x0000001a00127c82 */ /* 0x000fe20008000000 */
[----:B------:R-:W-:Y:S02]  /*5d40*/  UMOV UR20, UR36 ;  /* 0x0000002400147c82 */ /* 0x000fe40008000000 */
[----:B------:R-:W-:Y:S01]  /*5d50*/  IMAD.U32 R10, RZ, RZ, UR6 ;  /* 0x00000006ff0a7e24 */ /* 0x000fe2000f8e00ff */
[----:B------:R-:W-:Y:S01]  /*5d60*/  USEL UR6, UR4, URZ, UP0 ;  /* 0x000000ff04067287 */ /* 0x000fe20008000000 */
[----:B------:R-:W-:Y:S01]  /*5d70*/  IMAD.U32 R11, RZ, RZ, UR8 ;  /* 0x00000008ff0b7e24 */ /* 0x000fe2000f8e00ff */
[----:B------:R-:W-:Y:S01]  /*5d80*/  VOTEU.ALL UP0, P1 ;  /* 0x0000000000ff7886 */ /* 0x000fe20000800000 */
[----:B------:R-:W-:Y:S01]  /*5d90*/  LOP3.LUT R9, R9, UR9, RZ, 0x3c, !PT ;  /* 0x0000000909097c12 */ /* 0x000fe2000f8e3cff */
[----:B------:R-:W-:Y:S01]  /*5da0*/  UMOV UR12, UR36 ;  /* 0x00000024000c7c82 */ /* 0x000fe20008000000 */
[----:B------:R-:W-:Y:S01]  /*5db0*/  @!P1 R2UR UR24, R10 ;  /* 0x000000000a1892ca */ /* 0x000fe200000e0000 */
[----:B------:R-:W-:Y:S01]  /*5dc0*/  UMOV UR9, UR17 ;  /* 0x0000001100097c82 */ /* 0x000fe20008000000 */
[----:B------:R-:W-:Y:S01]  /*5dd0*/  @!P1 R2UR UR25, R11 ;  /* 0x000000000b1992ca */ /* 0x000fe200000e0000 */
[----:B------:R-:W-:Y:S01]  /*5de0*/  @!UP0 ULEA UR5, UR5, UR29, 0xc ;  /* 0x0000001d05058291 */ /* 0x000fe2000f8e60ff */
[----:B------:R-:W-:Y:S01]  /*5df0*/  SHF.L.U32 R10, R9, 0x1f, RZ ;  /* 0x0000001f090a7819 */ /* 0x000fe200000006ff */
[----:B------:R-:W-:Y:S01]  /*5e00*/  @!UP0 UIADD3 UR19, UPT, UPT, UR27, 0x40, URZ ;  /* 0x000000401b138890 */ /* 0x000fe2000fffe0ff */
[----:B------:R-:W-:Y:S01]  /*5e10*/  @!P1 IMAD.X R6, RZ, RZ, R17, P0 ;  /* 0x000000ffff069224 */ /* 0x000fe200000e0611 */
[----:B------:R-:W-:Y:S02]  /*5e20*/  @!UP0 UIADD3 UR16, UPT, UPT, UR5, 0x200, URZ ;  /* 0x0000020005108890 */ /* 0x000fe4000fffe0ff */
[----:B------:R-:W-:Y:S02]  /*5e30*/  @!UP0 UIADD3 UR8, UPT, UPT, UR5, 0xa00, URZ ;  /* 0x00000a0005088890 */ /* 0x000fe4000fffe0ff */
[----:B------:R-:W-:Y:S01]  /*5e40*/  @!UP0 UIADD3 UR10, UPT, UPT, UR26, 0x20, URZ ;  /* 0x000000201a0a8890 */ /* 0x000fe2000fffe0ff */
[----:B------:R-:W-:Y:S01]  /*5e50*/  VOTEU.ALL UP0, P1 ;  /* 0x0000000000ff7886 */ /* 0x000fe20000800000 */
[----:B------:R-:W-:Y:S01]  /*5e60*/  UMOV UR11, UR19 ;  /* 0x00000013000b7c82 */ /* 0x000fe20008000000 */
[----:B------:R-:W-:Y:S02]  /*5e70*/  UPRMT UR4, UR58, 0x654, UR17 ;  /* 0x000006543a047896 */ /* 0x000fe40008000011 */
        /* <DEDUP_REMOVED lines=8> */
.L_x_220:
[----:B------:R-:W-:Y:S01]  /*5f00*/  @!P1 R2UR UR7, R6 ;  /* 0x00000000060792ca */ /* 0x000fe200000e0000 */
[----:B------:R-:W-:Y:S01]  /*5f10*/  UIADD3 UR4, UPT, UPT, UR6, 0x1, URZ ;  /* 0x0000000106047890 */ /* 0x000fe2000fffe0ff */
[----:B------:R-:W-:Y:S01]  /*5f20*/  @!P1 R2UR UR8, R8 ;  /* 0x00000000080892ca */ /* 0x000fe200000e0000 */
[----:B------:R-:W-:Y:S01]  /*5f30*/  UIADD3 UR18, UPT, UPT, UR26, 0x10, URZ ;  /* 0x000000101a127890 */ /* 0x000fe2000fffe0ff */
[----:B-1----:R-:W-:Y:S01]  /*5f40*/  @!P1 IMAD.MOV.U32 R0, RZ, RZ, 0x1000 ;  /* 0x00001000ff009424 */ /* 0x002fe200078e00ff */
[----:B------:R-:W-:Y:S01]  /*5f50*/  UISETP.NE.AND UP0, UPT, UR4, 0x3, UPT ;  /* 0x000000030400788c */ /* 0x000fe2000bf05270 */
[----:B------:R-:W-:Y:S01]  /*5f60*/  VIADD R14, R14, 0x1 ;  /* 0x000000010e0e7836 */ /* 0x000fe20000000000 */
[----:B------:R-:W-:Y:S02]  /*5f70*/  UIADD3 UR17, UPT, UPT, UR5, 0xf0, URZ ;  /* 0x000000f005117890 */ /* 0x000fe4000fffe0ff */
[----:B------:R-:W-:Y:S01]  /*5f80*/  USEL UR21, UR4, URZ, UP0 ;  /* 0x000000ff04157287 */ /* 0x000fe20008000000 */
[----:B------:R-:W-:Y:S01]  /*5f90*/  UMOV UR38, 0x0 ;  /* 0x0000000000267882 */ /* 0x000fe20000000000 */
[----:B------:R-:W-:Y:S02]  /*5fa0*/  UMOV UR39, 0x10000000 ;  /* 0x1000000000277882 */ /* 0x000fe40000000000 */
[----:B------:R-:W-:Y:S01]  /*5fb0*/  IMAD.U32 R11, RZ, RZ, UR7 ;  /* 0x00000007ff0b7e24 */ /* 0x000fe2000f8e00ff */
[----:B------:R-:W-:Y:S01]  /*5fc0*/  USEL UR7, URZ, 0x1, UP0 ;  /* 0x00000001ff077887 */ /* 0x000fe20008000000 */
[----:B------:R-:W-:Y:S01]  /*5fd0*/  IMAD.U32 R10, RZ, RZ, UR8 ;  /* 0x00000008ff0a7e24 */ /* 0x000fe2000f8e00ff */
[----:B------:R-:W-:Y:S01]  /*5fe0*/  VOTEU.ALL UP0, P1 ;  /* 0x0000000000ff7886 */ /* 0x000fe20000800000 */
[----:B------:R-:W-:Y:S01]  /*5ff0*/  UMOV UR19, UR27 ;  /* 0x0000001b00137c82 */ /* 0x000fe20008000000 */
[----:B------:R-:W-:Y:S01]  /*6000*/  @!P1 R2UR UR25, R11 ;  /* 0x000000000b1992ca */ /* 0x000fe200000e0000 */
[----:B------:R-:W-:Y:S01]  /*6010*/  UMOV UR20, UR36 ;  /* 0x0000002400147c82 */ /* 0x000fe20008000000 */
[----:B------:R-:W-:Y:S01]  /*6020*/  @!P1 R2UR UR24, R10 ;  /* 0x000000000a1892ca */ /* 0x000fe200000e0000 */
[----:B------:R-:W-:Y:S01]  /*6030*/  @!UP0 ULEA UR4, UR6, UR29, 0xc ;  /* 0x0000001d06048291 */ /* 0x000fe2000f8e60ff */
[----:B------:R-:W-:Y:S01]  /*6040*/  LOP3.LUT R9, R9, UR7, RZ, 0x3c, !PT ;  /* 0x0000000709097c12 */ /* 0x000fe2000f8e3cff */
[----:B------:R-:W-:Y:S02]  /*6050*/  @!UP0 UIADD3 UR10, UPT, UPT, UR26, 0x30, URZ ;  /* 0x000000301a0a8890 */ /* 0x000fe4000fffe0ff */
[----:B------:R-:W-:Y:S01]  /*6060*/  @!UP0 UIADD3 UR16, UPT, UPT, UR4, 0x200, URZ ;  /* 0x0000020004108890 */ /* 0x000fe2000fffe0ff */
[----:B------:R-:W-:Y:S01]  /*6070*/  SHF.L.U32 R6, R9, 0x1f, RZ ;  /* 0x0000001f09067819 */ /* 0x000fe200000006ff */
[----:B------:R-:W-:Y:S01]  /*6080*/  @!UP0 UIADD3 UR8, UPT, UPT, UR4, 0xa00, URZ ;  /* 0x00000a0004088890 */ /* 0x000fe2000fffe0ff */
[----:B------:R-:W-:Y:S01]  /*6090*/  VOTEU.ALL UP0, P1 ;  /* 0x0000000000ff7886 */ /* 0x000fe20000800000 */
[----:B------:R-:W-:Y:S01]  /*60a0*/  UMOV UR11, UR27 ;  /* 0x0000001b000b7c82 */ /* 0x000fe20008000000 */
[----:B------:R-:W-:Y:S01]  /*60b0*/  UMOV UR12, UR36 ;  /* 0x00000024000c7c82 */ /* 0x000fe20008000000 */
[----:B------:R-:W-:Y:S01]  /*60c0*/  UMOV UR9, UR17 ;  /* 0x0000001100097c82 */ /* 0x000fe20008000000 */
[----:B------:R-:W-:Y:S02]  /*60d0*/  UPRMT UR6, UR58, 0x654, UR17 ;  /* 0x000006543a067896 */ /* 0x000fe40008000011 */
[----:B------:R1:W-:Y:S01]  /*60e0*/  @!UP0 UTMALDG.3D [UR16], [UR24], desc[UR38] ;  /* 0x00002610180085b4 */ /* 0x0003e20008011000 */
[----:B------:R-:W-:Y:S01]  /*60f0*/  VOTEU.ALL UP0, P1 ;  /* 0x0000000000ff7886 */ /* 0x000fe20000800000 */
[----:B------:R-:W-:Y:S04]  /*6100*/  ULEA UR4, UR21, UR29, 0x3 ;  /* 0x0000001d15047291 */ /* 0x000fe8000f8e18ff */
[----:B------:R1:W-:Y:S01]  /*6110*/  @!UP0 UTMALDG.3D [UR8], [UR24], desc[UR38] ;  /* 0x00002608180085b4 */ /* 0x0003e20008011000 */
[----:B------:R1:W-:Y:S01]  /*6120*/  @!P1 SYNCS.ARRIVE.TRANS64.RED.A0TR RZ, [UR5+0xf0], R0 ;  /* 0x0000f000ffff99a7 */ /* 0x0003e20008300405 */
[----:B------:R-:W-:Y:S03]  /*6130*/  SYNCS.ARRIVE.TRANS64.RED.A1T0 RZ, [UR6], RZ ;  /* 0x000000ffffff79a7 */ /* 0x000fe60008100406 */
[----:B------:R-:W3:Y:S02]  /*6140*/  SYNCS.PHASECHK.TRANS64.TRYWAIT P0, [UR4+0x108], R6 ;  /* 0x00010806ff0075a7 */ /* 0x000ee40008001104 */
[----:B-1-3--:R-:W-:Y:S05]  /*6150*/  @!P0 BRA `(.L_x_100) ;  /* 0x00000064000c8947 */ /* 0x00afea0003800000 */
.L_x_222:
[----:B------:R-:W-:Y:S01]  /*6160*/  UIADD3 UR17, UPT, UPT, UR4, 0xf0, URZ ;  /* 0x000000f004117890 */ /* 0x000fe2000fffe0ff */
[----:B-1----:R-:W-:Y:S01]  /*6170*/  @!P1 IADD3 R6, P0, PT, R16, 0x980, RZ ;  /* 0x0000098010069810 */ /* 0x002fe20007f1e0ff */
[----:B------:R-:W-:Y:S01]  /*6180*/  UPLOP3.LUT UP1, UPT, UPT, UPT, UPT, 0x80, 0x8 ;  /* 0x000000000008789c */ /* 0x000fe20003f2f070 */
[----:B------:R-:W-:Y:S01]  /*6190*/  R2UR UR38, R91 ;  /* 0x000000005b2672ca */ /* 0x000fe200000e0000 */
[----:B------:R-:W-:Y:S01]  /*61a0*/  UMOV UR24, 0x0 ;  /* 0x0000000000187882 */ /* 0x000fe20000000000 */
[----:B------:R-:W-:Y:S01]  /*61b0*/  @!P1 R2UR UR6, R6 ;  /* 0x00000000060692ca */ /* 0x000fe200000e0000 */
[----:B------:R-:W-:Y:S01]  /*61c0*/  @!P1 IMAD.X R0, RZ, RZ, R17, P0 ;  /* 0x000000ffff009224 */ /* 0x000fe200000e0611 */
[----:B------:R-:W-:Y:S01]  /*61d0*/  UMOV UR25, 0x10000000 ;  /* 0x1000000000197882 */ /* 0x000fe20000000000 */
[----:B------:R-:W-:Y:S01]  /*61e0*/  UMOV UR20, UR36 ;  /* 0x0000002400147c82 */ /* 0x000fe20008000000 */
[----:B------:R-:W-:Y:S01]  /*61f0*/  UMOV UR12, UR36 ;  /* 0x00000024000c7c82 */ /* 0x000fe20008000000 */
[----:B------:R-:W-:Y:S01]  /*6200*/  UMOV UR9, UR17 ;  /* 0x0000001100097c82 */ /* 0x000fe20008000000 */
[----:B------:R-:W-:Y:S01]  /*6210*/  @!P1 R2UR UR5, R0 ;  /* 0x00000000000592ca */ /* 0x000fe200000e0000 */
[----:B------:R-:W-:Y:S01]  /*6220*/  VOTEU.ALL UP0, P1 ;  /* 0x0000000000ff7886 */ /* 0x000fe20000800000 */
[----:B------:R-:W-:Y:S01]  /*6230*/  R2UR UR28, R92 ;  /* 0x000000005c1c72ca */ /* 0x000fe200000e0000 */
[----:B------:R-:W-:Y:S01]  /*6240*/  UMOV UR36, UR30 ;  /* 0x0000001e00247c82 */ /* 0x000fe20008000000 */
[C---:B------:R-:W-:Y:S02]  /*6250*/  ISETP.NE.AND P0, PT, R14.reuse, 0x2, PT ;  /* 0x000000020e00780c */ /* 0x040fe40003f05270 */
[----:B------:R-:W-:Y:S01]  /*6260*/  @!UP0 UIADD3 UR19, UPT, UPT, UR27, 0x40, URZ ;  /* 0x000000401b138890 */ /* 0x000fe2000fffe0ff */
[----:B------:R-:W-:Y:S01]  /*6270*/  IMAD.U32 R10, RZ, RZ, UR6 ;  /* 0x00000006ff0a7e24 */ /* 0x000fe2000f8e00ff */
[----:B------:R-:W-:Y:S01]  /*6280*/  @!UP0 UIADD3 UR10, UPT, UPT, UR26, 0x30, URZ ;  /* 0x000000301a0a8890 */ /* 0x000fe2000fffe0ff */
[----:B------:R-:W-:Y:S01]  /*6290*/  SEL R0, RZ, 0x1, P0 ;  /* 0x00000001ff007807 */ /* 0x000fe20000000000 */
[----:B------:R-:W-:Y:S01]  /*62a0*/  UIADD3 UR26, UPT, UPT, UR13, UR38, URZ ;  /* 0x000000260d1a7290 */ /* 0x000fe2000fffe0ff */
[----:B------:R-:W-:Y:S02]  /*62b0*/  SEL R14, R14, RZ, P0 ;  /* 0x000000ff0e0e7207 */ /* 0x000fe40000000000 */
[----:B------:R-:W-:Y:S01]  /*62c0*/  IMAD.U32 R11, RZ, RZ, UR5 ;  /* 0x00000005ff0b7e24 */ /* 0x000fe2000f8e00ff */
[----:B------:R-:W-:Y:S01]  /*62d0*/  @!P1 R2UR UR6, R10 ;  /* 0x000000000a0692ca */ /* 0x000fe200000e0000 */
[----:B------:R-:W-:Y:S01]  /*62e0*/  @!UP0 ULEA UR5, UR21, UR29, 0xc ;  /* 0x0000001d15058291 */ /* 0x000fe2000f8e60ff */
[----:B------:R-:W-:Y:S01]  /*62f0*/  LOP3.LUT R13, R13, R0, RZ, 0x3c, !PT ;  /* 0x000000000d0d7212 */ /* 0x000fe200078e3cff */
[----:B------:R-:W-:Y:S01]  /*6300*/  UMOV UR11, UR19 ;  /* 0x00000013000b7c82 */ /* 0x000fe20008000000 */
[----:B------:R-:W-:Y:S01]  /*6310*/  @!P1 R2UR UR7, R11 ;  /* 0x000000000b0792ca */ /* 0x000fe200000e0000 */
[----:B------:R-:W-:Y:S02]  /*6320*/  @!UP0 UIADD3 UR16, UPT, UPT, UR5, 0x200, URZ ;  /* 0x0000020005108890 */ /* 0x000fe4000fffe0ff */
[----:B------:R-:W-:Y:S01]  /*6330*/  @!UP0 UIADD3 UR8, UPT, UPT, UR5, 0xa00, URZ ;  /* 0x00000a0005088890 */ /* 0x000fe2000fffe0ff */
[----:B------:R-:W-:Y:S01]  /*6340*/  VOTEU.ALL UP0, P1 ;  /* 0x0000000000ff7886 */ /* 0x000fe20000800000 */
[----:B------:R-:W-:Y:S08]  /*6350*/  UPRMT UR5, UR58, 0x654, UR17 ;  /* 0x000006543a057896 */ /* 0x000ff00008000011 */
[----:B------:R1:W-:Y:S01]  /*6360*/  @!UP0 UTMALDG.3D [UR16], [UR6], desc[UR24] ;  /* 0x00001810060085b4 */ /* 0x0003e20008011000 */
[----:B------:R-:W-:Y:S05]  /*6370*/  VOTEU.ALL UP0, P1 ;  /* 0x0000000000ff7886 */ /* 0x000fea0000800000 */
[----:B------:R3:W-:Y:S01]  /*6380*/  @!UP0 UTMALDG.3D [UR8], [UR6], desc[UR24] ;  /* 0x00001808060085b4 */ /* 0x0007e20008011000 */
[----:B------:R4:W-:Y:S01]  /*6390*/  @!P1 SYNCS.ARRIVE.TRANS64.RED.A0TR RZ, [UR4+0xf0], R7 ;  /* 0x0000f007ffff99a7 */ /* 0x0009e20008300404 */
[----:B------:R-:W-:Y:S04]  /*63a0*/  UIADD3 UR4, UPT, UPT, UR21, 0x1, URZ ;  /* 0x0000000115047890 */ /* 0x000fe8000fffe0ff */
[----:B------:R-:W-:Y:S01]  /*63b0*/  UISETP.NE.AND UP0, UPT, UR4, 0x3, UPT ;  /* 0x000000030400788c */ /* 0x000fe2000bf05270 */
[----:B------:R-:W-:Y:S03]  /*63c0*/  SYNCS.ARRIVE.TRANS64.RED.A1T0 RZ, [UR5], RZ ;  /* 0x000000ffffff79a7 */ /* 0x000fe60008100405 */
[----:B------:R-:W-:Y:S06]  /*63d0*/  USEL UR5, URZ, 0x1, UP0 ;  /* 0x00000001ff057887 */ /* 0x000fec0008000000 */
[----:B------:R-:W-:Y:S01]  /*63e0*/  LOP3.LUT R15, R9, UR5, RZ, 0x3c, !PT ;  /* 0x00000005090f7c12 */ /* 0x000fe2000f8e3cff */
[----:B-1----:R-:W-:Y:S02]  /*63f0*/  UIADD3 UR20, UPT, UPT, UR14, UR28, URZ ;  /* 0x0000001c0e147290 */ /* 0x002fe4000fffe0ff */
[----:B---3--:R-:W-:Y:S01]  /*6400*/  USEL UR12, UR4, URZ, UP0 ;  /* 0x000000ff040c7287 */ /* 0x008fe20008000000 */
[----:B------:R-:W-:Y:S11]  /*6410*/  BRA.U UP2, `(.L_x_101) ;  /* 0xffffffed02807547 */ /* 0x000ff6000b83ffff */
[----:B------:R-:W-:Y:S01]  /*6420*/  UIADD3 UR29, UPT, UPT, UR29, 0x108, URZ ;  /* 0x000001081d1d7890 */ /* 0x000fe2000fffe0ff */
[----:B------:R-:W-:-:S03]  /*6430*/  SHF.L.U32 R2, R15, 0x1f, RZ ;  /* 0x0000001f0f027819 */ /* 0x000fc600000006ff */
[----:B------:R-:W-:-:S09]  /*6440*/  ULEA UR4, UR12, UR29, 0x3 ;  /* 0x0000001d0c047291 */ /* 0x000fd2000f8e18ff */
[----:B------:R-:W1:Y:S02]  /*6450*/  SYNCS.PHASECHK.TRANS64.TRYWAIT P0, [UR4], R2 ;  /* 0x00000002ff0075a7 */ /* 0x000e640008001104 */
[----:B-1----:R-:W-:Y:S05]  /*6460*/  @!P0 BRA `(.L_x_102) ;  /* 0x0000006000608947 */ /* 0x002fea0003800000 */
.L_x_224:
        /* <DEDUP_REMOVED lines=9> */
.L_x_226:
[----:B------:R-:W-:-:S04]  /*6500*/  UIADD3 UR4, UPT, UPT, UR4, 0x1, URZ ;  /* 0x0000000104047890 */ /* 0x000fc8000fffe0ff */
[----:B------:R-:W-:-:S04]  /*6510*/  UISETP.NE.AND UP0, UPT, UR4, 0x3, UPT ;  /* 0x000000030400788c */ /* 0x000fc8000bf05270 */
[----:B------:R-:W-:Y:S02]  /*6520*/  USEL UR5, URZ, 0x1, UP0 ;  /* 0x00000001ff057887 */ /* 0x000fe40008000000 */
[----:B------:R-:W-:-:S04]  /*6530*/  USEL UR4, UR4, URZ, UP0 ;  /* 0x000000ff04047287 */ /* 0x000fc80008000000 */
[----:B------:R-:W-:Y:S01]  /*6540*/  ULEA UR4, UR4, UR29, 0x3 ;  /* 0x0000001d04047291 */ /* 0x000fe2000f8e18ff */
[----:B-1----:R-:W-:-:S04]  /*6550*/  LOP3.LUT R2, R15, UR5, RZ, 0x3c, !PT ;  /* 0x000000050f027c12 */ /* 0x002fc8000f8e3cff */
[----:B------:R-:W-:Y:S01]  /*6560*/  SHF.L.U32 R2, R2, 0x1f, RZ ;  /* 0x0000001f02027819 */ /* 0x000fe200000006ff */
[----:B------:R-:W-:-:S07]  /*6570*/  IMAD.U32 R0, RZ, RZ, UR4 ;  /* 0x00000004ff007e24 */ /* 0x000fce000f8e00ff */
.L_x_104:
[----:B-1----:R1:W3:Y:S02]  /*6580*/  SYNCS.PHASECHK.TRANS64.TRYWAIT P0, [R0+URZ], R2 ;  /* 0x00000002000075a7 */ /* 0x0022e400080011ff */
[----:B---3--:R-:W-:Y:S05]  /*6590*/  @!P0 NANOSLEEP.SYNCS 0x989680 ;  /* 0x009896800000895d */ /* 0x008fea0003900000 */
[----:B------:R-:W3:Y:S02]  /*65a0*/  @!P0 SYNCS.PHASECHK.TRANS64 P0, [R0+URZ], R2 ;  /* 0x00000002000085a7 */ /* 0x000ee400080010ff */
[----:B--23--:R-:W-:Y:S05]  /*65b0*/  @P0 EXIT ;  /* 0x000000000000094d */ /* 0x00cfea0003800000 */
[----:B------:R-:W-:Y:S05]  /*65c0*/  BRA `(.L_x_104) ;  /* 0xfffffffc00ec7947 */ /* 0x000fea000383ffff */
.L_x_90:
[----:B------:R-:W-:-:S06]  /*65d0*/  UISETP.GE.AND UP0, UPT, UR21, 0x4, UPT ;  /* 0x000000041500788c */ /* 0x000fcc000bf06270 */
[----:B------:R-:W-:-:S13]  /*65e0*/  PLOP3.LUT P0, PT, PT, PT, UP0, 0x80, 0x8 ;  /* 0x000000000008781c */ /* 0x000fda0003f0f008 */
[----:B-1----:R-:W-:Y:S05]  /*65f0*/  @!P0 EXIT ;  /* 0x000000000000894d */ /* 0x002fea0003800000 */
[----:B------:R-:W-:Y:S01]  /*6600*/  BAR.SYNC.DEFER_BLOCKING 0x6, 0xa0 ;  /* 0x0182800000007b1d */ /* 0x000fe20000010000 */
[C---:B------:R-:W-:Y:S01]  /*6610*/  IMAD.SHL.U32 R83, R81.reuse, 0x10, RZ ;  /* 0x0000001051537824 */ /* 0x040fe200078e00ff */
[C---:B------:R-:W-:Y:S01]  /*6620*/  LOP3.LUT R84, R86.reuse, 0x3, RZ, 0xc0, !PT ;  /* 0x0000000356547812 */ /* 0x040fe200078ec0ff */
[C---:B------:R-:W-:Y:S01]  /*6630*/  IMAD.SHL.U32 R82, R81.reuse, 0x2, RZ ;  /* 0x0000000251527824 */ /* 0x040fe200078e00ff */
[----:B------:R-:W-:Y:S01]  /*6640*/  CS2R R78, SRZ ;  /* 0x00000000004e7805 */ /* 0x000fe2000001ff00 */
[----:B------:R-:W-:Y:S01]  /*6650*/  IMAD.SHL.U32 R2, R86, 0x200, RZ ;  /* 0x0000020056027824 */ /* 0x000fe200078e00ff */
[----:B------:R-:W-:Y:S01]  /*6660*/  UMOV UR4, 0x400 ;  /* 0x0000040000047882 */ /* 0x000fe20000000000 */
[----:B------:R-:W1:Y:S01]  /*6670*/  LDCU.64 UR6, c[0x0][0xc88] ;  /* 0x00019100ff0677ac */ /* 0x000e620008000a00 */
[----:B------:R-:W2:Y:S01]  /*6680*/  LDC.64 R74, c[0x0][0xcb0] ;  /* 0x00032c00ff4a7b82 */ /* 0x000ea20000000a00 */
[----:B------:R-:W-:Y:S01]  /*6690*/  IMAD.U32 R81, R81, 0x10000, RZ ;  /* 0x0001000051517824 */ /* 0x000fe200078e00ff */
[C---:B------:R-:W-:Y:S01]  /*66a0*/  LOP3.LUT R6, R83.reuse, 0x40, RZ, 0xc0, !PT ;  /* 0x0000004053067812 */ /* 0x040fe200078ec0ff */
[----:B------:R-:W-:Y:S01]  /*66b0*/  ULEA UR4, UR58, UR4, 0x18 ;  /* 0x000000043a047291 */ /* 0x000fe2000f8ec0ff */
[----:B------:R-:W-:Y:S01]  /*66c0*/  LOP3.LUT R3, R83, 0x1b0, RZ, 0xc0, !PT ;  /* 0x000001b053037812 */ /* 0x000fe200078ec0ff */
[----:B------:R-:W-:Y:S01]  /*66d0*/  IMAD.MOV.U32 R80, RZ, RZ, RZ ;  /* 0x000000ffff507224 */ /* 0x000fe200078e00ff */
[----:B------:R-:W-:Y:S01]  /*66e0*/  LOP3.LUT R82, R6, 0x8, R82, 0xf8, !PT ;  /* 0x0000000806527812 */ /* 0x000fe200078ef852 */
[----:B------:R-:W-:Y:S01]  /*66f0*/  IMAD.MOV.U32 R77, RZ, RZ, RZ ;  /* 0x000000ffff4d7224 */ /* 0x000fe200078e00ff */
[----:B------:R-:W3:Y:S01]  /*6700*/  LDC.64 R72, c[0x0][0xca8] ;  /* 0x00032a00ff487b82 */ /* 0x000ee20000000a00 */
[----:B------:R-:W-:Y:S01]  /*6710*/  LOP3.LUT R2, R3, 0x200, R2, 0xf8, !PT ;  /* 0x0000020003027812 */ /* 0x000fe200078ef802 */
[----:B------:R-:W4:Y:S01]  /*6720*/  LDCU UR59, c[0x0][0x370] ;  /* 0x00006e00ff3b77ac */ /* 0x000f220008000800 */
[----:B------:R-:W-:-:S02]  /*6730*/  LOP3.LUT R81, R81, 0x200000, RZ, 0xc0, !PT ;  /* 0x0020000051517812 */ /* 0x000fc400078ec0ff */
[----:B------:R-:W-:Y:S01]  /*6740*/  LOP3.LUT P0, RZ, R83, 0x40, RZ, 0xc0, !PT ;  /* 0x0000004053ff7812 */ /* 0x000fe2000780c0ff */
[----:B------:R-:W2:Y:S01]  /*6750*/  LDCU UR43, c[0x0][0xf0c] ;  /* 0x0001e180ff2b77ac */ /* 0x000ea20008000800 */
[----:B------:R-:W-:Y:S01]  /*6760*/  LOP3.LUT R82, R2, R82, RZ, 0xfc, !PT ;  /* 0x0000005202527212 */ /* 0x000fe200078efcff */
[----:B------:R-:W4:Y:S01]  /*6770*/  LDS R0, [UR4+0x1c0] ;  /* 0x0001c004ff007984 */ /* 0x000f220008000800 */
[----:B-1----:R-:W-:Y:S01]  /*6780*/  IMAD.U32 R88, RZ, RZ, UR6 ;  /* 0x00000006ff587e24 */ /* 0x002fe2000f8e00ff */
[----:B------:R-:W-:Y:S01]  /*6790*/  UIADD3 UR4, UPT, UPT, UR4, 0x200, URZ ;  /* 0x0000020004047890 */ /* 0x000fe2000fffe0ff */
[----:B------:R-:W-:Y:S01]  /*67a0*/  IMAD.U32 R87, RZ, RZ, UR7 ;  /* 0x00000007ff577e24 */ /* 0x000fe2000f8e00ff */
[----:B------:R-:W1:Y:S01]  /*67b0*/  LDCU.64 UR6, c[0x0][0xc90] ;  /* 0x00019200ff0677ac */ /* 0x000e620008000a00 */
[----:B------:R-:W-:-:S03]  /*67c0*/  P2R R2, PR, RZ, 0x1 ;  /* 0x00000001ff027803 */ /* 0x000fc60000000000 */
[----:B------:R-:W-:Y:S01]  /*67d0*/  MOV R94, UR4 ;  /* 0x00000004005e7c02 */ /* 0x000fe20008000f00 */
[----:B------:R-:W2:Y:S01]  /*67e0*/  LDCU UR39, c[0x0][0xf30] ;  /* 0x0001e600ff2777ac */ /* 0x000ea20008000800 */
[----:B------:R-:W2:Y:S01]  /*67f0*/  LDCU.64 UR40, c[0x0][0xf28] ;  /* 0x0001e500ff2877ac */ /* 0x000ea20008000a00 */
[----:B------:R-:W2:Y:S01]  /*6800*/  LDCU.128 UR60, c[0x0][0xf10] ;  /* 0x0001e200ff3c77ac */ /* 0x000ea20008000c00 */
[----:B------:R-:W2:Y:S01]  /*6810*/  LDCU UR58, c[0x0][0x374] ;  /* 0x00006e80ff3a77ac */ /* 0x000ea20008000800 */
[----:B-1----:R-:W-:Y:S01]  /*6820*/  MOV R90, UR6 ;  /* 0x00000006005a7c02 */ /* 0x002fe20008000f00 */
[----:B------:R-:W-:Y:S01]  /*6830*/  IMAD.U32 R89, RZ, RZ, UR7 ;  /* 0x00000007ff597e24 */ /* 0x000fe2000f8e00ff */
[----:B------:R-:W-:Y:S01]  /*6840*/  UMOV UR57, 0x1 ;  /* 0x0000000100397882 */ /* 0x000fe20000000000 */
[----:B------:R-:W-:Y:S01]  /*6850*/  UMOV UR45, URZ ;  /* 0x000000ff002d7c82 */ /* 0x000fe20008000000 */
[----:B------:R-:W-:Y:S01]  /*6860*/  UMOV UR56, URZ ;  /* 0x000000ff00387c82 */ /* 0x000fe20008000000 */
[----:B------:R-:W-:Y:S01]  /*6870*/  UMOV UR52, URZ ;  /* 0x000000ff00347c82 */ /* 0x000fe20008000000 */
[----:B--234-:R-:W-:-:S07]  /*6880*/  IMAD.IADD R81, R0, 0x1, R81 ;  /* 0x0000000100517824 */ /* 0x01cfce00078e0251 */
.L_x_163:
[----:B-1----:R-:W1:Y:S01]  /*6890*/  S2UR UR44, SR_CgaCtaId ;  /* 0x00000000002c79c3 */ /* 0x002e620000008800 */
[----:B------:R-:W-:Y:S01]  /*68a0*/  UMOV UR4, 0x400 ;  /* 0x0000040000047882 */ /* 0x000fe20000000000 */
[----:B------:R-:W-:Y:S01]  /*68b0*/  SHF.L.U32 R2, R78, 0x1f, RZ ;  /* 0x0000001f4e027819 */ /* 0x000fe200000006ff */
[----:B-1----:R-:W-:Y:S06]  /*68c0*/  ULEA UR44, UR44, UR4, 0x18 ;  /* 0x000000042c2c7291 */ /* 0x002fec000f8ec0ff */
[C---:B------:R-:W-:Y:S02]  /*68d0*/  LEA R0, R77.reuse, UR44, 0x3 ;  /* 0x0000002c4d007c11 */ /* 0x040fe4000f8e18ff */
[----:B------:R-:W-:Y:S02]  /*68e0*/  LEA R4, R77, UR44, 0x4 ;  /* 0x0000002c4d047c11 */ /* 0x000fe4000f8e20ff */
[----:B------:R-:W1:Y:S02]  /*68f0*/  SYNCS.PHASECHK.TRANS64.TRYWAIT P0, [R0+URZ+0x130], R2 ;  /* 0x00013002000075a7 */ /* 0x000e6400080011ff */
[----:B-1----:R-:W-:Y:S05]  /*6900*/  @!P0 BRA `(.L_x_105) ;  /* 0x0000005c00688947 */ /* 0x002fea0003800000 */
.L_x_227:
[----:B------:R-:W-:Y:S01]  /*6910*/  R2UR UR7, R93 ;  /* 0x000000005d0772ca */ /* 0x000fe200000e0000 */
[----:B------:R-:W2:Y:S01]  /*6920*/  LDS.128 R4, [R4+0x1a0] ;  /* 0x0001a00004047984 */ /* 0x000ea20000000c00 */
[----:B-1----:R-:W-:Y:S01]  /*6930*/  VIADD R0, R0, 0x140 ;  /* 0x0000014000007836 */ /* 0x002fe20000000000 */
[----:B------:R-:W-:Y:S04]  /*6940*/  UISETP.GE.AND UP0, UPT, UR42, 0x1, UPT ;  /* 0x000000012a00788c */ /* 0x000fe8000bf06270 */
[----:B------:R-:W-:Y:S01]  /*6950*/  PRMT R0, RZ, 0x654, R0 ;  /* 0x00000654ff007816 */ /* 0x000fe20000000000 */
[----:B------:R-:W-:Y:S01]  /*6960*/  @!PT LDS RZ, [RZ] ;  /* 0x00000000fffff984 */ /* 0x000fe20000000800 */
[----:B------:R-:W-:Y:S01]  /*6970*/  @!PT LDS RZ, [RZ] ;  /* 0x00000000fffff984 */ /* 0x000fe20000000800 */
[----:B------:R-:W-:Y:S01]  /*6980*/  @!PT LDS RZ, [RZ] ;  /* 0x00000000fffff984 */ /* 0x000fe20000000800 */
[----:B------:R-:W-:Y:S01]  /*6990*/  @!PT LDS RZ, [RZ] ;  /* 0x00000000fffff984 */ /* 0x000fe20000000800 */
[----:B------:R1:W-:Y:S06]  /*69a0*/  MEMBAR.ALL.CTA ;  /* 0x0000000000007992 */ /* 0x0003ec0000008000 */
[----:B-1----:R-:W1:Y:S02]  /*69b0*/  FENCE.VIEW.ASYNC.S ;  /* 0x00000000000073c6 */ /* 0x002e640000000000 */
[----:B-1----:R1:W-:Y:S01]  /*69c0*/  SYNCS.ARRIVE.TRANS64.RED.A1T0 RZ, [R0+URZ], RZ ;  /* 0x000000ff00ff79a7 */ /* 0x0023e200081004ff */
[----:B--2---:R-:W-:Y:S11]  /*69d0*/  LOP3.LUT P0, RZ, R6, 0x1, RZ, 0xc0, !PT ;  /* 0x0000000106ff7812 */ /* 0x004ff6000780c0ff */
[----:B------:R-:W-:Y:S02]  /*69e0*/  @!UPT UIADD3 URZ, UPT, UPT, URZ, URZ, URZ ;  /* 0x000000fffffff290 */ /* 0x000fe4000fffe0ff */
[----:B------:R-:W-:Y:S01]  /*69f0*/  VOTEU.ANY UP1, P0 ;  /* 0x0000000000ff7886 */ /* 0x000fe20000020100 */
[----:B------:R-:W-:Y:S01]  /*6a00*/  PLOP3.LUT P0, PT, PT, PT, UP1, 0x80, 0x8 ;  /* 0x000000000008781c */ /* 0x000fe20003f0f018 */
[----:B------:R-:W-:Y:S06]  /*6a10*/  UP2UR UR4, UPR, URZ, 0x2 ;  /* 0x00000002ff047883 */ /* 0x000fec0008000000 */
[----:B------:R-:W-:Y:S06]  /*6a20*/  IMAD.U32 R95, RZ, RZ, UR4 ;  /* 0x00000004ff5f7e24 */ /* 0x000fec000f8e00ff */
[----:B------:R-:W-:Y:S02]  /*6a30*/  @P0 SHF.R.U32.HI R2, RZ, 0x10, R5 ;  /* 0x00000010ff020819 */ /* 0x000fe40000011605 */
[----:B------:R-:W-:Y:S02]  /*6a40*/  @P0 MOV R3, R4 ;  /* 0x0000000400030202 */ /* 0x000fe40000000f00 */
[----:B------:R-:W-:Y:S02]  /*6a50*/  @P0 R2UR UR4, R2 ;  /* 0x00000000020402ca */ /* 0x000fe400000e0000 */
[----:B------:R-:W-:Y:S02]  /*6a60*/  @P0 LOP3.LUT R4, R5, 0xffff, RZ, 0xc0, !PT ;  /* 0x0000ffff05040812 */ /* 0x000fe400078ec0ff */
[----:B------:R-:W-:Y:S02]  /*6a70*/  @P0 R2UR UR6, R3 ;  /* 0x00000000030602ca */ /* 0x000fe400000e0000 */
[----:B------:R-:W-:Y:S07]  /*6a80*/  @P0 R2UR UR5, R4 ;  /* 0x00000000040502ca */ /* 0x000fee00000e0000 */
[----:B------:R-:W-:Y:S02]  /*6a90*/  @UP1 UMOV UR7, UR4 ;  /* 0x0000000400071c82 */ /* 0x000fe40008000000 */
[----:B------:R-:W-:Y:S02]  /*6aa0*/  IMAD.U32 R93, RZ, RZ, UR7 ;  /* 0x00000007ff5d7e24 */ /* 0x000fe4000f8e00ff */
[----:B------:R-:W-:Y:S02]  /*6ab0*/  @UP1 UMOV UR38, UR6 ;  /* 0x0000000600261c82 */ /* 0x000fe40008000000 */
[----:B------:R-:W-:Y:S01]  /*6ac0*/  @UP1 UMOV UR37, UR5 ;  /* 0x0000000500251c82 */ /* 0x000fe20008000000 */
[----:B-1----:R-:W-:Y:S05]  /*6ad0*/  BRA.U !UP0, `(.L_x_106) ;  /* 0x0000000108cc7547 */ /* 0x002fea000b800000 */
[----:B------:R-:W1:Y:S01]  /*6ae0*/  LDCU UR12, c[0x0][0xf20] ;  /* 0x0001e400ff0c77ac */ /* 0x000e620008000800 */
[----:B------:R-:W-:Y:S02]  /*6af0*/  UIMAD.WIDE.U32 UR4, UR58, UR63, URZ ;  /* 0x0000003f3a0472a5 */ /* 0x000fe4000f8e00ff */
[----:B------:R-:W-:Y:S02]  /*6b00*/  UIMAD.WIDE.U32 UR6, UR59, UR60, URZ ;  /* 0x0000003c3b0672a5 */ /* 0x000fe4000f8e00ff */
[----:B------:R-:W-:Y:S02]  /*6b10*/  UISETP.NE.AND UP0, UPT, UR62, 0x1, UPT ;  /* 0x000000013e00788c */ /* 0x000fe4000bf05270 */
[----:B------:R-:W-:Y:S02]  /*6b20*/  UIMAD.WIDE.U32 UR8, UR37, UR63, URZ ;  /* 0x0000003f250872a5 */ /* 0x000fe4000f8e00ff */
[----:B------:R-:W-:Y:S02]  /*6b30*/  UIMAD.WIDE.U32 UR10, UR38, UR60, URZ ;  /* 0x0000003c260a72a5 */ /* 0x000fe4000f8e00ff */
[----:B------:R-:W-:Y:S02]  /*6b40*/  UISETP.NE.AND UP1, UPT, UR43, 0x1, UPT ;  /* 0x000000012b00788c */ /* 0x000fe4000bf25270 */
[----:B------:R-:W-:Y:S01]  /*6b50*/  UISETP.NE.AND UP2, UPT, UR42, 0x1, UPT ;  /* 0x000000012a00788c */ /* 0x000fe2000bf45270 */
[----:B------:R-:W-:Y:S02]  /*6b60*/  UMOV UR4, UR5 ;  /* 0x0000000500047c82 */ /* 0x000fe40008000000 */
[----:B-1----:R-:W-:Y:S03]  /*6b70*/  USHF.R.U32.HI UR5, URZ, UR12, UR4 ;  /* 0x0000000cff057299 */ /* 0x002fe60008011604 */
[----:B------:R-:W-:Y:S02]  /*6b80*/  UMOV UR4, UR7 ;  /* 0x0000000700047c82 */ /* 0x000fe40008000000 */
[----:B------:R-:W-:Y:S02]  /*6b90*/  USHF.R.U32.HI UR7, URZ, UR61, UR4 ;  /* 0x0000003dff077299 */ /* 0x000fe40008011604 */
[----:B------:R-:W-:Y:S02]  /*6ba0*/  USEL UR4, UR58, UR5, !UP0 ;  /* 0x000000053a047287 */ /* 0x000fe4000c000000 */
[----:B------:R-:W-:Y:S01]  /*6bb0*/  USEL UR7, UR59, UR7, !UP1 ;  /* 0x000000073b077287 */ /* 0x000fe2000c800000 */
[----:B------:R-:W-:Y:S01]  /*6bc0*/  UMOV UR5, UR9 ;  /* 0x0000000900057c82 */ /* 0x000fe20008000000 */
[----:B------:R-:W-:Y:S02]  /*6bd0*/  UIMAD.WIDE.U32 UR8, UR4, UR40, URZ ;  /* 0x00000028040872a5 */ /* 0x000fe4000f8e00ff */
[----:B------:R-:W-:Y:S03]  /*6be0*/  USHF.R.U32.HI UR6, URZ, UR12, UR5 ;  /* 0x0000000cff067299 */ /* 0x000fe60008011605 */
[----:B------:R-:W-:Y:S01]  /*6bf0*/  UMOV UR5, UR11 ;  /* 0x0000000b00057c82 */ /* 0x000fe20008000000 */
[----:B------:R-:W-:Y:S02]  /*6c00*/  UIMAD.WIDE.U32 UR10, UR7, UR40, URZ ;  /* 0x00000028070a72a5 */ /* 0x000fe4000f8e00ff */
[----:B------:R-:W-:Y:S02]  /*6c10*/  USHF.R.U32.HI UR12, URZ, UR61, UR5 ;  /* 0x0000003dff0c7299 */ /* 0x000fe40008011605 */
[----:B------:R-:W-:Y:S01]  /*6c20*/  USEL UR6, UR37, UR6, !UP0 ;  /* 0x0000000625067287 */ /* 0x000fe2000c000000 */
[----:B------:R-:W-:Y:S02]  /*6c30*/  UMOV UR5, UR9 ;  /* 0x0000000900057c82 */ /* 0x000fe40008000000 */
[----:B------:R-:W-:Y:S01]  /*6c40*/  UMOV UR10, UR11 ;  /* 0x0000000b000a7c82 */ /* 0x000fe20008000000 */
[----:B------:R-:W-:Y:S02]  /*6c50*/  @UP2 USHF.R.U32.HI UR4, URZ, UR41, UR5 ;  /* 0x00000029ff042299 */ /* 0x000fe40008011605 */
[----:B------:R-:W-:Y:S02]  /*6c60*/  @UP2 USHF.R.U32.HI UR7, URZ, UR41, UR10 ;  /* 0x00000029ff072299 */ /* 0x000fe4000801160a */
[----:B------:R-:W-:Y:S02]  /*6c70*/  UIMAD UR4, UR42, UR4, URZ ;  /* 0x000000042a0472a4 */ /* 0x000fe4000f8e02ff */
[----:B------:R-:W-:Y:S02]  /*6c80*/  UIMAD.WIDE.U32 UR10, UR6, UR40, URZ ;  /* 0x00000028060a72a5 */ /* 0x000fe4000f8e00ff */
[----:B------:R-:W-:Y:S02]  /*6c90*/  USEL UR5, UR38, UR12, !UP1 ;  /* 0x0000000c26057287 */ /* 0x000fe4000c800000 */
[----:B------:R-:W-:Y:S02]  /*6ca0*/  UIMAD UR8, UR42, UR7, URZ ;  /* 0x000000072a0872a4 */ /* 0x000fe4000f8e02ff */
[----:B------:R-:W-:Y:S03]  /*6cb0*/  UISETP.GE.AND UP0, UPT, UR6, UR4, UPT ;  /* 0x000000040600728c */ /* 0x000fe6000bf06270 */
[----:B------:R-:W-:Y:S01]  /*6cc0*/  UMOV UR4, UR11 ;  /* 0x0000000b00047c82 */ /* 0x000fe20008000000 */
[----:B------:R-:W-:Y:S02]  /*6cd0*/  UISETP.GE.OR UP0, UPT, UR5, UR8, UP0 ;  /* 0x000000080500728c */ /* 0x000fe40008706670 */
[----:B------:R-:W-:Y:S02]  /*6ce0*/  USHF.R.U32.HI UR4, URZ, UR41, UR4 ;  /* 0x00000029ff047299 */ /* 0x000fe40008011604 */
[----:B------:R-:W-:Y:S02]  /*6cf0*/  UIMAD.WIDE.U32 UR8, UR5, UR40, URZ ;  /* 0x00000028050872a5 */ /* 0x000fe4000f8e00ff */
[----:B------:R-:W-:Y:S02]  /*6d00*/  USEL UR11, UR6, UR4, !UP2 ;  /* 0x00000004060b7287 */ /* 0x000fe4000d000000 */
[----:B------:R-:W-:Y:S02]  /*6d10*/  UIADD3 UR8, UPT, UPT, -UR5, URZ, URZ ;  /* 0x000000ff05087290 */ /* 0x000fe4000fffe1ff */
[----:B------:R-:W-:Y:S01]  /*6d20*/  UIADD3 UR10, UPT, UPT, -UR11, URZ, URZ ;  /* 0x000000ff0b0a7290 */ /* 0x000fe2000fffe1ff */
[----:B------:R-:W-:Y:S01]  /*6d30*/  @!UP0 UMOV UR4, UR9 ;  /* 0x0000000900048c82 */ /* 0x000fe20008000000 */
[----:B------:R-:W-:Y:S02]  /*6d40*/  UIADD3 UR9, UPT, UPT, -UR6, URZ, URZ ;  /* 0x000000ff06097290 */ /* 0x000fe4000fffe1ff */
[----:B------:R-:W-:Y:S02]  /*6d50*/  @!UP0 USHF.R.U32.HI UR4, URZ, UR41, UR4 ;  /* 0x00000029ff048299 */ /* 0x000fe40008011604 */
[----:B------:R-:W-:Y:S02]  /*6d60*/  UIMAD UR10, UR42, UR10, UR6 ;  /* 0x0000000a2a0a72a4 */ /* 0x000fe4000f8e0206 */
[----:B------:R-:W-:Y:S04]  /*6d70*/  @!UP0 USEL UR4, UR5, UR4, !UP2 ;  /* 0x0000000405048287 */ /* 0x000fe8000d000000 */
[----:B------:R-:W-:Y:S02]  /*6d80*/  @!UP0 UIMAD UR10, UR7, UR10, UR4 ;  /* 0x0000000a070a82a4 */ /* 0x000fe4000f8e0204 */
[----:B------:R-:W-:Y:S02]  /*6d90*/  @!UP0 UIADD3 UR11, UPT, UPT, UR11, -UR4, URZ ;  /* 0x800000040b0b8290 */ /* 0x000fe4000fffe0ff */
[----:B------:R-:W-:Y:S02]  /*6da0*/  UIMAD UR7, UR43, UR8, UR38 ;  /* 0x000000082b0772a4 */ /* 0x000fe4000f8e0226 */
[----:B------:R-:W-:Y:S02]  /*6db0*/  @!UP0 UIMAD UR6, UR11, UR42, UR5 ;  /* 0x0000002a0b0682a4 */ /* 0x000fe4000f8e0205 */
[----:B------:R-:W-:Y:S01]  /*6dc0*/  UIMAD UR4, UR62, UR9, UR37 ;  /* 0x000000093e0472a4 */ /* 0x000fe2000f8e0225 */
[----:B------:R-:W-:Y:S02]  /*6dd0*/  @!UP0 UMOV UR5, UR10 ;  /* 0x0000000a00058c82 */ /* 0x000fe40008000000 */
[----:B------:R-:W-:Y:S02]  /*6de0*/  UIMAD UR38, UR5, UR43, UR7 ;  /* 0x0000002b052672a4 */ /* 0x000fe4000f8e0207 */
[----:B------:R-:W-:Y:S11]  /*6df0*/  UIMAD UR37, UR6, UR62, UR4 ;  /* 0x0000003e062572a4 */ /* 0x000ff6000f8e0204 */
[----:B------:R-:W-:Y:S01]  /*6e00*/  @!UPT UIADD3 URZ, UPT, UPT, URZ, URZ, URZ ;  /* 0x000000fffffff290 */ /* 0x000fe2000fffe0ff */
.L_x_106:
[----:B------:R-:W-:Y:S01]  /*6e10*/  UISETP.NE.AND UP0, UPT, UR39, 0x1, UPT ;  /* 0x000000012700788c */ /* 0x000fe2000bf05270 */
[----:B------:R-:W-:Y:S01]  /*6e20*/  R2UR UR11, R94 ;  /* 0x000000005e0b72ca */ /* 0x000fe200000e0000 */
[----:B------:R-:W-:Y:S01]  /*6e30*/  USHF.L.U32 UR50, UR20, 0x7, URZ ;  /* 0x0000000714327899 */ /* 0x000fe200080006ff */
[----:B------:R-:W-:Y:S01]  /*6e40*/  IADD3 R77, PT, PT, R77, 0x1, RZ ;  /* 0x000000014d4d7810 */ /* 0x000fe20007ffe0ff */
[----:B------:R-:W-:Y:S07]  /*6e50*/  USHF.L.U32 UR49, UR26, 0x6, URZ ;  /* 0x000000061a317899 */ /* 0x000fee00080006ff */
[----:B------:R-:W1:Y:S01]  /*6e60*/  @!UP0 LDCU.128 UR12, c[0x0][0xf10] ;  /* 0x0001e200ff0c87ac */ /* 0x000e620008000c00 */
[----:B------:R-:W2:Y:S01]  /*6e70*/  @!UP0 LDCU UR5, c[0x0][0xf0c] ;  /* 0x0001e180ff0587ac */ /* 0x000ea20008000800 */
[----:B------:R-:W3:Y:S01]  /*6e80*/  @!UP0 LDCU UR10, c[0x0][0xf20] ;  /* 0x0001e400ff0a87ac */ /* 0x000ee20008000800 */
[----:B-1----:R-:W-:Y:S02]  /*6e90*/  UIMAD.WIDE.U32 UR8, UR38, UR12, URZ ;  /* 0x0000000c260872a5 */ /* 0x002fe4000f8e00ff */
[----:B------:R-:W-:Y:S02]  /*6ea0*/  UIMAD.WIDE.U32 UR6, UR37, UR15, URZ ;  /* 0x0000000f250672a5 */ /* 0x000fe4000f8e00ff */
[----:B------:R-:W-:Y:S03]  /*6eb0*/  @!UP0 UISETP.NE.AND UP1, UPT, UR14, 0x1, UPT ;  /* 0x000000010e00888c */ /* 0x000fe6000bf25270 */
[----:B------:R-:W-:Y:S01]  /*6ec0*/  @!UP0 UMOV UR4, UR9 ;  /* 0x0000000900048c82 */ /* 0x000fe20008000000 */
[----:B--2---:R-:W-:Y:S02]  /*6ed0*/  @!UP0 UISETP.NE.AND UP2, UPT, UR5, 0x1, UPT ;  /* 0x000000010500888c */ /* 0x004fe4000bf45270 */
[----:B------:R-:W-:Y:S01]  /*6ee0*/  @!UP0 USHF.R.U32.HI UR4, URZ, UR13, UR4 ;  /* 0x0000000dff048299 */ /* 0x000fe20008011604 */
[----:B------:R-:W-:Y:S02]  /*6ef0*/  @!UP0 UMOV UR6, UR7 ;  /* 0x0000000700068c82 */ /* 0x000fe40008000000 */
[----:B---3--:R-:W-:Y:S02]  /*6f00*/  @!UP0 USHF.R.U32.HI UR6, URZ, UR10, UR6 ;  /* 0x0000000aff068299 */ /* 0x008fe40008011606 */
[----:B------:R-:W-:Y:S02]  /*6f10*/  @!UP0 USEL UR7, UR38, UR4, !UP2 ;  /* 0x0000000426078287 */ /* 0x000fe4000d000000 */
[----:B------:R-:W-:Y:S04]  /*6f20*/  @!UP0 USEL UR6, UR37, UR6, !UP1 ;  /* 0x0000000625068287 */ /* 0x000fe8000c800000 */
[----:B------:R-:W-:Y:S02]  /*6f30*/  @!UP0 UIADD3 UR4, UPT, UPT, -UR7, UR6, URZ ;  /* 0x0000000607048290 */ /* 0x000fe4000fffe1ff */
[----:B------:R-:W-:Y:S02]  /*6f40*/  @!UP0 UIADD3 UR6, UPT, UPT, UR7, -UR6, URZ ;  /* 0x8000000607068290 */ /* 0x000fe4000fffe0ff */
[----:B------:R-:W-:Y:S02]  /*6f50*/  @!UP0 UIMAD UR38, UR4, UR5, UR38 ;  /* 0x00000005042682a4 */ /* 0x000fe4000f8e0226 */
[----:B------:R-:W-:Y:S02]  /*6f60*/  @!UP0 UIMAD UR37, UR6, UR14, UR37 ;  /* 0x0000000e062582a4 */ /* 0x000fe4000f8e0225 */
[----:B------:R-:W-:Y:S09]  /*6f70*/  ULOP3.LUT UP0, URZ, UR11, 0x90, URZ, 0xc0, !UPT ;  /* 0x000000900bff7892 */ /* 0x000ff2000f80c0ff */
[----:B------:R-:W-:Y:S05]  /*6f80*/  BRA.U !UP0, `(.L_x_107) ;  /* 0x00000001087c7547 */ /* 0x000fea000b800000 */
[----:B------:R-:W1:Y:S01]  /*6f90*/  LDCU.64 UR8, c[0x4][0x80] ;  /* 0x01001000ff0877ac */ /* 0x000e620008000a00 */
[----:B------:R-:W-:Y:S01]  /*6fa0*/  MOV R2, 0x0 ;  /* 0x0000000000027802 */ /* 0x000fe20000000f00 */
[----:B------:R-:W-:Y:S02]  /*6fb0*/  HFMA2 R12, -RZ, RZ, 0, 5.9604644775390625e-08 ;  /* 0x00000001ff0c7431 */ /* 0x000fe400000001ff */
[----:B------:R-:W-:Y:S01]  /*6fc0*/  IMAD.MOV.U32 R8, RZ, RZ, 0x70 ;  /* 0x00000070ff087424 */ /* 0x000fe200078e00ff */
[----:B------:R2:W3:Y:S01]  /*6fd0*/  LDC.64 R14, c[0x4][R2] ;  /* 0x01000000020e7b82 */ /* 0x0004e20000000a00 */
[----:B------:R-:W4:Y:S01]  /*6fe0*/  LDCU.64 UR6, c[0x4][0x88] ;  /* 0x01001100ff0677ac */ /* 0x000f220008000a00 */
[----:B------:R-:W-:Y:S01]  /*6ff0*/  IMAD.MOV.U32 R13, RZ, RZ, RZ ;  /* 0x000000ffff0d7224 */ /* 0x000fe200078e00ff */
[----:B------:R-:W2:Y:S01]  /*7000*/  LDCU.64 UR4, c[0x4][0x8] ;  /* 0x01000100ff0477ac */ /* 0x000ea20008000a00 */
[----:B-1----:R-:W-:Y:S01]  /*7010*/  MOV R5, UR9 ;  /* 0x0000000900057c02 */ /* 0x002fe20008000f00 */
[----:B------:R-:W-:Y:S01]  /*7020*/  IMAD.U32 R4, RZ, RZ, UR8 ;  /* 0x00000008ff047e24 */ /* 0x000fe2000f8e00ff */
[----:B----4-:R-:W-:Y:S01]  /*7030*/  MOV R7, UR7 ;  /* 0x0000000700077c02 */ /* 0x010fe20008000f00 */
[----:B------:R-:W-:Y:S01]  /*7040*/  IMAD.U32 R6, RZ, RZ, UR6 ;  /* 0x00000006ff067e24 */ /* 0x000fe2000f8e00ff */
[----:B--2---:R-:W-:Y:S01]  /*7050*/  MOV R11, UR5 ;  /* 0x00000005000b7c02 */ /* 0x004fe20008000f00 */
[----:B------:R-:W-:Y:S02]  /*7060*/  IMAD.U32 R10, RZ, RZ, UR4 ;  /* 0x00000004ff0a7e24 */ /* 0x000fe4000f8e00ff */
[----:B------:R-:W-:Y:S07]  /*7070*/  LEPC R20, `(.L_x_108) ;  /* 0x000000001014794e */ /* 0x000fee0000000000 */
[----:B---3-5:R-:W-:Y:S05]  /*7080*/  CALL.ABS.NOINC R14 ;  /* 0x000000000e007343 */ /* 0x028fea0003c00000 */
.L_x_108:
[----:B------:R-:W1:Y:S01]  /*7090*/  LDCU.64 UR8, c[0x4][0x80] ;  /* 0x01001000ff0877ac */ /* 0x000e620008000a00 */
[----:B------:R-:W2:Y:S01]  /*70a0*/  LDC.64 R2, c[0x4][R2] ;  /* 0x0100000002027b82 */ /* 0x000ea20000000a00 */
[----:B------:R-:W-:Y:S02]  /*70b0*/  HFMA2 R12, -RZ, RZ, 0, 5.9604644775390625e-08 ;  /* 0x00000001ff0c7431 */ /* 0x000fe400000001ff */
[----:B------:R-:W-:Y:S02]  /*70c0*/  IMAD.MOV.U32 R8, RZ, RZ, 0x70 ;  /* 0x00000070ff087424 */ /* 0x000fe400078e00ff */
[----:B------:R-:W-:Y:S01]  /*70d0*/  IMAD.MOV.U32 R13, RZ, RZ, RZ ;  /* 0x000000ffff0d7224 */ /* 0x000fe200078e00ff */
[----:B------:R-:W3:Y:S01]  /*70e0*/  LDCU.64 UR6, c[0x4][0x88] ;  /* 0x01001100ff0677ac */ /* 0x000ee20008000a00 */
[----:B------:R-:W4:Y:S01]  /*70f0*/  LDCU.64 UR4, c[0x4][0x8] ;  /* 0x01000100ff0477ac */ /* 0x000f220008000a00 */
[----:B-1----:R-:W-:Y:S02]  /*7100*/  MOV R4, UR8 ;  /* 0x0000000800047c02 */ /* 0x002fe40008000f00 */
[----:B------:R-:W-:Y:S02]  /*7110*/  MOV R5, UR9 ;  /* 0x0000000900057c02 */ /* 0x000fe40008000f00 */
[----:B---3--:R-:W-:Y:S01]  /*7120*/  MOV R7, UR7 ;  /* 0x0000000700077c02 */ /* 0x008fe20008000f00 */
[----:B------:R-:W-:Y:S01]  /*7130*/  IMAD.U32 R6, RZ, RZ, UR6 ;  /* 0x00000006ff067e24 */ /* 0x000fe2000f8e00ff */
[----:B----4-:R-:W-:Y:S01]  /*7140*/  MOV R11, UR5 ;  /* 0x00000005000b7c02 */ /* 0x010fe20008000f00 */
[----:B------:R-:W-:Y:S02]  /*7150*/  IMAD.U32 R10, RZ, RZ, UR4 ;  /* 0x00000004ff0a7e24 */ /* 0x000fe4000f8e00ff */
[----:B------:R-:W-:Y:S07]  /*7160*/  LEPC R20, `(.L_x_107) ;  /* 0x000000001014794e */ /* 0x000fee0000000000 */
[----:B--2---:R-:W-:Y:S05]  /*7170*/  CALL.ABS.NOINC R2 ;  /* 0x0000000002007343 */ /* 0x004fea0003c00000 */
.L_x_107:
[----:B------:R-:W-:Y:S02]  /*7180*/  R2UR UR8, R96 ;  /* 0x00000000600872ca */ /* 0x000fe400000e0000 */
[----:B------:R-:W-:Y:S02]  /*7190*/  R2UR UR7, R90 ;  /* 0x000000005a0772ca */ /* 0x000fe400000e0000 */
[----:B------:R-:W-:Y:S02]  /*71a0*/  R2UR UR6, R89 ;  /* 0x00000000590672ca */ /* 0x000fe400000e0000 */
[----:B------:R-:W-:Y:S02]  /*71b0*/  R2UR UR5, R88 ;  /* 0x00000000580572ca */ /* 0x000fe400000e0000 */
[----:B------:R-:W-:Y:S02]  /*71c0*/  R2UR UR4, R87 ;  /* 0x00000000570472ca */ /* 0x000fe400000e0000 */
[----:B------:R-:W-:Y:S03]  /*71d0*/  ISETP.NE.U32.AND P4, PT, R74, RZ, PT ;  /* 0x000000ff4a00720c */ /* 0x000fe60003f85070 */
[----:B------:R-:W-:Y:S01]  /*71e0*/  UISETP.NE.AND UP2, UPT, UR8, URZ, UPT ;  /* 0x000000ff0800728c */ /* 0x000fe2000bf45270 */
[----:B------:R-:W-:Y:S01]  /*71f0*/  ISETP.NE.AND.EX P4, PT, R75, RZ, PT, P4 ;  /* 0x000000ff4b00720c */ /* 0x000fe20003f85340 */
[----:B------:R-:W-:Y:S04]  /*7200*/  UISETP.NE.U32.AND UP0, UPT, UR7, URZ, UPT ;  /* 0x000000ff0700728c */ /* 0x000fe8000bf05070 */
[----:B------:R-:W-:Y:S01]  /*7210*/  ISETP.NE.U32.AND P2, PT, RZ, UR5, PT ;  /* 0x00000005ff007c0c */ /* 0x000fe2000bf45070 */
[----:B------:R-:W-:Y:S01]  /*7220*/  UISETP.NE.AND.EX UP1, UPT, UR6, URZ, UPT, UP0 ;  /* 0x000000ff0600728c */ /* 0x000fe2000bf25300 */
[----:B------:R-:W-:Y:S01]  /*7230*/  PLOP3.LUT P1, PT, PT, PT, UP2, 0x80, 0x8 ;  /* 0x000000000008781c */ /* 0x000fe20003f2f028 */
[----:B------:R-:W-:Y:S01]  /*7240*/  UPLOP3.LUT UP0, UPT, UPT, UPT, UPT, 0x40, 0x4 ;  /* 0x000000000004789c */ /* 0x000fe20003f0e870 */
[----:B------:R-:W-:Y:S01]  /*7250*/  ISETP.NE.AND.EX P2, PT, RZ, UR4, PT, P2 ;  /* 0x00000004ff007c0c */ /* 0x000fe2000bf45320 */
[----:B------:R-:W-:Y:S06]  /*7260*/  @UP2 UPLOP3.LUT UP0, UPT, UPT, UPT, UP1, 0x80, 0x8 ;  /* 0x000000000008289c */ /* 0x000fec0003f0f010 */
[----:B------:R-:W-:Y:S01]  /*7270*/  PLOP3.LUT P0, PT, PT, PT, UP0, 0x80, 0x8 ;  /* 0x000000000008781c */ /* 0x000fe20003f0f008 */
[----:B------:R-:W-:Y:S01]  /*7280*/  @!UPT UIADD3 URZ, UPT, UPT, URZ, URZ, URZ ;  /* 0x000000fffffff290 */ /* 0x000fe2000fffe0ff */
[----:B------:R-:W-:Y:S11]  /*7290*/  BRA.U !UP1, `(.L_x_109) ;  /* 0x0000000109487547 */ /* 0x000ff6000b800000 */
[----:B------:R-:W1:Y:S01]  /*72a0*/  LDCU.64 UR8, c[0x0][0x358] ;  /* 0x00006b00ff0877ac */ /* 0x000e620008000a00 */
[----:B------:R-:W-:Y:S01]  /*72b0*/  R2UR UR5, R88 ;  /* 0x00000000580572ca */ /* 0x000fe200000e0000 */
[----:B------:R-:W-:Y:S01]  /*72c0*/  IMAD.MOV.U32 R85, RZ, RZ, 0x1 ;  /* 0x00000001ff557424 */ /* 0x000fe200078e00ff */
[----:B------:R-:W-:Y:S01]  /*72d0*/  R2UR UR4, R87 ;  /* 0x00000000570472ca */ /* 0x000fe200000e0000 */
[----:B------:R-:W-:Y:S01]  /*72e0*/  IMAD.MOV.U32 R0, RZ, RZ, 0x1 ;  /* 0x00000001ff007424 */ /* 0x000fe200078e00ff */
[----:B------:R-:W-:Y:S09]  /*72f0*/  R2UR UR6, R90 ;  /* 0x000000005a0672ca */ /* 0x000ff200000e0000 */
[----:B------:R-:W-:Y:S04]  /*7300*/  UISETP.NE.U32.AND UP0, UPT, UR5, URZ, UPT ;  /* 0x000000ff0500728c */ /* 0x000fe8000bf05070 */
[----:B------:R-:W-:Y:S06]  /*7310*/  UISETP.NE.AND.EX UP0, UPT, UR4, URZ, UPT, UP0 ;  /* 0x000000ff0400728c */ /* 0x000fec000bf05300 */
[----:B------:R-:W-:Y:S05]  /*7320*/  PLOP3.LUT P3, PT, PT, PT, UP0, 0x80, 0x8 ;  /* 0x000000000008781c */ /* 0x000fea0003f6f008 */
[----:B------:R-:W2:Y:S01]  /*7330*/  @UP0 LDCU.64 UR4, c[0x0][0xc88] ;  /* 0x00019100ff0407ac */ /* 0x000ea20008000a00 */
[----:B------:R-:W-:Y:S07]  /*7340*/  @UP0 UIMAD UR6, UR36, UR6, URZ ;  /* 0x00000006240602a4 */ /* 0x000fee000f8e02ff */
[----:B------:R-:W-:Y:S01]  /*7350*/  @!P3 PRMT R85, R0, 0x7610, R85 ;  /* 0x000076100055b816 */ /* 0x000fe20000000055 */
[----:B--2---:R-:W-:Y:S06]  /*7360*/  @UP0 UIMAD.WIDE UR4, UR6, 0x4, UR4 ;  /* 0x00000004060408a5 */ /* 0x004fec000f8e0204 */
[----:B------:R-:W-:Y:S02]  /*7370*/  IMAD.U32 R2, RZ, RZ, UR4 ;  /* 0x00000004ff027e24 */ /* 0x000fe4000f8e00ff */
[----:B------:R-:W-:Y:S03]  /*7380*/  IMAD.U32 R3, RZ, RZ, UR5 ;  /* 0x00000005ff037e24 */ /* 0x000fe6000f8e00ff */
[----:B------:R-:W2:Y:S02]  /*7390*/  @!UP0 LDCU UR4, c[0x0][0xc80] ;  /* 0x00019000ff0487ac */ /* 0x000ea40008000800 */
[----:B-1---5:R1:W5:Y:S02]  /*73a0*/  @P3 LDG.E R45, desc[UR8][R2.64] ;  /* 0x00000008022d3981 */ /* 0x022364000c1e1900 */
[----:B-12---:R-:W-:Y:S02]  /*73b0*/  @!P3 IMAD.U32 R45, RZ, RZ, UR4 ;  /* 0x00000004ff2dbe24 */ /* 0x006fe4000f8e00ff */
.L_x_109:
[----:B------:R-:W-:Y:S05]  /*73c0*/  @!P4 BRA `(.L_x_110) ;  /* 0x000000000024c947 */ /* 0x000fea0003800000 */
[----:B------:R-:W-:Y:S01]  /*73d0*/  ISETP.NE.U32.AND P3, PT, R72, RZ, PT ;  /* 0x000000ff4800720c */ /* 0x000fe20003f65070 */
[----:B------:R-:W1:Y:S03]  /*73e0*/  LDCU.64 UR4, c[0x0][0x358] ;  /* 0x00006b00ff0477ac */ /* 0x000e660008000a00 */
[----:B------:R-:W-:Y:S11]  /*73f0*/  ISETP.NE.AND.EX P3, PT, R73, RZ, PT, P3 ;  /* 0x000000ff4900720c */ /* 0x000ff60003f65330 */
[----:B------:R-:W-:Y:S02]  /*7400*/  @!UPT UIADD3 URZ, UPT, UPT, URZ, URZ, URZ ;  /* 0x000000fffffff290 */ /* 0x000fe4000fffe0ff */
[----:B------:R-:W2:Y:S01]  /*7410*/  @P3 LDC.64 R2, c[0x0][0xca8] ;  /* 0x00032a00ff023b82 */ /* 0x000ea20000000a00 */
[----:B------:R-:W-:Y:S04]  /*7420*/  @P3 IMAD R0, R74, UR36, RZ ;  /* 0x000000244a003c24 */ /* 0x000fe8000f8e02ff */
[----:B--2---:R-:W-:Y:S05]  /*7430*/  @P3 IMAD.WIDE R2, R0, 0x4, R2 ;  /* 0x0000000400023825 */ /* 0x004fea00078e0202 */
[----:B-1---5:R1:W5:Y:S02]  /*7440*/  @P3 LDG.E R43, desc[UR4][R2.64] ;  /* 0x00000004022b3981 */ /* 0x022364000c1e1900 */
[----:B-1----:R-:W2:Y:S02]  /*7450*/  @!P3 LDC R43, c[0x0][0xca0] ;  /* 0x00032800ff2bbb82 */ /* 0x002ea40000000800 */
.L_x_110:
[----:B-----5:R-:W-:Y:S01]  /*7460*/  FSETP.NEU.AND P3, PT, R45, RZ, PT ;  /* 0x000000ff2d00720b */ /* 0x020fe20003f6d000 */
[----:B------:R-:W-:Y:S01]  /*7470*/  ULOP3.LUT UR4, UR57, 0x1, URZ, 0x3c, !UPT ;  /* 0x0000000139047892 */ /* 0x000fe2000f8e3cff */
[----:B------:R-:W-:Y:S01]  /*7480*/  SEL R4, RZ, 0xffffffff, P2 ;  /* 0xffffffffff047807 */ /* 0x000fe20001000000 */
[----:B------:R-:W-:Y:S01]  /*7490*/  IMAD.U32 R51, RZ, RZ, UR45 ;  /* 0x0000002dff337e24 */ /* 0x000fe2000f8e00ff */
[----:B------:R-:W-:Y:S01]  /*74a0*/  @P1 LOP3.LUT P2, RZ, R85, 0xff, RZ, 0xc0, !PT ;  /* 0x000000ff55ff1812 */ /* 0x000fe2000784c0ff */
[----:B------:R-:W-:Y:S01]  /*74b0*/  IMAD.MOV.U32 R98, RZ, RZ, 0x10 ;  /* 0x00000010ff627424 */ /* 0x000fe200078e00ff */
[----:B------:R-:W-:Y:S01]  /*74c0*/  @P1 SEL R0, RZ, 0xffffffff, P3 ;  /* 0xffffffffff001807 */ /* 0x000fe20001800000 */
[----:B------:R-:W-:Y:S01]  /*74d0*/  IMAD.U32 R112, RZ, RZ, UR4 ;  /* 0x00000004ff707e24 */ /* 0x000fe2000f8e00ff */
[----:B------:R-:W-:Y:S01]  /*74e0*/  LEA R104, R80, UR44, 0x3 ;  /* 0x0000002c50687c11 */ /* 0x000fe2000f8e18ff */
[----:B------:R-:W-:Y:S01]  /*74f0*/  IMAD.SHL.U32 R99, R82, 0x2, RZ ;  /* 0x0000000252637824 */ /* 0x000fe200078e00ff */
[----:B------:R-:W-:Y:S01]  /*7500*/  @P0 SEL R0, R4, R0, !P2 ;  /* 0x0000000004000207 */ /* 0x000fe20005000000 */
[----:B------:R-:W-:Y:S01]  /*7510*/  IMAD.SHL.U32 R51, R51, 0x1000, RZ ;  /* 0x0000100033337824 */ /* 0x000fe200078e00ff */
[----:B------:R-:W-:Y:S01]  /*7520*/  PLOP3.LUT P2, PT, PT, PT, UP1, 0x80, 0x8 ;  /* 0x000000000008781c */ /* 0x000fe20003f4f018 */
[----:B------:R-:W-:Y:S01]  /*7530*/  BSSY B1, `(.L_x_111) ;  /* 0x000003b000017945 */ /* 0x000fe20003800000 */
[----:B------:R-:W-:Y:S01]  /*7540*/  @P1 LOP3.LUT R0, R0, 0x1, RZ, 0xc0, !PT ;  /* 0x0000000100001812 */ /* 0x000fe200078ec0ff */
[----:B------:R-:W-:Y:S01]  /*7550*/  IMAD.MOV.U32 R107, RZ, RZ, 0x1 ;  /* 0x00000001ff6b7424 */ /* 0x000fe200078e00ff */
[----:B------:R-:W-:Y:S01]  /*7560*/  LOP3.LUT P4, R76, R85, 0xff, RZ, 0xc0, !PT ;  /* 0x000000ff554c7812 */ /* 0x000fe2000788c0ff */
[----:B------:R-:W-:Y:S01]  /*7570*/  IMAD R105, R80, 0x40, R81 ;  /* 0x0000004050697824 */ /* 0x000fe200078e0251 */
[----:B------:R-:W-:Y:S01]  /*7580*/  ISETP.NE.U32.OR P5, PT, R0, 0x1, !P1 ;  /* 0x000000010000780c */ /* 0x000fe20004fa5470 */
[----:B------:R-:W-:Y:S01]  /*7590*/  IMAD.U32 R0, RZ, RZ, UR45 ;  /* 0x0000002dff007e24 */ /* 0x000fe2000f8e00ff */
[----:B------:R-:W-:Y:S01]  /*75a0*/  SEL R3, RZ, 0xffffffff, P3 ;  /* 0xffffffffff037807 */ /* 0x000fe20001800000 */
[----:B------:R-:W-:Y:S01]  /*75b0*/  IMAD.U32 R106, RZ, RZ, UR45 ;  /* 0x0000002dff6a7e24 */ /* 0x000fe2000f8e00ff */
[----:B------:R-:W-:Y:S02]  /*75c0*/  LOP3.LUT P6, RZ, R83, 0x40, RZ, 0xc0, !PT ;  /* 0x0000004053ff7812 */ /* 0x000fe400078cc0ff */
[----:B------:R-:W-:Y:S02]  /*75d0*/  CS2R R70, SRZ ;  /* 0x0000000000467805 */ /* 0x000fe4000001ff00 */
[----:B------:R-:W-:Y:S02]  /*75e0*/  LEA R0, R0, UR44, 0x3 ;  /* 0x0000002c00007c11 */ /* 0x000fe4000f8e18ff */
[----:B------:R-:W-:Y:S02]  /*75f0*/  CS2R R68, SRZ ;  /* 0x0000000000447805 */ /* 0x000fe4000001ff00 */
[----:B------:R-:W-:Y:S02]  /*7600*/  @P2 SEL R3, R4, R3, !P4 ;  /* 0x0000000304032207 */ /* 0x000fe40006000000 */
[----:B------:R-:W-:Y:S02]  /*7610*/  CS2R R66, SRZ ;  /* 0x0000000000427805 */ /* 0x000fe4000001ff00 */
[----:B------:R-:W-:Y:S02]  /*7620*/  SEL R98, R98, 0xfffffff0, !P6 ;  /* 0xfffffff062627807 */ /* 0x000fe40007000000 */
[----:B------:R-:W-:Y:S02]  /*7630*/  CS2R R64, SRZ ;  /* 0x0000000000407805 */ /* 0x000fe4000001ff00 */
[----:B------:R-:W-:Y:S02]  /*7640*/  LOP3.LUT R3, R3, 0x1, RZ, 0xc0, !PT ;  /* 0x0000000103037812 */ /* 0x000fe400078ec0ff */
[----:B------:R-:W-:Y:S02]  /*7650*/  CS2R R58, SRZ ;  /* 0x00000000003a7805 */ /* 0x000fe4000001ff00 */
[----:B------:R-:W-:Y:S02]  /*7660*/  @P5 SHF.L.U32 R2, R112, 0x1f, RZ ;  /* 0x0000001f70025819 */ /* 0x000fe400000006ff */
[----:B------:R-:W-:Y:S02]  /*7670*/  CS2R R56, SRZ ;  /* 0x0000000000387805 */ /* 0x000fe4000001ff00 */
[----:B------:R-:W-:Y:S02]  /*7680*/  IADD3 R50, PT, PT, R51, UR44, R99 ;  /* 0x0000002c33327c10 */ /* 0x000fe4000fffe063 */
[----:B------:R-:W-:Y:S01]  /*7690*/  CS2R R54, SRZ ;  /* 0x0000000000367805 */ /* 0x000fe2000001ff00 */
[----:B------:R1:W3:Y:S01]  /*76a0*/  @P5 SYNCS.PHASECHK.TRANS64.TRYWAIT P1, [R0+URZ+0xf0], R2 ;  /* 0x0000f002000055a7 */ /* 0x0002e200080211ff */
[----:B------:R-:W-:Y:S02]  /*76b0*/  ISETP.NE.U32.AND P2, PT, R3, 0x1, PT ;  /* 0x000000010300780c */ /* 0x000fe40003f45070 */
[----:B------:R-:W-:Y:S02]  /*76c0*/  CS2R R52, SRZ ;  /* 0x0000000000347805 */ /* 0x000fe4000001ff00 */
[----:B------:R-:W-:Y:S01]  /*76d0*/  P2R R97, PR, RZ, 0x20 ;  /* 0x00000020ff617803 */ /* 0x000fe20000000000 */
[----:B------:R-:W-:Y:S01]  /*76e0*/  IMAD.IADD R49, R50, 0x1, R98 ;  /* 0x0000000132317824 */ /* 0x000fe200078e0262 */
[----:B------:R-:W-:Y:S02]  /*76f0*/  P2R R113, PR, RZ, 0x4 ;  /* 0x00000004ff717803 */ /* 0x000fe40000000000 */
[----:B-1----:R-:W-:Y:S04]  /*7700*/  SHF.L.U32 R2, R79, 0x1f, RZ ;  /* 0x0000001f4f027819 */ /* 0x002fe800000006ff */
[----:B------:R1:W4:Y:S01]  /*7710*/  SYNCS.PHASECHK.TRANS64.TRYWAIT P0, [R104+URZ+0x150], R2 ;  /* 0x00015002680075a7 */ /* 0x00032200080011ff */
[----:B---3--:R-:W-:Y:S01]  /*7720*/  @P5 SEL R107, RZ, 0x1, !P1 ;  /* 0x00000001ff6b5807 */ /* 0x008fe20004800000 */
[----:B-1----:R-:W-:Y:S06]  /*7730*/  @!P5 BRA `(.L_x_112) ;  /* 0x000000000068d947 */ /* 0x002fec0003800000 */
[----:B------:R-:W-:Y:S01]  /*7740*/  ISETP.NE.AND P1, PT, R107, RZ, PT ;  /* 0x000000ff6b00720c */ /* 0x000fe20003f25270 */
[----:B------:R-:W-:Y:S01]  /*7750*/  BSSY B0, `(.L_x_113) ;  /* 0x000000d000007945 */ /* 0x000fe20003800000 */
[----:B------:R-:W-:Y:S02]  /*7760*/  CS2R R54, SRZ ;  /* 0x0000000000367805 */ /* 0x000fe4000001ff00 */
[----:B------:R-:W-:Y:S02]  /*7770*/  CS2R R52, SRZ ;  /* 0x0000000000347805 */ /* 0x000fe4000001ff00 */
[----:B------:R-:W-:Y:S02]  /*7780*/  CS2R R58, SRZ ;  /* 0x00000000003a7805 */ /* 0x000fe4000001ff00 */
[----:B------:R-:W-:Y:S02]  /*7790*/  CS2R R56, SRZ ;  /* 0x0000000000387805 */ /* 0x000fe4000001ff00 */
[----:B------:R-:W-:Y:S02]  /*77a0*/  CS2R R66, SRZ ;  /* 0x0000000000427805 */ /* 0x000fe4000001ff00 */
[----:B------:R-:W-:Y:S02]  /*77b0*/  CS2R R64, SRZ ;  /* 0x0000000000407805 */ /* 0x000fe4000001ff00 */
[----:B------:R-:W-:Y:S02]  /*77c0*/  CS2R R70, SRZ ;  /* 0x0000000000467805 */ /* 0x000fe4000001ff00 */
[----:B------:R-:W-:Y:S01]  /*77d0*/  CS2R R68, SRZ ;  /* 0x0000000000447805 */ /* 0x000fe2000001ff00 */
[----:B------:R-:W-:Y:S06]  /*77e0*/  @P1 BRA `(.L_x_114) ;  /* 0x00000000000c1947 */ /* 0x000fec0003800000 */
[----:B------:R-:W-:Y:S04]  /*77f0*/  SHF.L.U32 R3, R112, 0x1f, RZ ;  /* 0x0000001f70037819 */ /* 0x000fe800000006ff */
[----:B------:R-:W1:Y:S02]  /*7800*/  SYNCS.PHASECHK.TRANS64.TRYWAIT P1, [R0+URZ+0xf0], R3 ;  /* 0x0000f003000075a7 */ /* 0x000e6400080211ff */
[----:B-1----:R-:W-:Y:S05]  /*7810*/  @!P1 BRA `(.L_x_115) ;  /* 0x0000004c00b89947 */ /* 0x002fea0003800000 */
.L_x_114:
[----:B------:R-:W-:Y:S05]  /*7820*/  BSYNC B0 ;  /* 0x0000000000007941 */ /* 0x000fea0003800000 */
.L_x_113:
[----:B------:R-:W-:Y:S01]  /*7830*/  ISETP.NE.AND P1, PT, R113, RZ, PT ;  /* 0x000000ff7100720c */ /* 0x000fe20003f25270 */
[----:B------:R-:W-:Y:S04]  /*7840*/  UIADD3 UR4, UPT, UPT, UR45, 0x1, URZ ;  /* 0x000000012d047890 */ /* 0x000fe8000fffe0ff */
[----:B------:R-:W-:Y:S04]  /*7850*/  UISETP.NE.AND UP0, UPT, UR4, 0x3, UPT ;  /* 0x000000030400788c */ /* 0x000fe8000bf05270 */
[----:B------:R-:W-:Y:S02]  /*7860*/  USEL UR5, URZ, 0x1, UP0 ;  /* 0x00000001ff057887 */ /* 0x000fe40008000000 */
[----:B------:R-:W-:Y:S02]  /*7870*/  USEL UR4, UR4, URZ, UP0 ;  /* 0x000000ff04047287 */ /* 0x000fe40008000000 */
[----:B------:R3:W1:Y:S02]  /*7880*/  @P1 LDS.128 R52, [R50+0x200] ;  /* 0x0002000032341984 */ /* 0x0006640000000c00 */
[----:B------:R-:W-:Y:S02]  /*7890*/  LOP3.LUT R112, R112, UR5, RZ, 0x3c, !PT ;  /* 0x0000000570707c12 */ /* 0x000fe4000f8e3cff */
[----:B------:R3:W1:Y:S01]  /*78a0*/  @P1 LDS.128 R56, [R49+0x200] ;  /* 0x0002000031381984 */ /* 0x0006620000000c00 */
[----:B------:R-:W-:Y:S03]  /*78b0*/  IMAD.U32 R106, RZ, RZ, UR4 ;  /* 0x00000004ff6a7e24 */ /* 0x000fe6000f8e00ff */
[----:B------:R3:W1:Y:S04]  /*78c0*/  @P1 LDS.128 R64, [R50+0xa00] ;  /* 0x000a000032401984 */ /* 0x0006680000000c00 */
[----:B------:R3:W1:Y:S02]  /*78d0*/  @P1 LDS.128 R68, [R49+0xa00] ;  /* 0x000a000031441984 */ /* 0x0006640000000c00 */
.L_x_112:
[----:B------:R-:W-:Y:S05]  /*78e0*/  BSYNC B1 ;  /* 0x0000000000017941 */ /* 0x000fea0003800000 */
.L_x_111:
[----:B------:R-:W-:Y:S01]  /*78f0*/  HFMA2 R39, -RZ, RZ, 0, 0 ;  /* 0x00000000ff277431 */ /* 0x000fe200000001ff */
[----:B-1----:R-:W-:Y:S01]  /*7900*/  SHF.R.U32.HI R0, RZ, 0x15, R105 ;  /* 0x00000015ff007819 */ /* 0x002fe20000011669 */
[----:B----4-:R-:W-:Y:S06]  /*7910*/  @P0 BRA `(.L_x_116) ;  /* 0x0000000000080947 */ /* 0x010fec0003800000 */
[----:B------:R-:W1:Y:S02]  /*7920*/  SYNCS.PHASECHK.TRANS64.TRYWAIT P0, [R104+URZ+0x150], R2 ;  /* 0x00015002680075a7 */ /* 0x000e6400080011ff */
[----:B-1----:R-:W-:Y:S05]  /*7930*/  @!P0 BRA `(.L_x_117) ;  /* 0x0000004c00848947 */ /* 0x002fea0003800000 */
.L_x_116:
[----:B-1----:R-:W-:Y:S01]  /*7940*/  LOP3.LUT R2, R0, 0x3, RZ, 0xc0, !PT ;  /* 0x0000000300027812 */ /* 0x002fe200078ec0ff */
[----:B------:R-:W-:Y:S01]  /*7950*/  IMAD.MOV.U32 R38, RZ, RZ, RZ ;  /* 0x000000ffff267224 */ /* 0x000fe200078e00ff */
[----:B------:R-:W-:Y:S02]  /*7960*/  CS2R R36, SRZ ;  /* 0x0000000000247805 */ /* 0x000fe4000001ff00 */
[----:B------:R-:W-:Y:S02]  /*7970*/  CS2R R34, SRZ ;  /* 0x0000000000227805 */ /* 0x000fe4000001ff00 */
[----:B------:R-:W-:Y:S02]  /*7980*/  ISETP.NE.AND P0, PT, R84, R2, PT ;  /* 0x000000025400720c */ /* 0x000fe40003f05270 */
[----:B------:R-:W-:Y:S02]  /*7990*/  CS2R R32, SRZ ;  /* 0x0000000000207805 */ /* 0x000fe4000001ff00 */
        /* <DEDUP_REMOVED lines=13> */
[----:B------:R-:W-:Y:S11]  /*7a70*/  LOP3.LUT P0, RZ, R0, 0x3, R86, 0x48, !PT ;  /* 0x0000000300ff7812 */ /* 0x000ff60007804856 */
[----:B------:R-:W-:Y:S02]  /*7a80*/  @!UPT UIADD3 URZ, UPT, UPT, URZ, URZ, URZ ;  /* 0x000000fffffff290 */ /* 0x000fe4000fffe0ff */
[----:B------:R-:W-:Y:S05]  /*7a90*/  @!P0 BRA `(.L_x_119) ;  /* 0x0000000000408947 */ /* 0x000fea0003800000 */
[----:B------:R-:W1:Y:S01]  /*7aa0*/  LDCU.64 UR8, c[0x4][0x70] ;  /* 0x01000e00ff0877ac */ /* 0x000e620008000a00 */
[----:B------:R-:W-:Y:S01]  /*7ab0*/  MOV R15, 0x0 ;  /* 0x00000000000f7802 */ /* 0x000fe20000000f00 */
[----:B------:R-:W-:Y:S02]  /*7ac0*/  HFMA2 R12, -RZ, RZ, 0, 5.9604644775390625e-08 ;  /* 0x00000001ff0c7431 */ /* 0x000fe400000001ff */
[----:B------:R-:W-:Y:S02]  /*7ad0*/  IMAD.MOV.U32 R8, RZ, RZ, 0x192 ;  /* 0x00000192ff087424 */ /* 0x000fe400078e00ff */
[----:B------:R-:W-:Y:S01]  /*7ae0*/  IMAD.MOV.U32 R13, RZ, RZ, RZ ;  /* 0x000000ffff0d7224 */ /* 0x000fe200078e00ff */
[----:B------:R-:W4:Y:S01]  /*7af0*/  LDCU.64 UR6, c[0x4][0x78] ;  /* 0x01000f00ff0677ac */ /* 0x000f220008000a00 */
[----:B------:R-:W2:Y:S01]  /*7b00*/  LDC.64 R14, c[0x4][R15] ;  /* 0x010000000f0e7b82 */ /* 0x000ea20000000a00 */
[----:B------:R-:W5:Y:S01]  /*7b10*/  LDCU.64 UR4, c[0x4][0x10] ;  /* 0x01000200ff0477ac */ /* 0x000f620008000a00 */
[----:B-1----:R-:W-:Y:S01]  /*7b20*/  MOV R5, UR9 ;  /* 0x0000000900057c02 */ /* 0x002fe20008000f00 */
[----:B------:R-:W-:Y:S01]  /*7b30*/  IMAD.U32 R4, RZ, RZ, UR8 ;  /* 0x00000008ff047e24 */ /* 0x000fe2000f8e00ff */
[----:B----4-:R-:W-:Y:S01]  /*7b40*/  MOV R7, UR7 ;  /* 0x0000000700077c02 */ /* 0x010fe20008000f00 */
[----:B------:R-:W-:Y:S01]  /*7b50*/  IMAD.U32 R6, RZ, RZ, UR6 ;  /* 0x00000006ff067e24 */ /* 0x000fe2000f8e00ff */
[----:B-----5:R-:W-:Y:S01]  /*7b60*/  MOV R11, UR5 ;  /* 0x00000005000b7c02 */ /* 0x020fe20008000f00 */
[----:B------:R-:W-:Y:S02]  /*7b70*/  IMAD.U32 R10, RZ, RZ, UR4 ;  /* 0x00000004ff0a7e24 */ /* 0x000fe4000f8e00ff */
[----:B------:R-:W-:Y:S07]  /*7b80*/  LEPC R20, `(.L_x_119) ;  /* 0x000000001014794e */ /* 0x000fee0000000000 */
[----:B--23--:R-:W-:Y:S05]  /*7b90*/  CALL.ABS.NOINC R14 ;  /* 0x000000000e007343 */ /* 0x00cfea0003c00000 */
.L_x_119:
[----:B------:R-:W-:Y:S05]  /*7ba0*/  WARPSYNC.ALL ;  /* 0x0000000000007948 */ /* 0x000fea0003800000 */
[C---:B------:R-:W-:Y:S01]  /*7bb0*/  R2UR UR4, R105.reuse ;  /* 0x00000000690472ca */ /* 0x040fe200000e0000 */
[----:B------:R-:W-:Y:S05]  /*7bc0*/  VIADD R0, R105, 0x20 ;  /* 0x0000002069007836 */ /* 0x000fea0000000000 */
[----:B------:R-:W-:Y:S04]  /*7bd0*/  SHF.R.U32.HI R0, RZ, 0x15, R0 ;  /* 0x00000015ff007819 */ /* 0x000fe80000011600 */
[----:B------:R-:W-:Y:S03]  /*7be0*/  LOP3.LUT P0, RZ, R0, 0x3, R86, 0x48, !PT ;  /* 0x0000000300ff7812 */ /* 0x000fe60007804856 */
[----:B------:R-:W1:Y:S10]  /*7bf0*/  LDTM.x16 R24, tmem[UR4] ;  /* 0x00000004001879ee */ /* 0x000e740008240000 */
[----:B-1----:R-:W-:Y:S05]  /*7c00*/  @!P0 BRA `(.L_x_120) ;  /* 0x0000000000408947 */ /* 0x002fea0003800000 */
        /* <DEDUP_REMOVED lines=16> */
.L_x_120:
[----:B------:R-:W-:Y:S05]  /*7d10*/  WARPSYNC.ALL ;  /* 0x0000000000007948 */ /* 0x000fea0003800000 */
[----:B------:R-:W-:Y:S11]  /*7d20*/  R2UR UR4, R105 ;  /* 0x00000000690472ca */ /* 0x000ff600000e0000 */
[----:B------:R-:W-:Y:S02]  /*7d30*/  @!UPT UIADD3 URZ, UPT, UPT, URZ, URZ, URZ ;  /* 0x000000fffffff290 */ /* 0x000fe4000fffe0ff */
[----:B------:R-:W1:Y:S02]  /*7d40*/  LDTM.x16 R4, tmem[UR4+0x20] ;  /* 0x00002004000479ee */ /* 0x000e640008240000 */
[----:B-1----:R-:W-:Y:S01]  /*7d50*/  NOP ;  /* 0x0000000000007918 */ /* 0x002fe20000000000 */
.L_x_118:
[----:B------:R-:W-:Y:S01]  /*7d60*/  SHF.L.U32 R20, R52, 0x10, RZ ;  /* 0x0000001034147819 */ /* 0x000fe200000006ff */
[C---:B--2---:R-:W-:Y:S01]  /*7d70*/  FMUL R0, R43.reuse, R24 ;  /* 0x000000182b007220 */ /* 0x044fe20000400000 */
[----:B------:R-:W-:Y:S01]  /*7d80*/  ISETP.NE.AND P0, PT, R84, R2, PT ;  /* 0x000000025400720c */ /* 0x000fe20003f05270 */
[----:B------:R-:W-:Y:S01]  /*7d90*/  FMUL R2, R43, R25 ;  /* 0x000000192b027220 */ /* 0x000fe20000400000 */
[----:B------:R-:W-:Y:S01]  /*7da0*/  LOP3.LUT R21, R52, 0xffff0000, RZ, 0xc0, !PT ;  /* 0xffff000034157812 */ /* 0x000fe200078ec0ff */
[----:B------:R-:W-:Y:S01]  /*7db0*/  FFMA R0, R45, R20, R0 ;  /* 0x000000142d007223 */ /* 0x000fe20000000000 */
[----:B------:R-:W-:Y:S01]  /*7dc0*/  SHF.L.U32 R22, R53, 0x10, RZ ;  /* 0x0000001035167819 */ /* 0x000fe200000006ff */
[----:B------:R-:W-:Y:S01]  /*7dd0*/  FMUL R3, R43, R26 ;  /* 0x0000001a2b037220 */ /* 0x000fe20000400000 */
[----:B------:R-:W-:Y:S01]  /*7de0*/  LOP3.LUT R23, R53, 0xffff0000, RZ, 0xc0, !PT ;  /* 0xffff000035177812 */ /* 0x000fe200078ec0ff */
[----:B------:R-:W-:Y:S01]  /*7df0*/  FFMA R2, R45, R21, R2 ;  /* 0x000000152d027223 */ /* 0x000fe20000000002 */
[C---:B------:R-:W-:Y:S01]  /*7e00*/  SHF.L.U32 R40, R54.reuse, 0x10, RZ ;  /* 0x0000001036287819 */ /* 0x040fe200000006ff */
[----:B------:R-:W-:Y:S01]  /*7e10*/  FMUL R20, R43, R27 ;  /* 0x0000001b2b147220 */ /* 0x000fe20000400000 */
[----:B------:R-:W-:Y:S01]  /*7e20*/  LOP3.LUT R41, R54, 0xffff0000, RZ, 0xc0, !PT ;  /* 0xffff000036297812 */ /* 0x000fe200078ec0ff */
[----:B------:R-:W-:Y:S01]  /*7e30*/  FFMA R3, R45, R22, R3 ;  /* 0x000000162d037223 */ /* 0x000fe20000000003 */
[----:B------:R-:W-:Y:S01]  /*7e40*/  F2FP.BF16.F32.PACK_AB R60, R2, R0 ;  /* 0x00000000023c723e */ /* 0x000fe200000010ff */
[----:B------:R-:W-:Y:S01]  /*7e50*/  FMUL R21, R43, R28 ;  /* 0x0000001c2b157220 */ /* 0x000fe20000400000 */
[----:B------:R-:W-:Y:S01]  /*7e60*/  LOP3.LUT R42, R69, 0xffff0000, RZ, 0xc0, !PT ;  /* 0xffff0000452a7812 */ /* 0x000fe200078ec0ff */
[----:B------:R-:W-:Y:S01]  /*7e70*/  FMUL R22, R43, R29 ;  /* 0x0000001d2b167220 */ /* 0x000fe20000400000 */
[----:B------:R-:W-:Y:S01]  /*7e80*/  SHF.L.U32 R44, R70, 0x10, RZ ;  /* 0x00000010462c7819 */ /* 0x000fe200000006ff */
[----:B------:R-:W-:Y:S01]  /*7e90*/  FFMA R20, R45, R23, R20 ;  /* 0x000000172d147223 */ /* 0x000fe20000000014 */
[----:B------:R-:W-:Y:S01]  /*7ea0*/  SHF.L.U32 R23, R55, 0x10, RZ ;  /* 0x0000001037177819 */ /* 0x000fe200000006ff */
[----:B------:R-:W-:Y:S01]  /*7eb0*/  FFMA R21, R45, R40, R21 ;  /* 0x000000282d157223 */ /* 0x000fe20000000015 */
[----:B------:R-:W-:Y:S01]  /*7ec0*/  LOP3.LUT R40, R55, 0xffff0000, RZ, 0xc0, !PT ;  /* 0xffff000037287812 */ /* 0x000fe200078ec0ff */
[----:B------:R-:W-:Y:S01]  /*7ed0*/  FFMA R22, R45, R41, R22 ;  /* 0x000000292d167223 */ /* 0x000fe20000000016 */
[----:B------:R-:W-:Y:S01]  /*7ee0*/  F2FP.BF16.F32.PACK_AB R61, R20, R3 ;  /* 0x00000003143d723e */ /* 0x000fe200000010ff */
[C---:B------:R-:W-:Y:S01]  /*7ef0*/  FMUL R0, R43.reuse, R30 ;  /* 0x0000001e2b007220 */ /* 0x040fe20000400000 */
[----:B------:R-:W-:Y:S01]  /*7f00*/  LOP3.LUT R41, R58, 0xffff0000, RZ, 0xc0, !PT ;  /* 0xffff00003a297812 */ /* 0x000fe200078ec0ff */
[----:B------:R-:W-:Y:S01]  /*7f10*/  FMUL R2, R43, R31 ;  /* 0x0000001f2b027220 */ /* 0x000fe20000400000 */
[----:B------:R-:W-:Y:S01]  /*7f20*/  F2FP.BF16.F32.PACK_AB R62, R22, R21 ;  /* 0x00000015163e723e */ /* 0x000fe200000010ff */
[C---:B------:R-:W-:Y:S01]  /*7f30*/  FFMA R0, R45.reuse, R23, R0 ;  /* 0x000000172d007223 */ /* 0x040fe20000000000 */
[C---:B------:R-:W-:Y:S01]  /*7f40*/  SHF.L.U32 R22, R56.reuse, 0x10, RZ ;  /* 0x0000001038167819 */ /* 0x040fe200000006ff */
[----:B------:R-:W-:Y:S01]  /*7f50*/  FFMA R2, R45, R40, R2 ;  /* 0x000000282d027223 */ /* 0x000fe20000000002 */
[----:B------:R-:W-:Y:S01]  /*7f60*/  LOP3.LUT R23, R56, 0xffff0000, RZ, 0xc0, !PT ;  /* 0xffff000038177812 */ /* 0x000fe200078ec0ff */
[----:B------:R-:W-:Y:S01]  /*7f70*/  FMUL R3, R43, R32 ;  /* 0x000000202b037220 */ /* 0x000fe20000400000 */
[----:B------:R-:W-:Y:S01]  /*7f80*/  SHF.L.U32 R40, R57, 0x10, RZ ;  /* 0x0000001039287819 */ /* 0x000fe200000006ff */
[C---:B------:R-:W-:Y:S01]  /*7f90*/  FMUL R20, R43.reuse, R33 ;  /* 0x000000212b147220 */ /* 0x040fe20000400000 */
[----:B------:R-:W-:Y:S01]  /*7fa0*/  F2FP.BF16.F32.PACK_AB R63, R2, R0 ;  /* 0x00000000023f723e */ /* 0x000fe200000010ff */
[----:B------:R-:W-:Y:S01]  /*7fb0*/  FMUL R21, R43, R34 ;  /* 0x000000222b157220 */ /* 0x000fe20000400000 */
[----:B------:R-:W-:Y:S01]  /*7fc0*/  LOP3.LUT R46, R70, 0xffff0000, RZ, 0xc0, !PT ;  /* 0xffff0000462e7812 */ /* 0x000fe200078ec0ff */
[----:B------:R-:W-:Y:S01]  /*7fd0*/  FFMA R3, R45, R22, R3 ;  /* 0x000000162d037223 */ /* 0x000fe20000000003 */
[----:B------:R-:W-:Y:S01]  /*7fe0*/  SHF.L.U32 R47, R71, 0x10, RZ ;  /* 0x00000010472f7819 */ /* 0x000fe200000006ff */
[----:B------:R-:W-:Y:S01]  /*7ff0*/  FFMA R20, R45, R23, R20 ;  /* 0x000000172d147223 */ /* 0x000fe20000000014 */
[----:B------:R-:W-:Y:S01]  /*8000*/  LOP3.LUT R23, R57, 0xffff0000, RZ, 0xc0, !PT ;  /* 0xffff000039177812 */ /* 0x000fe200078ec0ff */
[----:B------:R-:W-:Y:S01]  /*8010*/  FFMA R21, R45, R40, R21 ;  /* 0x000000282d157223 */ /* 0x000fe20000000015 */
[----:B------:R-:W-:Y:S01]  /*8020*/  SHF.L.U32 R40, R58, 0x10, RZ ;  /* 0x000000103a287819 */ /* 0x000fe200000006ff */
[C---:B------:R-:W-:Y:S01]  /*8030*/  FMUL R0, R43.reuse, R35 ;  /* 0x000000232b007220 */ /* 0x040fe20000400000 */
[----:B------:R-:W-:Y:S01]  /*8040*/  F2FP.BF16.F32.PACK_AB R100, R20, R3 ;  /* 0x000000031464723e */ /* 0x000fe200000010ff */
[----:B------:R-:W-:Y:S01]  /*8050*/  FMUL R2, R43, R36 ;  /* 0x000000242b027220 */ /* 0x000fe20000400000 */
[----:B------:R-:W-:Y:S01]  /*8060*/  LOP3.LUT R48, R71, 0xffff0000, RZ, 0xc0, !PT ;  /* 0xffff000047307812 */ /* 0x000fe200078ec0ff */
[----:B------:R-:W-:Y:S01]  /*8070*/  FMUL R22, R43, R37 ;  /* 0x000000252b167220 */ /* 0x000fe20000400000 */
[----:B------:R-:W-:Y:S01]  /*8080*/  ISETP.NE.AND P1, PT, R84, RZ, PT ;  /* 0x000000ff5400720c */ /* 0x000fe20003f25270 */
[----:B------:R-:W-:Y:S01]  /*8090*/  FFMA R0, R45, R23, R0 ;  /* 0x000000172d007223 */ /* 0x000fe20000000000 */
[----:B------:R-:W-:Y:S01]  /*80a0*/  SHF.L.U32 R23, R59, 0x10, RZ ;  /* 0x000000103b177819 */ /* 0x000fe200000006ff */
[----:B------:R-:W-:Y:S01]  /*80b0*/  FFMA R2, R45, R40, R2 ;  /* 0x000000282d027223 */ /* 0x000fe20000000002 */
[----:B------:R-:W-:Y:S01]  /*80c0*/  LOP3.LUT R40, R59, 0xffff0000, RZ, 0xc0, !PT ;  /* 0xffff00003b287812 */ /* 0x000fe200078ec0ff */
[----:B------:R1:W-:Y:S01]  /*80d0*/  @!P0 STS.128 [R50+0x200], R60 ;  /* 0x0002003c32008388 */ /* 0x0003e20000000c00 */
[----:B------:R-:W-:Y:S01]  /*80e0*/  F2FP.BF16.F32.PACK_AB R101, R0, R21 ;  /* 0x000000150065723e */ /* 0x000fe200000010ff */
[----:B------:R-:W-:Y:S01]  /*80f0*/  FFMA R22, R45, R41, R22 ;  /* 0x000000292d167223 */ /* 0x000fe20000000016 */
[----:B------:R-:W-:Y:S01]  /*8100*/  LOP3.LUT R41, R66, 0xffff0000, RZ, 0xc0, !PT ;  /* 0xffff000042297812 */ /* 0x000fe200078ec0ff */
[C---:B------:R-:W-:Y:S01]  /*8110*/  FMUL R3, R43.reuse, R38 ;  /* 0x000000262b037220 */ /* 0x040fe20000400000 */
[C---:B------:R-:W-:Y:S01]  /*8120*/  FMUL R20, R43.reuse, R39 ;  /* 0x000000272b147220 */ /* 0x040fe20000400000 */
        /* <DEDUP_REMOVED lines=8> */
[----:B------:R-:W-:Y:S01]  /*81b0*/  FMUL R21, R43, R6 ;  /* 0x000000062b157220 */ /* 0x000fe20000400000 */
[C---:B------:R-:W-:Y:S01]  /*81c0*/  FFMA R0, R45.reuse, R22, R0 ;  /* 0x000000162d007223 */ /* 0x040fe20000000000 */
[C---:B------:R-:W-:Y:S01]  /*81d0*/  FFMA R2, R45.reuse, R23, R2 ;  /* 0x000000172d027223 */ /* 0x040fe20000000002 */
[----:B------:R-:W-:Y:S01]  /*81e0*/  F2FP.BF16.F32.PACK_AB R103, R20, R3 ;  /* 0x000000031467723e */ /* 0x000fe200000010ff */
[----:B------:R-:W-:Y:S01]  /*81f0*/  FFMA R21, R45, R40, R21 ;  /* 0x000000282d157223 */ /* 0x000fe20000000015 */
[----:B------:R-:W-:Y:S01]  /*8200*/  LOP3.LUT R23, R65, 0xffff0000, RZ, 0xc0, !PT ;  /* 0xffff000041177812 */ /* 0x000fe200078ec0ff */
[C---:B------:R-:W-:Y:S01]  /*8210*/  FMUL R3, R43.reuse, R7 ;  /* 0x000000072b037220 */ /* 0x040fe20000400000 */
[----:B------:R-:W-:Y:S01]  /*8220*/  SHF.L.U32 R40, R66, 0x10, RZ ;  /* 0x0000001042287819 */ /* 0x000fe200000006ff */
[----:B------:R1:W-:Y:S01]  /*8230*/  @!P0 STS.128 [R49+0x200], R100 ;  /* 0x0002006431008388 */ /* 0x0003e20000000c00 */
[C---:B------:R-:W-:Y:S01]  /*8240*/  FMUL R20, R43.reuse, R8 ;  /* 0x000000082b147220 */ /* 0x040fe20000400000 */
[----:B------:R-:W-:Y:S01]  /*8250*/  FMUL R22, R43, R9 ;  /* 0x000000092b167220 */ /* 0x000fe20000400000 */
[C---:B------:R-:W-:Y:S01]  /*8260*/  FFMA R3, R45.reuse, R23, R3 ;  /* 0x000000172d037223 */ /* 0x040fe20000000003 */
[----:B------:R-:W-:Y:S01]  /*8270*/  F2FP.BF16.F32.PACK_AB R108, R2, R0 ;  /* 0x00000000026c723e */ /* 0x000fe200000010ff */
[----:B------:R-:W-:Y:S01]  /*8280*/  FFMA R20, R45, R40, R20 ;  /* 0x000000282d147223 */ /* 0x000fe20000000014 */
[----:B------:R-:W-:Y:S01]  /*8290*/  SHF.L.U32 R23, R67, 0x10, RZ ;  /* 0x0000001043177819 */ /* 0x000fe200000006ff */
[----:B------:R-:W-:Y:S01]  /*82a0*/  FMUL R0, R43, R10 ;  /* 0x0000000a2b007220 */ /* 0x000fe20000400000 */
[----:B------:R-:W-:Y:S01]  /*82b0*/  LOP3.LUT R40, R67, 0xffff0000, RZ, 0xc0, !PT ;  /* 0xffff000043287812 */ /* 0x000fe200078ec0ff */
[----:B------:R-:W-:Y:S01]  /*82c0*/  FFMA R22, R45, R41, R22 ;  /* 0x000000292d167223 */ /* 0x000fe20000000016 */
[----:B------:R-:W-:Y:S01]  /*82d0*/  FMUL R2, R43, R11 ;  /* 0x0000000b2b027220 */ /* 0x000fe20000400000 */
[----:B------:R-:W-:Y:S01]  /*82e0*/  FFMA R0, R45, R23, R0 ;  /* 0x000000172d007223 */ /* 0x000fe20000000000 */
[----:B------:R-:W-:Y:S01]  /*82f0*/  F2FP.BF16.F32.PACK_AB R109, R3, R21 ;  /* 0x00000015036d723e */ /* 0x000fe200000010ff */
[----:B------:R-:W-:Y:S01]  /*8300*/  FMUL R3, R43, R12 ;  /* 0x0000000c2b037220 */ /* 0x000fe20000400000 */
[----:B------:R-:W-:Y:S01]  /*8310*/  FFMA R2, R45, R40, R2 ;  /* 0x000000282d027223 */ /* 0x000fe20000000002 */
[----:B------:R-:W-:Y:S01]  /*8320*/  SHF.L.U32 R23, R68, 0x10, RZ ;  /* 0x0000001044177819 */ /* 0x000fe200000006ff */
[C---:B------:R-:W-:Y:S01]  /*8330*/  FMUL R21, R43.reuse, R14 ;  /* 0x0000000e2b157220 */ /* 0x040fe20000400000 */
[----:B------:R-:W-:Y:S01]  /*8340*/  F2FP.BF16.F32.PACK_AB R110, R22, R20 ;  /* 0x00000014166e723e */ /* 0x000fe200000010ff */
[C---:B------:R-:W-:Y:S01]  /*8350*/  FMUL R20, R43.reuse, R13 ;  /* 0x0000000d2b147220 */ /* 0x040fe20000400000 */
[----:B------:R-:W-:Y:S01]  /*8360*/  LOP3.LUT R40, R68, 0xffff0000, RZ, 0xc0, !PT ;  /* 0xffff000044287812 */ /* 0x000fe200078ec0ff */
[----:B------:R-:W-:Y:S01]  /*8370*/  FMUL R22, R43, R15 ;  /* 0x0000000f2b167220 */ /* 0x000fe20000400000 */
[----:B------:R-:W-:Y:S01]  /*8380*/  SHF.L.U32 R41, R69, 0x10, RZ ;  /* 0x0000001045297819 */ /* 0x000fe200000006ff */
[----:B------:R-:W-:Y:S01]  /*8390*/  FFMA R3, R45, R23, R3 ;  /* 0x000000172d037223 */ /* 0x000fe20000000003 */
[----:B------:R-:W-:Y:S01]  /*83a0*/  FMUL R23, R43, R16 ;  /* 0x000000102b177220 */ /* 0x000fe20000400000 */
[----:B------:R-:W-:Y:S01]  /*83b0*/  FFMA R20, R45, R40, R20 ;  /* 0x000000282d147223 */ /* 0x000fe20000000014 */
[----:B------:R-:W-:Y:S01]  /*83c0*/  FMUL R40, R43, R17 ;  /* 0x000000112b287220 */ /* 0x000fe20000400000 */
[C---:B------:R-:W-:Y:S01]  /*83d0*/  FFMA R21, R45.reuse, R41, R21 ;  /* 0x000000292d157223 */ /* 0x040fe20000000015 */
[----:B------:R-:W-:Y:S01]  /*83e0*/  FFMA R22, R45, R42, R22 ;  /* 0x0000002a2d167223 */ /* 0x000fe20000000016 */
[C---:B------:R-:W-:Y:S01]  /*83f0*/  FMUL R41, R43.reuse, R18 ;  /* 0x000000122b297220 */ /* 0x040fe20000400000 */
[----:B------:R-:W-:Y:S01]  /*8400*/  FMUL R42, R43, R19 ;  /* 0x000000132b2a7220 */ /* 0x000fe20000400000 */
[----:B------:R-:W-:Y:S01]  /*8410*/  F2FP.BF16.F32.PACK_AB R111, R2, R0 ;  /* 0x00000000026f723e */ /* 0x000fe200000010ff */
[C---:B------:R-:W-:Y:S01]  /*8420*/  FFMA R23, R45.reuse, R44, R23 ;  /* 0x0000002c2d177223 */ /* 0x040fe20000000017 */
[C---:B------:R-:W-:Y:S01]  /*8430*/  FFMA R40, R45.reuse, R46, R40 ;  /* 0x0000002e2d287223 */ /* 0x040fe20000000028 */
[C---:B------:R-:W-:Y:S01]  /*8440*/  FFMA R41, R45.reuse, R47, R41 ;  /* 0x0000002f2d297223 */ /* 0x040fe20000000029 */
[----:B------:R-:W-:Y:S01]  /*8450*/  FFMA R42, R45, R48, R42 ;  /* 0x000000302d2a7223 */ /* 0x000fe2000000002a */
[----:B------:R1:W-:Y:S01]  /*8460*/  @!P0 STS.128 [R50+0xa00], R108 ;  /* 0x000a006c32008388 */ /* 0x0003e20000000c00 */
[----:B------:R-:W-:Y:S02]  /*8470*/  F2FP.BF16.F32.PACK_AB R21, R22, R21 ;  /* 0x000000151615723e */ /* 0x000fe400000010ff */
[----:B------:R-:W-:Y:S02]  /*8480*/  F2FP.BF16.F32.PACK_AB R22, R40, R23 ;  /* 0x000000172816723e */ /* 0x000fe400000010ff */
[----:B------:R-:W-:Y:S02]  /*8490*/  F2FP.BF16.F32.PACK_AB R20, R20, R3 ;  /* 0x000000031414723e */ /* 0x000fe400000010ff */
[----:B------:R-:W-:Y:S05]  /*84a0*/  F2FP.BF16.F32.PACK_AB R23, R42, R41 ;  /* 0x000000292a17723e */ /* 0x000fea00000010ff */
[----:B------:R1:W-:Y:S01]  /*84b0*/  @!P0 STS.128 [R49+0xa00], R20 ;  /* 0x000a001431008388 */ /* 0x0003e20000000c00 */
[----:B------:R-:W-:Y:S01]  /*84c0*/  @!PT LDS RZ, [RZ] ;  /* 0x00000000fffff984 */ /* 0x000fe20000000800 */
[----:B------:R-:W-:Y:S01]  /*84d0*/  @!PT LDS RZ, [RZ] ;  /* 0x00000000fffff984 */ /* 0x000fe20000000800 */
[----:B------:R-:W-:Y:S01]  /*84e0*/  @!PT LDS RZ, [RZ] ;  /* 0x00000000fffff984 */ /* 0x000fe20000000800 */
[----:B------:R-:W-:Y:S01]  /*84f0*/  @!PT LDS RZ, [RZ] ;  /* 0x00000000fffff984 */ /* 0x000fe20000000800 */
[----:B------:R2:W-:Y:S07]  /*8500*/  MEMBAR.ALL.CTA ;  /* 0x0000000000007992 */ /* 0x0005ee0000008000 */
[----:B--2---:R-:W2:Y:S01]  /*8510*/  FENCE.VIEW.ASYNC.S ;  /* 0x00000000000073c6 */ /* 0x004ea20000000000 */
[----:B------:R-:W-:Y:S05]  /*8520*/  WARPSYNC.ALL ;  /* 0x0000000000007948 */ /* 0x000fea0003800000 */
[----:B------:R-:W-:Y:S01]  /*8530*/  BSSY.RECONVERGENT B0, `(.L_x_121) ;  /* 0x0000011000007945 */ /* 0x000fe20003800200 */
[----:B--2---:R-:W-:Y:S06]  /*8540*/  BAR.SYNC.DEFER_BLOCKING 0x1, 0x80 ;  /* 0x0042000000007b1d */ /* 0x004fec0000010000 */
[----:B------:R-:W-:Y:S05]  /*8550*/  @P1 BRA `(.L_x_122) ;  /* 0x0000000000381947 */ /* 0x000fea0003800000 */
[----:B------:R-:W2:Y:S01]  /*8560*/  LDCU.64 UR6, c[0x0][0x348] ;  /* 0x00006900ff0677ac */ /* 0x000ea20008000a00 */
[----:B------:R-:W-:Y:S01]  /*8570*/  R2UR UR5, R51 ;  /* 0x00000000330572ca */ /* 0x000fe200000e0000 */
[----:B------:R-:W-:Y:S01]  /*8580*/  UMOV UR51, UR36 ;  /* 0x0000002400337c82 */ /* 0x000fe20008000000 */
[----:B------:R-:W-:Y:S01]  /*8590*/  UIADD3 UR9, UPT, UPT, UR49, 0x20, URZ ;  /* 0x0000002031097890 */ /* 0x000fe2000fffe0ff */
[----:B------:R-:W-:Y:S01]  /*85a0*/  UMOV UR10, UR50 ;  /* 0x00000032000a7c82 */ /* 0x000fe20008000000 */
[----:B------:R-:W-:Y:S09]  /*85b0*/  UMOV UR11, UR36 ;  /* 0x00000024000b7c82 */ /* 0x000ff20008000000 */
[----:B------:R-:W-:Y:S02]  /*85c0*/  UIADD3 UR5, UPT, UPT, UR44, UR5, URZ ;  /* 0x000000052c057290 */ /* 0x000fe4000fffe0ff */
[----:B--2---:R-:W-:Y:S02]  /*85d0*/  UIADD3 UR4, UP0, UPT, UR6, 0xa80, URZ ;  /* 0x00000a8006047890 */ /* 0x004fe4000ff1e0ff */
[----:B------:R-:W-:Y:S02]  /*85e0*/  UIADD3 UR48, UPT, UPT, UR5, 0x200, URZ ;  /* 0x0000020005307890 */ /* 0x000fe4000fffe0ff */
[----:B------:R-:W-:Y:S02]  /*85f0*/  UIADD3 UR8, UPT, UPT, UR5, 0xa00, URZ ;  /* 0x00000a0005087890 */ /* 0x000fe4000fffe0ff */
[----:B------:R-:W-:Y:S09]  /*8600*/  UIADD3.X UR5, UPT, UPT, URZ, UR7, URZ, UP0, !UPT ;  /* 0x00000007ff057290 */ /* 0x000ff200087fe4ff */
[----:B------:R2:W-:Y:S01]  /*8610*/  UTMASTG.3D [UR48], [UR4] ;  /* 0x00000030040073b5 */ /* 0x0005e20008010000 */
[----:B------:R2:W-:Y:S02]  /*8620*/  UTMASTG.3D [UR8], [UR4] ;  /* 0x00000008040073b5 */ /* 0x0005e40008010000 */
[----:B--2---:R0:W-:Y:S02]  /*8630*/  UTMACMDFLUSH ;  /* 0x00000000000079b7 */ /* 0x0041e40000000000 */
.L_x_122:
[----:B------:R-:W-:Y:S05]  /*8640*/  BSYNC.RECONVERGENT B0 ;  /* 0x0000000000007941 */ /* 0x000fea0003800200 */
.L_x_121:
[----:B------:R-:W-:Y:S01]  /*8650*/  UIADD3 UR47, UPT, UPT, UR45, 0x1, URZ ;  /* 0x000000012d2f7890 */ /* 0x000fe2000fffe0ff */
[----:B------:R-:W-:Y:S03]  /*8660*/  BSSY.RECONVERGENT B0, `(.L_x_123) ;  /* 0x0000005000007945 */ /* 0x000fe60003800200 */
[----:B------:R-:W-:Y:S04]  /*8670*/  UISETP.NE.AND UP0, UPT, UR47, 0x3, UPT ;  /* 0x000000032f00788c */ /* 0x000fe8000bf05270 */
[----:B------:R-:W-:Y:S01]  /*8680*/  USEL UR46, UR47, URZ, UP0 ;  /* 0x000000ff2f2e7287 */ /* 0x000fe20008000000 */
[----:B------:R-:W-:Y:S11]  /*8690*/  @P1 BRA `(.L_x_124) ;  /* 0x0000000000041947 */ /* 0x000ff60003800000 */
[----:B------:R-:W-:Y:S04]  /*86a0*/  DEPBAR.LE SB0, 0x1 ;  /* 0x000080400000791a */ /* 0x000fe80000000000 */
.L_x_124:
[----:B------:R-:W-:Y:S05]  /*86b0*/  BSYNC.RECONVERGENT B0 ;  /* 0x0000000000007941 */ /* 0x000fea0003800200 */
.L_x_123:
[----:B------:R-:W-:Y:S01]  /*86c0*/  BAR.SYNC.DEFER_BLOCKING 0x1, 0x80 ;  /* 0x0042000000007b1d */ /* 0x000fe20000010000 */
[----:B------:R-:W-:Y:S01]  /*86d0*/  ISETP.NE.AND P1, PT, R97, RZ, PT ;  /* 0x000000ff6100720c */ /* 0x000fe20003f25270 */
[----:B------:R-:W-:Y:S01]  /*86e0*/  UISETP.NE.AND UP0, UPT, UR56, URZ, UPT ;  /* 0x000000ff3800728c */ /* 0x000fe2000bf05270 */
[----:B-1----:R-:W-:Y:S11]  /*86f0*/  LEA R20, R106, UR44, 0x3 ;  /* 0x0000002c6a147c11 */ /* 0x002ff6000f8e18ff */
[----:B------:R-:W-:Y:S01]  /*8700*/  @P1 SHF.L.U32 R3, R112, 0x1f, RZ ;  /* 0x0000001f70031819 */ /* 0x000fe200000006ff */
[----:B------:R-:W-:Y:S06]  /*8710*/  BRA.U !UP0, `(.L_x_125) ;  /* 0x0000000108247547 */ /* 0x000fec000b800000 */
[----:B------:R-:W1:Y:S01]  /*8720*/  S2R R0, SR_CgaCtaId ;  /* 0x0000000000007919 */ /* 0x000e620000008800 */
[----:B------:R-:W-:Y:S01]  /*8730*/  IMAD.U32 R2, RZ, RZ, UR52 ;  /* 0x00000034ff027e24 */ /* 0x000fe2000f8e00ff */
[----:B------:R-:W-:Y:S04]  /*8740*/  UIADD3 UR4, UPT, UPT, UR52, 0x1, URZ ;  /* 0x0000000134047890 */ /* 0x000fe8000fffe0ff */
[----:B------:R-:W-:Y:S01]  /*8750*/  @P1 LEA R2, R2, UR44, 0x3 ;  /* 0x0000002c02021c11 */ /* 0x000fe2000f8e18ff */
[----:B------:R-:W-:Y:S04]  /*8760*/  UISETP.NE.AND UP0, UPT, UR4, 0x3, UPT ;  /* 0x000000030400788c */ /* 0x000fe8000bf05270 */
[----:B------:R-:W-:Y:S01]  /*8770*/  @P1 VIADD R2, R2, 0x108 ;  /* 0x0000010802021836 */ /* 0x000fe20000000000 */
[----:B------:R-:W-:Y:S04]  /*8780*/  USEL UR52, UR4, URZ, UP0 ;  /* 0x000000ff04347287 */ /* 0x000fe80008000000 */
[----:B-1----:R-:W-:Y:S04]  /*8790*/  @P1 PRMT R0, R0, 0x654, R2 ;  /* 0x0000065400001816 */ /* 0x002fe80000000002 */
[----:B------:R1:W-:Y:S04]  /*87a0*/  @P1 SYNCS.ARRIVE.TRANS64.RED.A1T0 RZ, [R0+URZ], RZ ;  /* 0x000000ff00ff19a7 */ /* 0x0003e800081004ff */
.L_x_125:
[----:B------:R-:W2:Y:S01]  /*87b0*/  @P1 SYNCS.PHASECHK.TRANS64.TRYWAIT P0, [R20+URZ+0xf0], R3 ;  /* 0x0000f003140015a7 */ /* 0x000ea200080011ff */
[----:B------:R-:W-:Y:S01]  /*87c0*/  BSSY B1, `(.L_x_126) ;  /* 0x0000019000017945 */ /* 0x000fe20003800000 */
[----:B--2---:R-:W-:Y:S03]  /*87d0*/  @P1 SEL R107, RZ, 0x1, !P0 ;  /* 0x00000001ff6b1807 */ /* 0x004fe60004000000 */
[----:B------:R-:W-:Y:S05]  /*87e0*/  @!P1 BRA `(.L_x_127) ;  /* 0x0000000000589947 */ /* 0x000fea0003800000 */
[----:B------:R-:W-:Y:S01]  /*87f0*/  ISETP.NE.AND P1, PT, R113, RZ, PT ;  /* 0x000000ff7100720c */ /* 0x000fe20003f25270 */
[----:B------:R-:W-:Y:S01]  /*8800*/  BSSY B0, `(.L_x_128) ;  /* 0x0000009000007945 */ /* 0x000fe20003800000 */
[----:B------:R-:W-:Y:S11]  /*8810*/  ISETP.NE.AND P0, PT, R107, RZ, PT ;  /* 0x000000ff6b00720c */ /* 0x000ff60003f05270 */
[----:B------:R-:W-:Y:S05]  /*8820*/  @P1 IMAD R3, R106, 0x1000, R99 ;  /* 0x000010006a031824 */ /* 0x000fea00078e0263 */
[----:B------:R-:W-:Y:S05]  /*8830*/  @P1 IADD3 R2, PT, PT, R3, UR44, RZ ;  /* 0x0000002c03021c10 */ /* 0x000fea000fffe0ff */
[----:B------:R-:W-:Y:S01]  /*8840*/  @P1 IMAD.IADD R2, R98, 0x1, R2 ;  /* 0x0000000162021824 */ /* 0x000fe200078e0202 */
[----:B------:R-:W-:Y:S06]  /*8850*/  @P0 BRA `(.L_x_129) ;  /* 0x00000000000c0947 */ /* 0x000fec0003800000 */
[----:B-1----:R-:W-:Y:S04]  /*8860*/  SHF.L.U32 R0, R112, 0x1f, RZ ;  /* 0x0000001f70007819 */ /* 0x002fe800000006ff */
[----:B------:R-:W1:Y:S02]  /*8870*/  SYNCS.PHASECHK.TRANS64.TRYWAIT P0, [R20+URZ+0xf0], R0 ;  /* 0x0000f000140075a7 */ /* 0x000e6400080011ff */
[----:B-1----:R-:W-:Y:S05]  /*8880*/  @!P0 BRA `(.L_x_130) ;  /* 0x0000003c00c48947 */ /* 0x002fea0003800000 */
.L_x_129:
[----:B------:R-:W-:Y:S05]  /*8890*/  BSYNC B0 ;  /* 0x0000000000007941 */ /* 0x000fea0003800000 */
.L_x_128:
[----:B------:R-:W-:Y:S01]  /*88a0*/  ISETP.NE.AND P0, PT, R113, RZ, PT ;  /* 0x000000ff7100720c */ /* 0x000fe20003f05270 */
[----:B------:R-:W-:Y:S11]  /*88b0*/  VIADD R106, R106, 0x1 ;  /* 0x000000016a6a7836 */ /* 0x000ff60000000000 */
[----:B------:R-:W-:Y:S01]  /*88c0*/  @!UPT UIADD3 URZ, UPT, UPT, URZ, URZ, URZ ;  /* 0x000000fffffff290 */ /* 0x000fe2000fffe0ff */
[----:B------:R2:W4:Y:S04]  /*88d0*/  @P0 LDS.128 R52, [R3+UR44+0x200] ;  /* 0x0002002c03340984 */ /* 0x0005280008000c00 */
[----:B------:R2:W2:Y:S04]  /*88e0*/  @P0 LDS.128 R64, [R3+UR44+0xa00] ;  /* 0x000a002c03400984 */ /* 0x0004a80008000c00 */
[----:B------:R2:W2:Y:S04]  /*88f0*/  @P0 LDS.128 R56, [R2+0x200] ;  /* 0x0002000002380984 */ /* 0x0004a80000000c00 */
[----:B------:R2:W2:Y:S01]  /*8900*/  @P0 LDS.128 R68, [R2+0xa00] ;  /* 0x000a000002440984 */ /* 0x0004a20000000c00 */
[C---:B------:R-:W-:Y:S04]  /*8910*/  ISETP.NE.AND P0, PT, R106.reuse, 0x3, PT ;  /* 0x000000036a00780c */ /* 0x040fe80003f05270 */
[----:B-1----:R-:W-:Y:S02]  /*8920*/  SEL R0, RZ, 0x1, P0 ;  /* 0x00000001ff007807 */ /* 0x002fe40000000000 */
[----:B------:R-:W-:Y:S02]  /*8930*/  SEL R106, R106, RZ, P0 ;  /* 0x000000ff6a6a7207 */ /* 0x000fe40000000000 */
[----:B------:R-:W-:Y:S02]  /*8940*/  LOP3.LUT R112, R112, R0, RZ, 0x3c, !PT ;  /* 0x0000000070707212 */ /* 0x000fe400078e3cff */
.L_x_127:
[----:B------:R-:W-:Y:S05]  /*8950*/  BSYNC B1 ;  /* 0x0000000000017941 */ /* 0x000fea0003800000 */
.L_x_126:
[----:B--2---:R-:W-:Y:S05]  /*8960*/  VIADD R3, R105, 0x400000 ;  /* 0x0040000069037836 */ /* 0x004fea0000000000 */
[----:B-1----:R-:W-:Y:S04]  /*8970*/  SHF.R.U32.HI R0, RZ, 0x15, R3 ;  /* 0x00000015ff007819 */ /* 0x002fe80000011603 */
[----:B------:R-:W-:Y:S04]  /*8980*/  LOP3.LUT R2, R0, 0x3, RZ, 0xc0, !PT ;  /* 0x0000000300027812 */ /* 0x000fe800078ec0ff */
[----:B------:R-:W-:Y:S11]  /*8990*/  ISETP.NE.AND P0, PT, R84, R2, PT ;  /* 0x000000025400720c */ /* 0x000ff60003f05270 */
[----:B------:R-:W-:Y:S02]  /*89a0*/  @!UPT UIADD3 URZ, UPT, UPT, URZ, URZ, URZ ;  /* 0x000000fffffff290 */ /* 0x000fe4000fffe0ff */
[----:B------:R-:W-:Y:S05]  /*89b0*/  @P0 BRA `(.L_x_131) ;  /* 0x0000000000bc0947 */ /* 0x000fea0003800000 */
[----:B------:R-:W-:Y:S02]  /*89c0*/  LOP3.LUT P0, RZ, R0, 0x3, R86, 0x48, !PT ;  /* 0x0000000300ff7812 */ /* 0x000fe40007804856 */
[----:B------:R-:W-:Y:S11]  /*89d0*/  MOV R16, R3 ;  /* 0x0000000300107202 */ /* 0x000ff60000000f00 */
[----:B------:R-:W-:Y:S05]  /*89e0*/  @!P0 BRA `(.L_x_132) ;  /* 0x0000000000408947 */ /* 0x000fea0003800000 */
[----:B------:R-:W1:Y:S01]  /*89f0*/  LDCU.64 UR8, c[0x4][0x70] ;  /* 0x01000e00ff0877ac */ /* 0x000e620008000a00 */
[----:B------:R-:W-:Y:S01]  /*8a00*/  MOV R15, 0x0 ;  /* 0x00000000000f7802 */ /* 0x000fe20000000f00 */
[----:B------:R-:W-:Y:S02]  /*8a10*/  HFMA2 R12, -RZ, RZ, 0, 5.9604644775390625e-08 ;  /* 0x00000001ff0c7431 */ /* 0x000fe400000001ff */
[----:B------:R-:W-:Y:S02]  /*8a20*/  IMAD.MOV.U32 R8, RZ, RZ, 0x192 ;  /* 0x00000192ff087424 */ /* 0x000fe400078e00ff */
[----:B------:R-:W-:Y:S01]  /*8a30*/  IMAD.MOV.U32 R13, RZ, RZ, RZ ;  /* 0x000000ffff0d7224 */ /* 0x000fe200078e00ff */
[----:B------:R-:W2:Y:S01]  /*8a40*/  LDCU.64 UR6, c[0x4][0x78] ;  /* 0x01000f00ff0677ac */ /* 0x000ea20008000a00 */
[----:B------:R-:W3:Y:S01]  /*8a50*/  LDC.64 R14, c[0x4][R15] ;  /* 0x010000000f0e7b82 */ /* 0x000ee20000000a00 */
[----:B------:R-:W5:Y:S01]  /*8a60*/  LDCU.64 UR4, c[0x4][0x10] ;  /* 0x01000200ff0477ac */ /* 0x000f620008000a00 */
[----:B-1----:R-:W-:Y:S01]  /*8a70*/  MOV R5, UR9 ;  /* 0x0000000900057c02 */ /* 0x002fe20008000f00 */
[----:B------:R-:W-:Y:S01]  /*8a80*/  IMAD.U32 R4, RZ, RZ, UR8 ;  /* 0x00000008ff047e24 */ /* 0x000fe2000f8e00ff */
[----:B--2---:R-:W-:Y:S01]  /*8a90*/  MOV R7, UR7 ;  /* 0x0000000700077c02 */ /* 0x004fe20008000f00 */
[----:B------:R-:W-:Y:S01]  /*8aa0*/  IMAD.U32 R6, RZ, RZ, UR6 ;  /* 0x00000006ff067e24 */ /* 0x000fe2000f8e00ff */
[----:B-----5:R-:W-:Y:S01]  /*8ab0*/  MOV R11, UR5 ;  /* 0x00000005000b7c02 */ /* 0x020fe20008000f00 */
[----:B------:R-:W-:Y:S02]  /*8ac0*/  IMAD.U32 R10, RZ, RZ, UR4 ;  /* 0x00000004ff0a7e24 */ /* 0x000fe4000f8e00ff */
[----:B------:R-:W-:Y:S07]  /*8ad0*/  LEPC R20, `(.L_x_132) ;  /* 0x000000001014794e */ /* 0x000fee0000000000 */
[----:B---34-:R-:W-:Y:S05]  /*8ae0*/  CALL.ABS.NOINC R14 ;  /* 0x000000000e007343 */ /* 0x018fea0003c00000 */
.L_x_132:
        /* <DEDUP_REMOVED lines=23> */
.L_x_133:
[----:B------:R-:W-:Y:S05]  /*8c60*/  WARPSYNC.ALL ;  /* 0x0000000000007948 */ /* 0x000fea0003800000 */
[----:B------:R-:W-:Y:S11]  /*8c70*/  R2UR UR4, R16 ;  /* 0x00000000100472ca */ /* 0x000ff600000e0000 */
[----:B------:R-:W-:Y:S02]  /*8c80*/  @!UPT UIADD3 URZ, UPT, UPT, URZ, URZ, URZ ;  /* 0x000000fffffff290 */ /* 0x000fe4000fffe0ff */
[----:B------:R-:W1:Y:S02]  /*8c90*/  LDTM.x16 R4, tmem[UR4+0x20] ;  /* 0x00002004000479ee */ /* 0x000e640008240000 */
[----:B-1----:R-:W-:Y:S01]  /*8ca0*/  NOP ;  /* 0x0000000000007918 */ /* 0x002fe20000000000 */
.L_x_131:
[----:B----4-:R-:W-:Y:S01]  /*8cb0*/  SHF.L.U32 R3, R52, 0x10, RZ ;  /* 0x0000001034037819 */ /* 0x010fe200000006ff */
[C---:B------:R-:W-:Y:S01]  /*8cc0*/  FMUL R0, R43.reuse, R24 ;  /* 0x000000182b007220 */ /* 0x040fe20000400000 */
[----:B------:R-:W-:Y:S01]  /*8cd0*/  ISETP.NE.AND P1, PT, R84, R2, PT ;  /* 0x000000025400720c */ /* 0x000fe20003f25270 */
[----:B------:R-:W-:Y:S01]  /*8ce0*/  FMUL R2, R43, R25 ;  /* 0x000000192b027220 */ /* 0x000fe20000400000 */
[----:B------:R-:W-:Y:S01]  /*8cf0*/  LOP3.LUT R21, R52, 0xffff0000, RZ, 0xc0, !PT ;  /* 0xffff000034157812 */ /* 0x000fe200078ec0ff */
[----:B------:R-:W-:Y:S01]  /*8d00*/  FFMA R0, R45, R3, R0 ;  /* 0x000000032d007223 */ /* 0x000fe20000000000 */
[----:B------:R-:W-:Y:S01]  /*8d10*/  SHF.L.U32 R22, R53, 0x10, RZ ;  /* 0x0000001035167819 */ /* 0x000fe200000006ff */
[----:B------:R-:W-:Y:S01]  /*8d20*/  FMUL R3, R43, R26 ;  /* 0x0000001a2b037220 */ /* 0x000fe20000400000 */
[----:B------:R-:W-:Y:S01]  /*8d30*/  LOP3.LUT R23, R53, 0xffff0000, RZ, 0xc0, !PT ;  /* 0xffff000035177812 */ /* 0x000fe200078ec0ff */
[----:B------:R-:W-:Y:S01]  /*8d40*/  FMUL R20, R43, R27 ;  /* 0x0000001b2b147220 */ /* 0x000fe20000400000 */
[----:B------:R-:W-:Y:S01]  /*8d50*/  SHF.L.U32 R40, R54, 0x10, RZ ;  /* 0x0000001036287819 */ /* 0x000fe200000006ff */
[----:B------:R-:W-:Y:S01]  /*8d60*/  FFMA R2, R45, R21, R2 ;  /* 0x000000152d027223 */ /* 0x000fe20000000002 */
[----:B------:R-:W-:Y:S01]  /*8d70*/  LOP3.LUT R41, R57, 0xffff0000, RZ, 0xc0, !PT ;  /* 0xffff000039297812 */ /* 0x000fe200078ec0ff */
[C---:B------:R-:W-:Y:S01]  /*8d80*/  FFMA R3, R45.reuse, R22, R3 ;  /* 0x000000162d037223 */ /* 0x040fe20000000003 */
[----:B------:R-:W-:Y:S01]  /*8d90*/  LOP3.LUT R42, R66, 0xffff0000, RZ, 0xc0, !PT ;  /* 0xffff0000422a7812 */ /* 0x000fe200078ec0ff */
[----:B------:R-:W-:Y:S01]  /*8da0*/  FFMA R20, R45, R23, R20 ;  /* 0x000000172d147223 */ /* 0x000fe20000000014 */
[----:B------:R-:W-:Y:S01]  /*8db0*/  LOP3.LUT R23, R54, 0xffff0000, RZ, 0xc0, !PT ;  /* 0xffff000036177812 */ /* 0x000fe200078ec0ff */
[C---:B------:R-:W-:Y:S01]  /*8dc0*/  FMUL R21, R43.reuse, R28 ;  /* 0x0000001c2b157220 */ /* 0x040fe20000400000 */
[----:B------:R-:W-:Y:S01]  /*8dd0*/  F2FP.BF16.F32.PACK_AB R48, R2, R0 ;  /* 0x000000000230723e */ /* 0x000fe200000010ff */
[----:B------:R-:W-:Y:S01]  /*8de0*/  FMUL R22, R43, R29 ;  /* 0x0000001d2b167220 */ /* 0x000fe20000400000 */
[----:B---3--:R-:W-:Y:S01]  /*8df0*/  F2FP.BF16.F32.PACK_AB R49, R20, R3 ;  /* 0x000000031431723e */ /* 0x008fe200000010ff */
[----:B------:R-:W-:Y:S01]  /*8e00*/  FFMA R21, R45, R40, R21 ;  /* 0x000000282d157223 */ /* 0x000fe20000000015 */
[----:B------:R-:W-:Y:S01]  /*8e10*/  SHF.L.U32 R20, R55, 0x10, RZ ;  /* 0x0000001037147819 */ /* 0x000fe200000006ff */
[----:B------:R-:W-:Y:S01]  /*8e20*/  FFMA R22, R45, R23, R22 ;  /* 0x000000172d167223 */ /* 0x000fe20000000016 */
[----:B------:R-:W-:Y:S01]  /*8e30*/  LOP3.LUT R23, R55, 0xffff0000, RZ, 0xc0, !PT ;  /* 0xffff000037177812 */ /* 0x000fe200078ec0ff */
[C---:B------:R-:W-:Y:S01]  /*8e40*/  FMUL R0, R43.reuse, R30 ;  /* 0x0000001e2b007220 */ /* 0x040fe20000400000 */
[----:B------:R-:W-:Y:S01]  /*8e50*/  SHF.L.U32 R40, R56, 0x10, RZ ;  /* 0x0000001038287819 */ /* 0x000fe200000006ff */
[C---:B------:R-:W-:Y:S01]  /*8e60*/  FMUL R2, R43.reuse, R31 ;  /* 0x0000001f2b027220 */ /* 0x040fe20000400000 */
[----:B------:R-:W-:Y:S01]  /*8e70*/  F2FP.BF16.F32.PACK_AB R50, R22, R21 ;  /* 0x000000151632723e */ /* 0x000fe200000010ff */
[----:B------:R-:W-:Y:S01]  /*8e80*/  FMUL R3, R43, R32 ;  /* 0x000000202b037220 */ /* 0x000fe20000400000 */
[----:B------:R-:W-:Y:S01]  /*8e90*/  SHF.L.U32 R44, R67, 0x10, RZ ;  /* 0x00000010432c7819 */ /* 0x000fe200000006ff */
[----:B------:R-:W-:Y:S01]  /*8ea0*/  FFMA R0, R45, R20, R0 ;  /* 0x000000142d007223 */ /* 0x000fe20000000000 */
[----:B------:R-:W-:Y:S01]  /*8eb0*/  LOP3.LUT R46, R67, 0xffff0000, RZ, 0xc0, !PT ;  /* 0xffff0000432e7812 */ /* 0x000fe200078ec0ff */
[C---:B------:R-:W-:Y:S01]  /*8ec0*/  FFMA R2, R45.reuse, R23, R2 ;  /* 0x000000172d027223 */ /* 0x040fe20000000002 */
[----:B------:R-:W-:Y:S01]  /*8ed0*/  LOP3.LUT R23, R56, 0xffff0000, RZ, 0xc0, !PT ;  /* 0xffff000038177812 */ /* 0x000fe200078ec0ff */
[----:B------:R-:W-:Y:S01]  /*8ee0*/  FFMA R3, R45, R40, R3 ;  /* 0x000000282d037223 */ /* 0x000fe20000000003 */
[----:B------:R-:W-:Y:S01]  /*8ef0*/  SHF.L.U32 R40, R57, 0x10, RZ ;  /* 0x0000001039287819 */ /* 0x000fe200000006ff */
[C---:B------:R-:W-:Y:S01]  /*8f00*/  FMUL R20, R43.reuse, R33 ;  /* 0x000000212b147220 */ /* 0x040fe20000400000 */
[----:B------:R-:W-:Y:S01]  /*8f10*/  F2FP.BF16.F32.PACK_AB R51, R2, R0 ;  /* 0x000000000233723e */ /* 0x000fe200000010ff */
[C---:B------:R-:W-:Y:S01]  /*8f20*/  FMUL R21, R43.reuse, R34 ;  /* 0x000000222b157220 */ /* 0x040fe20000400000 */
[----:B------:R-:W-:Y:S01]  /*8f30*/  MOV R47, UR46 ;  /* 0x0000002e002f7c02 */ /* 0x000fe20008000f00 */
[----:B------:R-:W-:Y:S01]  /*8f40*/  FMUL R22, R43, R35 ;  /* 0x000000232b167220 */ /* 0x000fe20000400000 */
[----:B------:R-:W-:Y:S01]  /*8f50*/  ISETP.NE.AND P0, PT, R84, RZ, PT ;  /* 0x000000ff5400720c */ /* 0x000fe20003f05270 */
[C---:B------:R-:W-:Y:S01]  /*8f60*/  FFMA R20, R45.reuse, R23, R20 ;  /* 0x000000172d147223 */ /* 0x040fe20000000014 */
[C---:B------:R-:W-:Y:S01]  /*8f70*/  SHF.L.U32 R23, R58.reuse, 0x10, RZ ;  /* 0x000000103a177819 */ /* 0x040fe200000006ff */
[C---:B------:R-:W-:Y:S01]  /*8f80*/  FFMA R21, R45.reuse, R40, R21 ;  /* 0x000000282d157223 */ /* 0x040fe20000000015 */
[----:B------:R-:W-:Y:S01]  /*8f90*/  LOP3.LUT R40, R58, 0xffff0000, RZ, 0xc0, !PT ;  /* 0xffff00003a287812 */ /* 0x000fe200078ec0ff */
[----:B------:R-:W-:Y:S01]  /*8fa0*/  FFMA R22, R45, R41, R22 ;  /* 0x000000292d167223 */ /* 0x000fe20000000016 */
[----:B------:R-:W-:Y:S01]  /*8fb0*/  F2FP.BF16.F32.PACK_AB R60, R20, R3 ;  /* 0x00000003143c723e */ /* 0x000fe200000010ff */
[----:B------:R-:W-:Y:S01]  /*8fc0*/  FMUL R0, R43, R36 ;  /* 0x000000242b007220 */ /* 0x000fe20000400000 */
[----:B------:R-:W-:Y:S01]  /*8fd0*/  LOP3.LUT R41, R65, 0xffff0000, RZ, 0xc0, !PT ;  /* 0xffff000041297812 */ /* 0x000fe200078ec0ff */
[----:B------:R-:W-:Y:S01]  /*8fe0*/  FMUL R2, R43, R37 ;  /* 0x000000252b027220 */ /* 0x000fe20000400000 */
[----:B------:R-:W-:Y:S01]  /*8ff0*/  F2FP.BF16.F32.PACK_AB R61, R22, R21 ;  /* 0x00000015163d723e */ /* 0x000fe200000010ff */
[----:B------:R-:W-:Y:S01]  /*9000*/  FFMA R0, R45, R23, R0 ;  /* 0x000000172d007223 */ /* 0x000fe20000000000 */
[----:B------:R-:W-:Y:S01]  /*9010*/  SHF.L.U32 R22, R59, 0x10, RZ ;  /* 0x000000103b167819 */ /* 0x000fe200000006ff */
[----:B------:R-:W-:Y:S01]  /*9020*/  FFMA R2, R45, R40, R2 ;  /* 0x000000282d027223 */ /* 0x000fe20000000002 */
[----:B------:R-:W-:Y:S01]  /*9030*/  LOP3.LUT R23, R59, 0xffff0000, RZ, 0xc0, !PT ;  /* 0xffff00003b177812 */ /* 0x000fe200078ec0ff */
[C---:B------:R-:W-:Y:S01]  /*9040*/  FMUL R3, R43.reuse, R38 ;  /* 0x000000262b037220 */ /* 0x040fe20000400000 */
[----:B------:R-:W-:Y:S01]  /*9050*/  SHF.L.U32 R40, R64, 0x10, RZ ;  /* 0x0000001040287819 */ /* 0x000fe200000006ff */
[C---:B------:R-:W-:Y:S01]  /*9060*/  FMUL R20, R43.reuse, R39 ;  /* 0x000000272b147220 */ /* 0x040fe20000400000 */
[----:B------:R-:W-:Y:S01]  /*9070*/  FMUL R21, R43, R4 ;  /* 0x000000042b157220 */ /* 0x000fe20000400000 */
[C---:B------:R-:W-:Y:S01]  /*9080*/  FFMA R3, R45.reuse, R22, R3 ;  /* 0x000000162d037223 */ /* 0x040fe20000000003 */
[----:B------:R-:W-:Y:S01]  /*9090*/  F2FP.BF16.F32.PACK_AB R62, R2, R0 ;  /* 0x00000000023e723e */ /* 0x000fe200000010ff */
[C---:B------:R-:W-:Y:S01]  /*90a0*/  FFMA R20, R45.reuse, R23, R20 ;  /* 0x000000172d147223 */ /* 0x040fe20000000014 */
[----:B------:R-:W-:Y:S01]  /*90b0*/  FFMA R21, R45, R40, R21 ;  /* 0x000000282d157223 */ /* 0x000fe20000000015 */
[----:B------:R-:W-:Y:S01]  /*90c0*/  LOP3.LUT R23, R64, 0xffff0000, RZ, 0xc0, !PT ;  /* 0xffff000040177812 */ /* 0x000fe200078ec0ff */
[----:B------:R-:W-:Y:S01]  /*90d0*/  FMUL R0, R43, R5 ;  /* 0x000000052b007220 */ /* 0x000fe20000400000 */
[----:B------:R-:W-:Y:S01]  /*90e0*/  SHF.L.U32 R40, R65, 0x10, RZ ;  /* 0x0000001041287819 */ /* 0x000fe200000006ff */
[C---:B------:R-:W-:Y:S01]  /*90f0*/  FMUL R2, R43.reuse, R6 ;  /* 0x000000062b027220 */ /* 0x040fe20000400000 */
[----:B------:R-:W-:Y:S01]  /*9100*/  FMUL R22, R43, R7 ;  /* 0x000000072b167220 */ /* 0x000fe20000400000 */
[C---:B------:R-:W-:Y:S01]  /*9110*/  FFMA R0, R45.reuse, R23, R0 ;  /* 0x000000172d007223 */ /* 0x040fe20000000000 */
[----:B------:R-:W-:Y:S01]  /*9120*/  F2FP.BF16.F32.PACK_AB R63, R20, R3 ;  /* 0x00000003143f723e */ /* 0x000fe200000010ff */
[C---:B------:R-:W-:Y:S01]  /*9130*/  FFMA R2, R45.reuse, R40, R2 ;  /* 0x000000282d027223 */ /* 0x040fe20000000002 */
[----:B------:R-:W-:Y:S01]  /*9140*/  FFMA R22, R45, R41, R22 ;  /* 0x000000292d167223 */ /* 0x000fe20000000016 */
[----:B------:R-:W-:Y:S01]  /*9150*/  SHF.L.U32 R41, R66, 0x10, RZ ;  /* 0x0000001042297819 */ /* 0x000fe200000006ff */
[C---:B------:R-:W-:Y:S01]  /*9160*/  FMUL R3, R43.reuse, R8 ;  /* 0x000000082b037220 */ /* 0x040fe20000400000 */
[C---:B------:R-:W-:Y:S01]  /*9170*/  FMUL R20, R43.reuse, R9 ;  /* 0x000000092b147220 */ /* 0x040fe20000400000 */
[C---:B------:R-:W-:Y:S01]  /*9180*/  FMUL R23, R43.reuse, R10 ;  /* 0x0000000a2b177220 */ /* 0x040fe20000400000 */
[----:B------:R-:W-:Y:S01]  /*9190*/  FMUL R40, R43, R11 ;  /* 0x0000000b2b287220 */ /* 0x000fe20000400000 */
[C---:B------:R-:W-:Y:S01]  /*91a0*/  FFMA R3, R45.reuse, R41, R3 ;  /* 0x000000292d037223 */ /* 0x040fe20000000003 */
[C---:B------:R-:W-:Y:S01]  /*91b0*/  FFMA R20, R45.reuse, R42, R20 ;  /* 0x0000002a2d147223 */ /* 0x040fe20000000014 */
[C---:B------:R-:W-:Y:S01]  /*91c0*/  FFMA R23, R45.reuse, R44, R23 ;  /* 0x0000002c2d177223 */ /* 0x040fe20000000017 */
[----:B------:R-:W-:Y:S01]  /*91d0*/  FFMA R40, R45, R46, R40 ;  /* 0x0000002e2d287223 */ /* 0x000fe20000000028 */
[----:B------:R-:W-:Y:S01]  /*91e0*/  F2FP.BF16.F32.PACK_AB R100, R0, R21 ;  /* 0x000000150064723e */ /* 0x000fe200000010ff */
[----:B------:R-:W1:Y:S01]  /*91f0*/  S2R R46, SR_CgaCtaId ;  /* 0x00000000002e7919 */ /* 0x000e620000008800 */
[----:B------:R-:W-:Y:S01]  /*9200*/  SHF.L.U32 R42, R68, 0x10, RZ ;  /* 0x00000010442a7819 */ /* 0x000fe200000006ff */
[C---:B------:R-:W-:Y:S01]  /*9210*/  FMUL R41, R43.reuse, R12 ;  /* 0x0000000c2b297220 */ /* 0x040fe20000400000 */
[----:B------:R-:W-:Y:S01]  /*9220*/  F2FP.BF16.F32.PACK_AB R101, R22, R2 ;  /* 0x000000021665723e */ /* 0x000fe200000010ff */
[C---:B------:R-:W-:Y:S01]  /*9230*/  FMUL R0, R43.reuse, R13 ;  /* 0x0000000d2b007220 */ /* 0x040fe20000400000 */
[----:B------:R-:W-:Y:S01]  /*9240*/  LOP3.LUT R21, R68, 0xffff0000, RZ, 0xc0, !PT ;  /* 0xffff000044157812 */ /* 0x000fe200078ec0ff */
[----:B------:R-:W-:Y:S01]  /*9250*/  FMUL R2, R43, R14 ;  /* 0x0000000e2b027220 */ /* 0x000fe20000400000 */
[----:B------:R-:W-:Y:S01]  /*9260*/  F2FP.BF16.F32.PACK_AB R103, R40, R23 ;  /* 0x000000172867723e */ /* 0x000fe200000010ff */
[----:B------:R-:W-:Y:S01]  /*9270*/  FFMA R41, R45, R42, R41 ;  /* 0x0000002a2d297223 */ /* 0x000fe20000000029 */
[----:B------:R-:W-:Y:S01]  /*9280*/  SHF.L.U32 R22, R69, 0x10, RZ ;  /* 0x0000001045167819 */ /* 0x000fe200000006ff */
[----:B------:R-:W-:Y:S01]  /*9290*/  FFMA R0, R45, R21, R0 ;  /* 0x000000152d007223 */ /* 0x000fe20000000000 */
[----:B------:R-:W-:Y:S01]  /*92a0*/  F2FP.BF16.F32.PACK_AB R102, R20, R3 ;  /* 0x000000031466723e */ /* 0x000fe200000010ff */
[----:B------:R-:W-:Y:S01]  /*92b0*/  FMUL R3, R43, R15 ;  /* 0x0000000f2b037220 */ /* 0x000fe20000400000 */
[----:B------:R-:W-:Y:S01]  /*92c0*/  LOP3.LUT R23, R69, 0xffff0000, RZ, 0xc0, !PT ;  /* 0xffff000045177812 */ /* 0x000fe200078ec0ff */
[----:B------:R-:W-:Y:S01]  /*92d0*/  FMUL R20, R43, R16 ;  /* 0x000000102b147220 */ /* 0x000fe20000400000 */
[C---:B------:R-:W-:Y:S01]  /*92e0*/  SHF.L.U32 R40, R70.reuse, 0x10, RZ ;  /* 0x0000001046287819 */ /* 0x040fe200000006ff */
[----:B------:R-:W-:Y:S01]  /*92f0*/  FFMA R2, R45, R22, R2 ;  /* 0x000000162d027223 */ /* 0x000fe20000000002 */
[----:B------:R-:W-:Y:S01]  /*9300*/  FMUL R21, R43, R17 ;  /* 0x000000112b157220 */ /* 0x000fe20000400000 */
[----:B------:R-:W-:Y:S01]  /*9310*/  FFMA R3, R45, R23, R3 ;  /* 0x000000172d037223 */ /* 0x000fe20000000003 */
[----:B------:R-:W-:Y:S01]  /*9320*/  @!P1 LEA R47, R47, R99, 0xc ;  /* 0x000000632f2f9211 */ /* 0x000fe200078e60ff */
[----:B------:R-:W-:Y:S01]  /*9330*/  FFMA R20, R45, R40, R20 ;  /* 0x000000282d147223 */ /* 0x000fe20000000014 */
[----:B------:R-:W-:Y:S01]  /*9340*/  LOP3.LUT R40, R70, 0xffff0000, RZ, 0xc0, !PT ;  /* 0xffff000046287812 */ /* 0x000fe200078ec0ff */
[----:B------:R-:W-:Y:S01]  /*9350*/  FMUL R22, R43, R18 ;  /* 0x000000122b167220 */ /* 0x000fe20000400000 */
[----:B------:R-:W-:Y:S01]  /*9360*/  F2FP.BF16.F32.PACK_AB R108, R0, R41 ;  /* 0x00000029006c723e */ /* 0x000fe200000010ff */
[----:B------:R2:W-:Y:S01]  /*9370*/  @!P1 STS.128 [R47+UR44+0x200], R48 ;  /* 0x000200302f009988 */ /* 0x0005e20008000c2c */
[----:B------:R-:W-:Y:S01]  /*9380*/  SHF.L.U32 R42, R71, 0x10, RZ ;  /* 0x00000010472a7819 */ /* 0x000fe200000006ff */
[----:B------:R-:W-:Y:S01]  /*9390*/  FFMA R21, R45, R40, R21 ;  /* 0x000000282d157223 */ /* 0x000fe20000000015 */
[----:B------:R-:W-:Y:S01]  /*93a0*/  @!P1 IADD3 R40, PT, PT, R47, UR44, RZ ;  /* 0x0000002c2f289c10 */ /* 0x000fe2000fffe0ff */
[----:B------:R-:W-:Y:S01]  /*93b0*/  FMUL R23, R43, R19 ;  /* 0x000000132b177220 */ /* 0x000fe20000400000 */
[----:B------:R-:W-:Y:S01]  /*93c0*/  LOP3.LUT R44, R71, 0xffff0000, RZ, 0xc0, !PT ;  /* 0xffff0000472c7812 */ /* 0x000fe200078ec0ff */
[----:B------:R-:W-:Y:S01]  /*93d0*/  FFMA R22, R45, R42, R22 ;  /* 0x0000002a2d167223 */ /* 0x000fe20000000016 */
[----:B------:R-:W-:Y:S02]  /*93e0*/  @!P1 IADD3 R40, PT, PT, R98, R40, RZ ;  /* 0x0000002862289210 */ /* 0x000fe40007ffe0ff */
[----:B------:R-:W-:Y:S01]  /*93f0*/  F2FP.BF16.F32.PACK_AB R109, R3, R2 ;  /* 0x00000002036d723e */ /* 0x000fe200000010ff */
[----:B------:R-:W-:Y:S01]  /*9400*/  FFMA R23, R45, R44, R23 ;  /* 0x0000002c2d177223 */ /* 0x000fe20000000017 */
[----:B------:R-:W-:Y:S01]  /*9410*/  F2FP.BF16.F32.PACK_AB R110, R21, R20 ;  /* 0x00000014156e723e */ /* 0x000fe200000010ff */
[----:B------:R2:W-:Y:S03]  /*9420*/  @!P1 STS.128 [R40+0x200], R60 ;  /* 0x0002003c28009388 */ /* 0x0005e60000000c00 */
[----:B------:R-:W-:Y:S05]  /*9430*/  F2FP.BF16.F32.PACK_AB R111, R23, R22 ;  /* 0x00000016176f723e */ /* 0x000fea00000010ff */
[----:B------:R2:W-:Y:S08]  /*9440*/  @!P1 STS.128 [R47+UR44+0xa00], R100 ;  /* 0x000a00642f009988 */ /* 0x0005f00008000c2c */
[----:B------:R2:W-:Y:S01]  /*9450*/  @!P1 STS.128 [R40+0xa00], R108 ;  /* 0x000a006c28009388 */ /* 0x0005e20000000c00 */
[----:B------:R-:W-:Y:S01]  /*9460*/  @!PT LDS RZ, [RZ] ;  /* 0x00000000fffff984 */ /* 0x000fe20000000800 */
[----:B------:R-:W-:Y:S01]  /*9470*/  @!PT LDS RZ, [RZ] ;  /* 0x00000000fffff984 */ /* 0x000fe20000000800 */
[----:B------:R-:W-:Y:S01]  /*9480*/  @!PT LDS RZ, [RZ] ;  /* 0x00000000fffff984 */ /* 0x000fe20000000800 */
[----:B------:R-:W-:Y:S01]  /*9490*/  @!PT LDS RZ, [RZ] ;  /* 0x00000000fffff984 */ /* 0x000fe20000000800 */
[----:B------:R3:W-:Y:S07]  /*94a0*/  MEMBAR.ALL.CTA ;  /* 0x0000000000007992 */ /* 0x0007ee0000008000 */
[----:B---3--:R-:W3:Y:S01]  /*94b0*/  FENCE.VIEW.ASYNC.S ;  /* 0x00000000000073c6 */ /* 0x008ee20000000000 */
[----:B------:R-:W-:Y:S05]  /*94c0*/  WARPSYNC.ALL ;  /* 0x0000000000007948 */ /* 0x000fea0003800000 */
[----:B------:R-:W-:Y:S01]  /*94d0*/  BSSY.RECONVERGENT B0, `(.L_x_134) ;  /* 0x0000012000007945 */ /* 0x000fe20003800200 */
[----:B---3--:R-:W-:Y:S06]  /*94e0*/  BAR.SYNC.DEFER_BLOCKING 0x1, 0x80 ;  /* 0x0042000000007b1d */ /* 0x008fec0000010000 */
[----:B-1----:R-:W-:Y:S05]  /*94f0*/  @P0 BRA `(.L_x_135) ;  /* 0x00000000003c0947 */ /* 0x002fea0003800000 */
[----:B------:R-:W1:Y:S01]  /*9500*/  LDCU.64 UR6, c[0x0][0x348] ;  /* 0x00006900ff0677ac */ /* 0x000e620008000a00 */
[----:B------:R-:W-:Y:S02]  /*9510*/  ULEA UR5, UR46, UR44, 0xc ;  /* 0x0000002c2e057291 */ /* 0x000fe4000f8e60ff */
[----:B------:R-:W-:Y:S02]  /*9520*/  UIADD3 UR10, UPT, UPT, UR50, 0x40, URZ ;  /* 0x00000040320a7890 */ /* 0x000fe4000fffe0ff */
[----:B------:R-:W-:Y:S02]  /*9530*/  UIADD3 UR8, UPT, UPT, UR5, 0x200, URZ ;  /* 0x0000020005087890 */ /* 0x000fe4000fffe0ff */
[----:B------:R-:W-:Y:S01]  /*9540*/  UIADD3 UR12, UPT, UPT, UR5, 0xa00, URZ ;  /* 0x00000a00050c7890 */ /* 0x000fe2000fffe0ff */
[----:B------:R-:W-:Y:S01]  /*9550*/  UMOV UR9, UR49 ;  /* 0x0000003100097c82 */ /* 0x000fe20008000000 */
[----:B------:R-:W-:Y:S01]  /*9560*/  UMOV UR11, UR36 ;  /* 0x00000024000b7c82 */ /* 0x000fe20008000000 */
[----:B------:R-:W-:Y:S01]  /*9570*/  UIADD3 UR13, UPT, UPT, UR49, 0x20, URZ ;  /* 0x00000020310d7890 */ /* 0x000fe2000fffe0ff */
[----:B------:R-:W-:Y:S01]  /*9580*/  UMOV UR15, UR36 ;  /* 0x00000024000f7c82 */ /* 0x000fe20008000000 */
[----:B------:R-:W-:Y:S01]  /*9590*/  UMOV UR14, UR10 ;  /* 0x0000000a000e7c82 */ /* 0x000fe20008000000 */
[----:B-1----:R-:W-:Y:S04]  /*95a0*/  UIADD3 UR4, UP0, UPT, UR6, 0xa80, URZ ;  /* 0x00000a8006047890 */ /* 0x002fe8000ff1e0ff */
[----:B------:R-:W-:Y:S09]  /*95b0*/  UIADD3.X UR5, UPT, UPT, URZ, UR7, URZ, UP0, !UPT ;  /* 0x00000007ff057290 */ /* 0x000ff200087fe4ff */
[----:B------:R1:W-:Y:S01]  /*95c0*/  UTMASTG.3D [UR8], [UR4] ;  /* 0x00000008040073b5 */ /* 0x0003e20008010000 */
[----:B------:R1:W-:Y:S02]  /*95d0*/  UTMASTG.3D [UR12], [UR4] ;  /* 0x0000000c040073b5 */ /* 0x0003e40008010000 */
[----:B-1----:R0:W-:Y:S02]  /*95e0*/  UTMACMDFLUSH ;  /* 0x00000000000079b7 */ /* 0x0021e40000000000 */
.L_x_135:
[----:B------:R-:W-:Y:S05]  /*95f0*/  BSYNC.RECONVERGENT B0 ;  /* 0x0000000000007941 */ /* 0x000fea0003800200 */
.L_x_134:
[----:B------:R-:W-:Y:S01]  /*9600*/  UIADD3 UR4, UPT, UPT, UR46, 0x1, URZ ;  /* 0x000000012e047890 */ /* 0x000fe2000fffe0ff */
[----:B------:R-:W-:Y:S03]  /*9610*/  BSSY.RECONVERGENT B0, `(.L_x_136) ;  /* 0x0000007000007945 */ /* 0x000fe60003800200 */
[----:B------:R-:W-:Y:S04]  /*9620*/  UISETP.NE.AND UP0, UPT, UR4, 0x3, UPT ;  /* 0x000000030400788c */ /* 0x000fe8000bf05270 */
[----:B------:R-:W-:Y:S02]  /*9630*/  USEL UR45, UR4, URZ, UP0 ;  /* 0x000000ff042d7287 */ /* 0x000fe40008000000 */
[----:B------:R-:W-:Y:S04]  /*9640*/  UISETP.EQ.XOR UP0, UPT, UR47, 0x3, !UP0 ;  /* 0x000000032f00788c */ /* 0x000fe8000c702a70 */
[----:B------:R-:W-:Y:S01]  /*9650*/  UP2UR UR51, UPR, URZ, 0x1 ;  /* 0x00000001ff337883 */ /* 0x000fe20008000000 */
[----:B------:R-:W-:Y:S11]  /*9660*/  @P0 BRA `(.L_x_137) ;  /* 0x0000000000040947 */ /* 0x000ff60003800000 */
[----:B------:R-:W-:Y:S04]  /*9670*/  DEPBAR.LE SB0, 0x1 ;  /* 0x000080400000791a */ /* 0x000fe80000000000 */
.L_x_137:
[----:B------:R-:W-:Y:S05]  /*9680*/  BSYNC.RECONVERGENT B0 ;  /* 0x0000000000007941 */ /* 0x000fea0003800200 */
.L_x_136:
[----:B------:R-:W1:Y:S08]  /*9690*/  S2UR UR4, SR_CgaCtaId ;  /* 0x00000000000479c3 */ /* 0x000e700000008800 */
[----:B------:R-:W-:Y:S01]  /*96a0*/  BAR.SYNC.DEFER_BLOCKING 0x1, 0x80 ;  /* 0x0042000000007b1d */ /* 0x000fe20000010000 */
[----:B------:R-:W-:Y:S01]  /*96b0*/  ISETP.NE.AND P1, PT, R97, RZ, PT ;  /* 0x000000ff6100720c */ /* 0x000fe20003f25270 */
[----:B------:R-:W-:Y:S01]  /*96c0*/  IMAD.U32 R0, RZ, RZ, UR52 ;  /* 0x00000034ff007e24 */ /* 0x000fe2000f8e00ff */
[----:B------:R-:W-:Y:S11]  /*96d0*/  UIADD3 UR53, UPT, UPT, UR49, 0x10, URZ ;  /* 0x0000001031357890 */ /* 0x000ff6000fffe0ff */
[----:B------:R-:W-:Y:S05]  /*96e0*/  @P1 LEA R0, R0, UR44, 0x3 ;  /* 0x0000002c00001c11 */ /* 0x000fea000f8e18ff */
[----:B------:R-:W-:Y:S01]  /*96f0*/  @P1 VIADD R2, R0, 0x108 ;  /* 0x0000010800021836 */ /* 0x000fe20000000000 */
[----:B------:R-:W-:Y:S04]  /*9700*/  @P1 SHF.L.U32 R0, R112, 0x1f, RZ ;  /* 0x0000001f70001819 */ /* 0x000fe800000006ff */
[----:B------:R-:W-:Y:S01]  /*9710*/  @P1 PRMT R46, R46, 0x654, R2 ;  /* 0x000006542e2e1816 */ /* 0x000fe20000000002 */
[----:B------:R-:W-:Y:S01]  /*9720*/  UMOV UR44, 0x400 ;  /* 0x00000400002c7882 */ /* 0x000fe20000000000 */
[----:B------:R-:W-:Y:S01]  /*9730*/  BSSY B1, `(.L_x_138) ;  /* 0x0000021000017945 */ /* 0x000fe20003800000 */
[----:B-1----:R-:W-:Y:S01]  /*9740*/  ULEA UR44, UR4, UR44, 0x18 ;  /* 0x0000002c042c7291 */ /* 0x002fe2000f8ec0ff */
[----:B------:R-:W-:Y:S01]  /*9750*/  @P1 SYNCS.ARRIVE.TRANS64.RED.A1T0 RZ, [R46+URZ], RZ ;  /* 0x000000ff2eff19a7 */ /* 0x000fe200081004ff */
[----:B------:R-:W-:Y:S04]  /*9760*/  UIADD3 UR4, UPT, UPT, UR52, 0x1, URZ ;  /* 0x0000000134047890 */ /* 0x000fe8000fffe0ff */
[----:B------:R-:W-:Y:S01]  /*9770*/  LEA R21, R106, UR44, 0x3 ;  /* 0x0000002c6a157c11 */ /* 0x000fe2000f8e18ff */
[----:B------:R-:W-:Y:S03]  /*9780*/  UISETP.NE.AND UP0, UPT, UR4, 0x3, UPT ;  /* 0x000000030400788c */ /* 0x000fe6000bf05270 */
[----:B------:R1:W3:Y:S01]  /*9790*/  @P1 SYNCS.PHASECHK.TRANS64.TRYWAIT P0, [R21+URZ+0xf0], R0 ;  /* 0x0000f000150015a7 */ /* 0x0002e200080011ff */
[----:B------:R-:W-:Y:S01]  /*97a0*/  USEL UR48, UR4, URZ, UP0 ;  /* 0x000000ff04307287 */ /* 0x000fe20008000000 */
[----:B-1----:R-:W-:Y:S01]  /*97b0*/  VIADD R0, R105, 0x10 ;  /* 0x0000001069007836 */ /* 0x002fe20000000000 */
[----:B---3--:R-:W-:Y:S01]  /*97c0*/  @P1 SEL R107, RZ, 0x1, !P0 ;  /* 0x00000001ff6b1807 */ /* 0x008fe20004000000 */
[----:B------:R-:W-:Y:S09]  /*97d0*/  @!P1 BRA `(.L_x_139) ;  /* 0x0000000000589947 */ /* 0x000ff20003800000 */
[----:B------:R-:W-:Y:S01]  /*97e0*/  ISETP.NE.AND P1, PT, R113, RZ, PT ;  /* 0x000000ff7100720c */ /* 0x000fe20003f25270 */
[----:B------:R-:W-:Y:S01]  /*97f0*/  BSSY B0, `(.L_x_140) ;  /* 0x0000009000007945 */ /* 0x000fe20003800000 */
[----:B------:R-:W-:Y:S11]  /*9800*/  ISETP.NE.AND P0, PT, R107, RZ, PT ;  /* 0x000000ff6b00720c */ /* 0x000ff60003f05270 */
[----:B------:R-:W-:Y:S05]  /*9810*/  @P1 IMAD R3, R106, 0x1000, R99 ;  /* 0x000010006a031824 */ /* 0x000fea00078e0263 */
[----:B------:R-:W-:Y:S05]  /*9820*/  @P1 IADD3 R2, PT, PT, R3, UR44, RZ ;  /* 0x0000002c03021c10 */ /* 0x000fea000fffe0ff */
[----:B------:R-:W-:Y:S01]  /*9830*/  @P1 IMAD.IADD R2, R98, 0x1, R2 ;  /* 0x0000000162021824 */ /* 0x000fe200078e0202 */
[----:B------:R-:W-:Y:S06]  /*9840*/  @P0 BRA `(.L_x_141) ;  /* 0x00000000000c0947 */ /* 0x000fec0003800000 */
[----:B------:R-:W-:Y:S04]  /*9850*/  SHF.L.U32 R20, R112, 0x1f, RZ ;  /* 0x0000001f70147819 */ /* 0x000fe800000006ff */
[----:B------:R-:W1:Y:S02]  /*9860*/  SYNCS.PHASECHK.TRANS64.TRYWAIT P0, [R21+URZ+0xf0], R20 ;  /* 0x0000f014150075a7 */ /* 0x000e6400080011ff */
[----:B-1----:R-:W-:Y:S05]  /*9870*/  @!P0 BRA `(.L_x_142) ;  /* 0x0000002c00dc8947 */ /* 0x002fea0003800000 */
.L_x_141:
[----:B------:R-:W-:Y:S05]  /*9880*/  BSYNC B0 ;  /* 0x0000000000007941 */ /* 0x000fea0003800000 */
.L_x_140:
[----:B------:R-:W-:Y:S01]  /*9890*/  ISETP.NE.AND P0, PT, R113, RZ, PT ;  /* 0x000000ff7100720c */ /* 0x000fe20003f05270 */
[----:B------:R-:W-:Y:S11]  /*98a0*/  VIADD R106, R106, 0x1 ;  /* 0x000000016a6a7836 */ /* 0x000ff60000000000 */
[----:B------:R-:W-:Y:S01]  /*98b0*/  @!UPT UIADD3 URZ, UPT, UPT, URZ, URZ, URZ ;  /* 0x000000fffffff290 */ /* 0x000fe2000fffe0ff */
[----:B------:R-:W3:Y:S04]  /*98c0*/  @P0 LDS.128 R52, [R3+UR44+0x200] ;  /* 0x0002002c03340984 */ /* 0x000ee80008000c00 */
[----:B------:R-:W4:Y:S04]  /*98d0*/  @P0 LDS.128 R64, [R3+UR44+0xa00] ;  /* 0x000a002c03400984 */ /* 0x000f280008000c00 */
[----:B------:R-:W1:Y:S04]  /*98e0*/  @P0 LDS.128 R56, [R2+0x200] ;  /* 0x0002000002380984 */ /* 0x000e680000000c00 */
[----:B------:R5:W1:Y:S01]  /*98f0*/  @P0 LDS.128 R68, [R2+0xa00] ;  /* 0x000a000002440984 */ /* 0x000a620000000c00 */
[C---:B------:R-:W-:Y:S04]  /*9900*/  ISETP.NE.AND P0, PT, R106.reuse, 0x3, PT ;  /* 0x000000036a00780c */ /* 0x040fe80003f05270 */
[----:B------:R-:W-:Y:S02]  /*9910*/  SEL R106, R106, RZ, P0 ;  /* 0x000000ff6a6a7207 */ /* 0x000fe40000000000 */
[----:B-----5:R-:W-:Y:S04]  /*9920*/  SEL R2, RZ, 0x1, P0 ;  /* 0x00000001ff027807 */ /* 0x020fe80000000000 */
[----:B------:R-:W-:Y:S02]  /*9930*/  LOP3.LUT R112, R112, R2, RZ, 0x3c, !PT ;  /* 0x0000000270707212 */ /* 0x000fe400078e3cff */
.L_x_139:
[----:B------:R-:W-:Y:S05]  /*9940*/  BSYNC B1 ;  /* 0x0000000000017941 */ /* 0x000fea0003800000 */
.L_x_138:
[----:B------:R-:W-:Y:S04]  /*9950*/  SHF.R.U32.HI R3, RZ, 0x15, R0 ;  /* 0x00000015ff037819 */ /* 0x000fe80000011600 */
[----:B------:R-:W-:Y:S04]  /*9960*/  LOP3.LUT R2, R3, 0x3, RZ, 0xc0, !PT ;  /* 0x0000000303027812 */ /* 0x000fe800078ec0ff */
[----:B------:R-:W-:Y:S11]  /*9970*/  ISETP.NE.AND P0, PT, R84, R2, PT ;  /* 0x000000025400720c */ /* 0x000ff60003f05270 */
[----:B------:R-:W-:Y:S02]  /*9980*/  @!UPT UIADD3 URZ, UPT, UPT, URZ, URZ, URZ ;  /* 0x000000fffffff290 */ /* 0x000fe4000fffe0ff */
[----:B------:R-:W-:Y:S05]  /*9990*/  @P0 BRA `(.L_x_143) ;  /* 0x0000000000bc0947 */ /* 0x000fea0003800000 */
[----:B------:R-:W-:Y:S02]  /*99a0*/  LOP3.LUT P0, RZ, R3, 0x3, R86, 0x48, !PT ;  /* 0x0000000303ff7812 */ /* 0x000fe40007804856 */
[----:B------:R-:W-:Y:S11]  /*99b0*/  MOV R16, R0 ;  /* 0x0000000000107202 */ /* 0x000ff60000000f00 */
[----:B------:R-:W-:Y:S05]  /*99c0*/  @!P0 BRA `(.L_x_144) ;  /* 0x0000000000408947 */ /* 0x000fea0003800000 */
[----:B------:R-:W5:Y:S01]  /*99d0*/  LDCU.64 UR8, c[0x4][0x70] ;  /* 0x01000e00ff0877ac */ /* 0x000f620008000a00 */
[----:B------:R-:W-:Y:S01]  /*99e0*/  MOV R15, 0x0 ;  /* 0x00000000000f7802 */ /* 0x000fe20000000f00 */
[----:B------:R-:W-:Y:S02]  /*99f0*/  HFMA2 R12, -RZ, RZ, 0, 5.9604644775390625e-08 ;  /* 0x00000001ff0c7431 */ /* 0x000fe400000001ff */
[----:B------:R-:W-:Y:S02]  /*9a00*/  IMAD.MOV.U32 R8, RZ, RZ, 0x192 ;  /* 0x00000192ff087424 */ /* 0x000fe400078e00ff */
[----:B------:R-:W-:Y:S01]  /*9a10*/  IMAD.MOV.U32 R13, RZ, RZ, RZ ;  /* 0x000000ffff0d7224 */ /* 0x000fe200078e00ff */
[----:B------:R-:W1:Y:S01]  /*9a20*/  LDCU.64 UR6, c[0x4][0x78] ;  /* 0x01000f00ff0677ac */ /* 0x000e620008000a00 */
[----:B------:R-:W2:Y:S01]  /*9a30*/  LDC.64 R14, c[0x4][R15] ;  /* 0x010000000f0e7b82 */ /* 0x000ea20000000a00 */
[----:B------:R-:W3:Y:S01]  /*9a40*/  LDCU.64 UR4, c[0x4][0x10] ;  /* 0x01000200ff0477ac */ /* 0x000ee20008000a00 */
[----:B-----5:R-:W-:Y:S01]  /*9a50*/  MOV R5, UR9 ;  /* 0x0000000900057c02 */ /* 0x020fe20008000f00 */
[----:B------:R-:W-:Y:S01]  /*9a60*/  IMAD.U32 R4, RZ, RZ, UR8 ;  /* 0x00000008ff047e24 */ /* 0x000fe2000f8e00ff */
[----:B-1----:R-:W-:Y:S01]  /*9a70*/  MOV R7, UR7 ;  /* 0x0000000700077c02 */ /* 0x002fe20008000f00 */
[----:B------:R-:W-:Y:S01]  /*9a80*/  IMAD.U32 R6, RZ, RZ, UR6 ;  /* 0x00000006ff067e24 */ /* 0x000fe2000f8e00ff */
[----:B---3--:R-:W-:Y:S01]  /*9a90*/  MOV R11, UR5 ;  /* 0x00000005000b7c02 */ /* 0x008fe20008000f00 */
[----:B------:R-:W-:Y:S02]  /*9aa0*/  IMAD.U32 R10, RZ, RZ, UR4 ;  /* 0x00000004ff0a7e24 */ /* 0x000fe4000f8e00ff */
[----:B------:R-:W-:Y:S07]  /*9ab0*/  LEPC R20, `(.L_x_144) ;  /* 0x000000001014794e */ /* 0x000fee0000000000 */
[----:B--2-4-:R-:W-:Y:S05]  /*9ac0*/  CALL.ABS.NOINC R14 ;  /* 0x000000000e007343 */ /* 0x014fea0003c00000 */
.L_x_144:
        /* <DEDUP_REMOVED lines=12> */
[----:B------:R-:W5:Y:S01]  /*9b90*/  LDCU.64 UR6, c[0x4][0x78] ;  /* 0x01000f00ff0677ac */ /* 0x000f620008000a00 */
[----:B------:R-:W2:Y:S01]  /*9ba0*/  LDC.64 R14, c[0x4][R15] ;  /* 0x010000000f0e7b82 */ /* 0x000ea20000000a00 */
[----:B------:R-:W3:Y:S01]  /*9bb0*/  LDCU.64 UR4, c[0x4][0x10] ;  /* 0x01000200ff0477ac */ /* 0x000ee20008000a00 */
[----:B-1----:R-:W-:Y:S01]  /*9bc0*/  MOV R5, UR9 ;  /* 0x0000000900057c02 */ /* 0x002fe20008000f00 */
[----:B------:R-:W-:Y:S01]  /*9bd0*/  IMAD.U32 R4, RZ, RZ, UR8 ;  /* 0x00000008ff047e24 */ /* 0x000fe2000f8e00ff */
[----:B-----5:R-:W-:Y:S01]  /*9be0*/  MOV R7, UR7 ;  /* 0x0000000700077c02 */ /* 0x020fe20008000f00 */
[----:B------:R-:W-:Y:S01]  /*9bf0*/  IMAD.U32 R6, RZ, RZ, UR6 ;  /* 0x00000006ff067e24 */ /* 0x000fe2000f8e00ff */
[----:B---3--:R-:W-:Y:S01]  /*9c00*/  MOV R11, UR5 ;  /* 0x00000005000b7c02 */ /* 0x008fe20008000f00 */
[----:B------:R-:W-:Y:S02]  /*9c10*/  IMAD.U32 R10, RZ, RZ, UR4 ;  /* 0x00000004ff0a7e24 */ /* 0x000fe4000f8e00ff */
[----:B------:R-:W-:Y:S07]  /*9c20*/  LEPC R20, `(.L_x_145) ;  /* 0x000000001014794e */ /* 0x000fee0000000000 */
[----:B--2-4-:R-:W-:Y:S05]  /*9c30*/  CALL.ABS.NOINC R14 ;  /* 0x000000000e007343 */ /* 0x014fea0003c00000 */
.L_x_145:
[----:B------:R-:W-:Y:S05]  /*9c40*/  WARPSYNC.ALL ;  /* 0x0000000000007948 */ /* 0x000fea0003800000 */
[----:B------:R-:W-:Y:S11]  /*9c50*/  R2UR UR4, R16 ;  /* 0x00000000100472ca */ /* 0x000ff600000e0000 */
[----:B------:R-:W-:Y:S02]  /*9c60*/  @!UPT UIADD3 URZ, UPT, UPT, URZ, URZ, URZ ;  /* 0x000000fffffff290 */ /* 0x000fe4000fffe0ff */
[----:B------:R-:W1:Y:S02]  /*9c70*/  LDTM.x16 R4, tmem[UR4+0x20] ;  /* 0x00002004000479ee */ /* 0x000e640008240000 */
[----:B-1----:R-:W-:Y:S01]  /*9c80*/  NOP ;  /* 0x0000000000007918 */ /* 0x002fe20000000000 */
.L_x_143:
[----:B---3--:R-:W-:Y:S01]  /*9c90*/  SHF.L.U32 R3, R52, 0x10, RZ ;  /* 0x0000001034037819 */ /* 0x008fe200000006ff */
[C---:B------:R-:W-:Y:S01]  /*9ca0*/  FMUL R0, R43.reuse, R24 ;  /* 0x000000182b007220 */ /* 0x040fe20000400000 */
[----:B------:R-:W-:Y:S01]  /*9cb0*/  ISETP.NE.AND P1, PT, R84, R2, PT ;  /* 0x000000025400720c */ /* 0x000fe20003f25270 */
[----:B------:R-:W-:Y:S01]  /*9cc0*/  FMUL R2, R43, R25 ;  /* 0x000000192b027220 */ /* 0x000fe20000400000 */
[----:B-1----:R-:W-:Y:S01]  /*9cd0*/  LOP3.LUT R21, R52, 0xffff0000, RZ, 0xc0, !PT ;  /* 0xffff000034157812 */ /* 0x002fe200078ec0ff */
[----:B------:R-:W-:Y:S01]  /*9ce0*/  FFMA R0, R45, R3, R0 ;  /* 0x000000032d007223 */ /* 0x000fe20000000000 */
[----:B------:R-:W-:Y:S01]  /*9cf0*/  SHF.L.U32 R22, R53, 0x10, RZ ;  /* 0x0000001035167819 */ /* 0x000fe200000006ff */
[----:B------:R-:W-:Y:S01]  /*9d00*/  FMUL R3, R43, R26 ;  /* 0x0000001a2b037220 */ /* 0x000fe20000400000 */
[----:B------:R-:W-:Y:S01]  /*9d10*/  LOP3.LUT R23, R53, 0xffff0000, RZ, 0xc0, !PT ;  /* 0xffff000035177812 */ /* 0x000fe200078ec0ff */
[----:B------:R-:W-:Y:S01]  /*9d20*/  FMUL R20, R43, R27 ;  /* 0x0000001b2b147220 */ /* 0x000fe20000400000 */
[----:B--2---:R-:W-:Y:S01]  /*9d30*/  SHF.L.U32 R40, R54, 0x10, RZ ;  /* 0x0000001036287819 */ /* 0x004fe200000006ff */
[----:B------:R-:W-:Y:S01]  /*9d40*/  FFMA R2, R45, R21, R2 ;  /* 0x000000152d027223 */ /* 0x000fe20000000002 */
[----:B------:R-:W-:Y:S01]  /*9d50*/  LOP3.LUT R41, R57, 0xffff0000, RZ, 0xc0, !PT ;  /* 0xffff000039297812 */ /* 0x000fe200078ec0ff */
[C---:B------:R-:W-:Y:S01]  /*9d60*/  FFMA R3, R45.reuse, R22, R3 ;  /* 0x000000162d037223 */ /* 0x040fe20000000003 */
[----:B----4-:R-:W-:Y:S01]  /*9d70*/  LOP3.LUT R42, R66, 0xffff0000, RZ, 0xc0, !PT ;  /* 0xffff0000422a7812 */ /* 0x010fe200078ec0ff */
[----:B------:R-:W-:Y:S01]  /*9d80*/  FFMA R20, R45, R23, R20 ;  /* 0x000000172d147223 */ /* 0x000fe20000000014 */
[----:B------:R-:W-:Y:S01]  /*9d90*/  LOP3.LUT R23, R54, 0xffff0000, RZ, 0xc0, !PT ;  /* 0xffff000036177812 */ /* 0x000fe200078ec0ff */
[C---:B------:R-:W-:Y:S01]  /*9da0*/  FMUL R21, R43.reuse, R28 ;  /* 0x0000001c2b157220 */ /* 0x040fe20000400000 */
[----:B------:R-:W-:Y:S01]  /*9db0*/  F2FP.BF16.F32.PACK_AB R48, R2, R0 ;  /* 0x000000000230723e */ /* 0x000fe200000010ff */
        /* <DEDUP_REMOVED lines=115> */
[----:B------:R-:W-:Y:S01]  /*a4f0*/  ULEA UR5, UR45, UR44, 0xc ;  /* 0x0000002c2d057291 */ /* 0x000fe2000f8e60ff */
[----:B------:R-:W-:Y:S01]  /*a500*/  UMOV UR54, UR50 ;  /* 0x0000003200367c82 */ /* 0x000fe20008000000 */
[----:B------:R-:W-:Y:S02]  /*a510*/  UMOV UR55, UR36 ;  /* 0x0000002400377c82 */ /* 0x000fe40008000000 */
[----:B------:R-:W-:Y:S02]  /*a520*/  UIADD3 UR52, UPT, UPT, UR5, 0x200, URZ ;  /* 0x0000020005347890 */ /* 0x000fe4000fffe0ff */
[----:B------:R-:W-:Y:S02]  /*a530*/  UIADD3 UR8, UPT, UPT, UR5, 0xa00, URZ ;  /* 0x00000a0005087890 */ /* 0x000fe4000fffe0ff */
        /* <DEDUP_REMOVED lines=8> */
.L_x_147:
[----:B------:R-:W-:Y:S05]  /*a5c0*/  BSYNC.RECONVERGENT B0 ;  /* 0x0000000000007941 */ /* 0x000fea0003800200 */
.L_x_146:
[----:B------:R-:W-:Y:S01]  /*a5d0*/  UISETP.NE.AND UP1, UPT, UR51, URZ, UPT ;  /* 0x000000ff3300728c */ /* 0x000fe2000bf25270 */
[----:B------:R-:W-:Y:S01]  /*a5e0*/  BSSY.RECONVERGENT B0, `(.L_x_148) ;  /* 0x0000008000007945 */ /* 0x000fe20003800200 */
[----:B------:R-:W-:Y:S04]  /*a5f0*/  UIADD3 UR4, UPT, UPT, UR45, 0x1, URZ ;  /* 0x000000012d047890 */ /* 0x000fe8000fffe0ff */
[----:B------:R-:W-:Y:S02]  /*a600*/  UISETP.NE.AND UP0, UPT, UR4, 0x3, UPT ;  /* 0x000000030400788c */ /* 0x000fe4000bf05270 */
[----:B------:R-:W-:Y:S02]  /*a610*/  UISETP.EQ.XOR UP1, UPT, UR4, 0x3, UP1 ;  /* 0x000000030400788c */ /* 0x000fe40008f22a70 */
[----:B------:R-:W-:Y:S02]  /*a620*/  USEL UR46, UR4, URZ, UP0 ;  /* 0x000000ff042e7287 */ /* 0x000fe40008000000 */
[----:B------:R-:W-:Y:S01]  /*a630*/  UP2UR UR47, UPR, URZ, 0x2 ;  /* 0x00000002ff2f7883 */ /* 0x000fe20008000000 */
[----:B------:R-:W-:Y:S11]  /*a640*/  @P0 BRA `(.L_x_149) ;  /* 0x0000000000040947 */ /* 0x000ff60003800000 */
[----:B------:R-:W-:Y:S04]  /*a650*/  DEPBAR.LE SB0, 0x1 ;  /* 0x000080400000791a */ /* 0x000fe80000000000 */
.L_x_149:
[----:B------:R-:W-:Y:S05]  /*a660*/  BSYNC.RECONVERGENT B0 ;  /* 0x0000000000007941 */ /* 0x000fea0003800200 */
.L_x_148:
[----:B------:R-:W1:Y:S08]  /*a670*/  S2UR UR54, SR_CgaCtaId ;  /* 0x00000000003679c3 */ /* 0x000e700000008800 */
[----:B------:R-:W-:Y:S01]  /*a680*/  BAR.SYNC.DEFER_BLOCKING 0x1, 0x80 ;  /* 0x0042000000007b1d */ /* 0x000fe20000010000 */
[----:B------:R-:W-:Y:S01]  /*a690*/  ISETP.NE.AND P1, PT, R97, RZ, PT ;  /* 0x000000ff6100720c */ /* 0x000fe20003f25270 */
[----:B------:R-:W-:Y:S01]  /*a6a0*/  IMAD.U32 R0, RZ, RZ, UR48 ;  /* 0x00000030ff007e24 */ /* 0x000fe2000f8e00ff */
[----:B------:R-:W-:Y:S04]  /*a6b0*/  UIADD3 UR4, UPT, UPT, UR48, 0x1, URZ ;  /* 0x0000000130047890 */ /* 0x000fe8000fffe0ff */
[----:B------:R-:W-:Y:S04]  /*a6c0*/  UISETP.NE.AND UP0, UPT, UR4, 0x3, UPT ;  /* 0x000000030400788c */ /* 0x000fe8000bf05270 */
[----:B------:R-:W-:Y:S03]  /*a6d0*/  USEL UR52, UR4, URZ, UP0 ;  /* 0x000000ff04347287 */ /* 0x000fe60008000000 */
[----:B------:R-:W-:Y:S05]  /*a6e0*/  @P1 LEA R0, R0, UR44, 0x3 ;  /* 0x0000002c00001c11 */ /* 0x000fea000f8e18ff */
[----:B------:R-:W-:Y:S01]  /*a6f0*/  @P1 VIADD R2, R0, 0x108 ;  /* 0x0000010800021836 */ /* 0x000fe20000000000 */
[----:B------:R-:W-:Y:S04]  /*a700*/  @P1 SHF.L.U32 R0, R112, 0x1f, RZ ;  /* 0x0000001f70001819 */ /* 0x000fe800000006ff */
[----:B------:R-:W-:Y:S01]  /*a710*/  @P1 PRMT R46, R46, 0x654, R2 ;  /* 0x000006542e2e1816 */ /* 0x000fe20000000002 */
[----:B------:R-:W-:Y:S01]  /*a720*/  UMOV UR44, 0x400 ;  /* 0x00000400002c7882 */ /* 0x000fe20000000000 */
[----:B------:R-:W-:Y:S01]  /*a730*/  BSSY B1, `(.L_x_150) ;  /* 0x0000018000017945 */ /* 0x000fe20003800000 */
[----:B-1----:R-:W-:Y:S01]  /*a740*/  ULEA UR44, UR54, UR44, 0x18 ;  /* 0x0000002c362c7291 */ /* 0x002fe2000f8ec0ff */
[----:B------:R1:W-:Y:S05]  /*a750*/  @P1 SYNCS.ARRIVE.TRANS64.RED.A1T0 RZ, [R46+URZ], RZ ;  /* 0x000000ff2eff19a7 */ /* 0x0003ea00081004ff */
[----:B------:R-:W-:Y:S04]  /*a760*/  LEA R2, R106, UR44, 0x3 ;  /* 0x0000002c6a027c11 */ /* 0x000fe8000f8e18ff */
[----:B------:R-:W3:Y:S02]  /*a770*/  @P1 SYNCS.PHASECHK.TRANS64.TRYWAIT P0, [R2+URZ+0xf0], R0 ;  /* 0x0000f000020015a7 */ /* 0x000ee400080011ff */
[----:B---3--:R-:W-:Y:S01]  /*a780*/  @P1 SEL R107, RZ, 0x1, !P0 ;  /* 0x00000001ff6b1807 */ /* 0x008fe20004000000 */
[----:B-1----:R-:W-:Y:S06]  /*a790*/  @!P1 BRA `(.L_x_151) ;  /* 0x0000000000449947 */ /* 0x002fec0003800000 */
        /* <DEDUP_REMOVED lines=10> */
.L_x_153:
[----:B------:R-:W-:Y:S05]  /*a840*/  BSYNC B0 ;  /* 0x0000000000007941 */ /* 0x000fea0003800000 */
.L_x_152:
[----:B------:R-:W-:Y:S11]  /*a850*/  ISETP.NE.AND P0, PT, R113, RZ, PT ;  /* 0x000000ff7100720c */ /* 0x000ff60003f05270 */
[----:B------:R-:W-:Y:S02]  /*a860*/  @!UPT UIADD3 URZ, UPT, UPT, URZ, URZ, URZ ;  /* 0x000000fffffff290 */ /* 0x000fe4000fffe0ff */
[----:B------:R3:W4:Y:S04]  /*a870*/  @P0 LDS.128 R52, [R106+UR44+0x200] ;  /* 0x0002002c6a340984 */ /* 0x0007280008000c00 */
[----:B------:R3:W1:Y:S04]  /*a880*/  @P0 LDS.128 R64, [R106+UR44+0xa00] ;  /* 0x000a002c6a400984 */ /* 0x0006680008000c00 */
[----:B------:R3:W1:Y:S04]  /*a890*/  @P0 LDS.128 R56, [R0+0x200] ;  /* 0x0002000000380984 */ /* 0x0006680000000c00 */
[----:B------:R3:W1:Y:S02]  /*a8a0*/  @P0 LDS.128 R68, [R0+0xa00] ;  /* 0x000a000000440984 */ /* 0x0006640000000c00 */
.L_x_151:
[----:B------:R-:W-:Y:S05]  /*a8b0*/  BSYNC B1 ;  /* 0x0000000000017941 */ /* 0x000fea0003800000 */
.L_x_150:
[----:B------:R-:W-:Y:S05]  /*a8c0*/  VIADD R105, R105, 0x400010 ;  /* 0x0040001069697836 */ /* 0x000fea0000000000 */
[----:B---3--:R-:W-:Y:S04]  /*a8d0*/  SHF.R.U32.HI R0, RZ, 0x15, R105 ;  /* 0x00000015ff007819 */ /* 0x008fe80000011669 */
[----:B-1----:R-:W-:Y:S04]  /*a8e0*/  LOP3.LUT R2, R0, 0x3, RZ, 0xc0, !PT ;  /* 0x0000000300027812 */ /* 0x002fe800078ec0ff */
        /* <DEDUP_REMOVED lines=11> */
[----:B------:R-:W3:Y:S01]  /*a9a0*/  LDCU.64 UR6, c[0x4][0x78] ;  /* 0x01000f00ff0677ac */ /* 0x000ee20008000a00 */
[----:B------:R-:W2:Y:S01]  /*a9b0*/  LDC.64 R14, c[0x4][R15] ;  /* 0x010000000f0e7b82 */ /* 0x000ea20000000a00 */
[----:B------:R-:W5:Y:S01]  /*a9c0*/  LDCU.64 UR4, c[0x4][0x10] ;  /* 0x01000200ff0477ac */ /* 0x000f620008000a00 */
[----:B-1----:R-:W-:Y:S01]  /*a9d0*/  MOV R5, UR9 ;  /* 0x0000000900057c02 */ /* 0x002fe20008000f00 */
[----:B------:R-:W-:Y:S01]  /*a9e0*/  IMAD.U32 R4, RZ, RZ, UR8 ;  /* 0x00000008ff047e24 */ /* 0x000fe2000f8e00ff */
[----:B---3--:R-:W-:Y:S01]  /*a9f0*/  MOV R7, UR7 ;  /* 0x0000000700077c02 */ /* 0x008fe20008000f00 */
[----:B------:R-:W-:Y:S01]  /*aa00*/  IMAD.U32 R6, RZ, RZ, UR6 ;  /* 0x00000006ff067e24 */ /* 0x000fe2000f8e00ff */
[----:B-----5:R-:W-:Y:S01]  /*aa10*/  MOV R11, UR5 ;  /* 0x00000005000b7c02 */ /* 0x020fe20008000f00 */
[----:B------:R-:W-:Y:S02]  /*aa20*/  IMAD.U32 R10, RZ, RZ, UR4 ;  /* 0x00000004ff0a7e24 */ /* 0x000fe4000f8e00ff */
[----:B------:R-:W-:Y:S07]  /*aa30*/  LEPC R20, `(.L_x_156) ;  /* 0x000000001014794e */ /* 0x000fee0000000000 */
[----:B--2-4-:R-:W-:Y:S05]  /*aa40*/  CALL.ABS.NOINC R14 ;  /* 0x000000000e007343 */ /* 0x014fea0003c00000 */
.L_x_156:
        /* <DEDUP_REMOVED lines=23> */
.L_x_157:
[----:B------:R-:W-:Y:S05]  /*abc0*/  WARPSYNC.ALL ;  /* 0x0000000000007948 */ /* 0x000fea0003800000 */
[----:B------:R-:W-:Y:S11]  /*abd0*/  R2UR UR4, R16 ;  /* 0x00000000100472ca */ /* 0x000ff600000e0000 */
[----:B------:R-:W-:Y:S02]  /*abe0*/  @!UPT UIADD3 URZ, UPT, UPT, URZ, URZ, URZ ;  /* 0x000000fffffff290 */ /* 0x000fe4000fffe0ff */
[----:B------:R-:W1:Y:S02]  /*abf0*/  LDTM.x16 R4, tmem[UR4+0x20] ;  /* 0x00002004000479ee */ /* 0x000e640008240000 */
[----:B-1----:R-:W-:Y:S01]  /*ac00*/  NOP ;  /* 0x0000000000007918 */ /* 0x002fe20000000000 */
.L_x_155:
[----:B------:R-:W-:Y:S01]  /*ac10*/  ISETP.NE.AND P1, PT, R84, R2, PT ;  /* 0x000000025400720c */ /* 0x000fe20003f25270 */
[----:B------:R-:W-:Y:S05]  /*ac20*/  WARPSYNC.ALL ;  /* 0x0000000000007948 */ /* 0x000fea0003800000 */
[C---:B----4-:R-:W-:Y:S01]  /*ac30*/  SHF.L.U32 R3, R52.reuse, 0x10, RZ ;  /* 0x0000001034037819 */ /* 0x050fe200000006ff */
[----:B------:R-:W-:Y:S01]  /*ac40*/  NOP ;  /* 0x0000000000007918 */ /* 0x000fe20000000000 */
[----:B--2---:R-:W-:Y:S01]  /*ac50*/  LOP3.LUT R40, R52, 0xffff0000, RZ, 0xc0, !PT ;  /* 0xffff000034287812 */ /* 0x004fe200078ec0ff */
[----:B------:R-:W-:Y:S01]  /*ac60*/  FMUL R0, R43, R24 ;  /* 0x000000182b007220 */ /* 0x000fe20000400000 */
[----:B------:R-:W-:Y:S01]  /*ac70*/  SHF.L.U32 R41, R53, 0x10, RZ ;  /* 0x0000001035297819 */ /* 0x000fe200000006ff */
[C---:B------:R-:W-:Y:S01]  /*ac80*/  FMUL R20, R43.reuse, R4 ;  /* 0x000000042b147220 */ /* 0x040fe20000400000 */
[----:B------:R-:W-:Y:S01]  /*ac90*/  MOV R4, UR46 ;  /* 0x0000002e00047c02 */ /* 0x000fe20008000f00 */
[----:B------:R-:W-:Y:S01]  /*aca0*/  FMUL R2, R43, R25 ;  /* 0x000000192b027220 */ /* 0x000fe20000400000 */
[----:B------:R-:W-:Y:S01]  /*acb0*/  LOP3.LUT R42, R53, 0xffff0000, RZ, 0xc0, !PT ;  /* 0xffff0000352a7812 */ /* 0x000fe200078ec0ff */
[C---:B------:R-:W-:Y:S01]  /*acc0*/  FFMA R0, R45.reuse, R3, R0 ;  /* 0x000000032d007223 */ /* 0x040fe20000000000 */
[----:B------:R-:W-:Y:S01]  /*acd0*/  @!P1 LEA R99, R4, R99, 0xc ;  /* 0x0000006304639211 */ /* 0x000fe200078e60ff */
[----:B------:R-:W-:Y:S01]  /*ace0*/  FFMA R2, R45, R40, R2 ;  /* 0x000000282d027223 */ /* 0x000fe20000000002 */
[----:B------:R-:W-:Y:S01]  /*acf0*/  R2UR UR4, R104 ;  /* 0x00000000680472ca */ /* 0x000fe200000e0000 */
[C---:B------:R-:W-:Y:S01]  /*ad00*/  FMUL R3, R43.reuse, R26 ;  /* 0x0000001a2b037220 */ /* 0x040fe20000400000 */
[----:B------:R-:W-:Y:S01]  /*ad10*/  SHF.L.U32 R44, R54, 0x10, RZ ;  /* 0x00000010362c7819 */ /* 0x000fe200000006ff */
[C---:B------:R-:W-:Y:S01]  /*ad20*/  FMUL R4, R43.reuse, R27 ;  /* 0x0000001b2b047220 */ /* 0x040fe20000400000 */
[----:B------:R-:W-:Y:S01]  /*ad30*/  F2FP.BF16.F32.PACK_AB R100, R2, R0 ;  /* 0x000000000264723e */ /* 0x000fe200000010ff */
[----:B------:R-:W-:Y:S01]  /*ad40*/  FMUL R21, R43, R5 ;  /* 0x000000052b157220 */ /* 0x000fe20000400000 */
[----:B------:R-:W-:Y:S01]  /*ad50*/  @!P1 IADD3 R5, PT, PT, R99, UR44, RZ ;  /* 0x0000002c63059c10 */ /* 0x000fe2000fffe0ff */
[C---:B------:R-:W-:Y:S01]  /*ad60*/  FFMA R3, R45.reuse, R41, R3 ;  /* 0x000000292d037223 */ /* 0x040fe20000000003 */
[----:B------:R-:W-:Y:S01]  /*ad70*/  LOP3.LUT R46, R54, 0xffff0000, RZ, 0xc0, !PT ;  /* 0xffff0000362e7812 */ /* 0x000fe200078ec0ff */
[----:B------:R-:W-:Y:S01]  /*ad80*/  FFMA R4, R45, R42, R4 ;  /* 0x0000002a2d047223 */ /* 0x000fe20000000004 */
[----:B------:R-:W-:Y:S01]  /*ad90*/  SHF.L.U32 R47, R55, 0x10, RZ ;  /* 0x00000010372f7819 */ /* 0x000fe200000006ff */
[C---:B------:R-:W-:Y:S01]  /*ada0*/  FMUL R0, R43.reuse, R28 ;  /* 0x0000001c2b007220 */ /* 0x040fe20000400000 */
[----:B------:R-:W-:Y:S01]  /*adb0*/  @!P1 IADD3 R98, PT, PT, R98, R5, RZ ;  /* 0x0000000562629210 */ /* 0x000fe20007ffe0ff */
[----:B------:R-:W-:Y:S01]  /*adc0*/  FMUL R2, R43, R29 ;  /* 0x0000001d2b027220 */ /* 0x000fe20000400000 */
[----:B------:R-:W-:Y:S01]  /*add0*/  LOP3.LUT R48, R55, 0xffff0000, RZ, 0xc0, !PT ;  /* 0xffff000037307812 */ /* 0x000fe200078ec0ff */
[C---:B------:R-:W-:Y:S01]  /*ade0*/  FMUL R5, R43.reuse, R30 ;  /* 0x0000001e2b057220 */ /* 0x040fe20000400000 */
[C---:B------:R-:W-:Y:S01]  /*adf0*/  SHF.L.U32 R49, R56.reuse, 0x10, RZ ;  /* 0x0000001038317819 */ /* 0x040fe200000006ff */
[C---:B------:R-:W-:Y:S01]  /*ae00*/  FMUL R22, R43.reuse, R6 ;  /* 0x000000062b167220 */ /* 0x040fe20000400000 */
[----:B------:R-:W-:Y:S01]  /*ae10*/  LOP3.LUT R50, R56, 0xffff0000, RZ, 0xc0, !PT ;  /* 0xffff000038327812 */ /* 0x000fe200078ec0ff */
[----:B------:R-:W-:Y:S01]  /*ae20*/  FMUL R6, R43, R31 ;  /* 0x0000001f2b067220 */ /* 0x000fe20000400000 */
[----:B------:R-:W-:Y:S01]  /*ae30*/  F2FP.BF16.F32.PACK_AB R101, R4, R3 ;  /* 0x000000030465723e */ /* 0x000fe200000010ff */
[----:B------:R-:W-:Y:S01]  /*ae40*/  FFMA R0, R45, R44, R0 ;  /* 0x0000002c2d007223 */ /* 0x000fe20000000000 */
[----:B------:R-:W-:Y:S01]  /*ae50*/  SHF.L.U32 R51, R57, 0x10, RZ ;  /* 0x0000001039337819 */ /* 0x000fe200000006ff */
[----:B------:R-:W-:Y:S01]  /*ae60*/  FMUL R23, R43, R7 ;  /* 0x000000072b177220 */ /* 0x000fe20000400000 */
[----:B------:R-:W-:Y:S01]  /*ae70*/  LOP3.LUT R52, R57, 0xffff0000, RZ, 0xc0, !PT ;  /* 0xffff000039347812 */ /* 0x000fe200078ec0ff */
[----:B------:R-:W-:Y:S01]  /*ae80*/  FFMA R2, R45, R46, R2 ;  /* 0x0000002e2d027223 */ /* 0x000fe20000000002 */
[C---:B------:R-:W-:Y:S01]  /*ae90*/  SHF.L.U32 R53, R58.reuse, 0x10, RZ ;  /* 0x000000103a357819 */ /* 0x040fe200000006ff */
[C---:B------:R-:W-:Y:S01]  /*aea0*/  FMUL R7, R43.reuse, R32 ;  /* 0x000000202b077220 */ /* 0x040fe20000400000 */
[----:B------:R-:W-:Y:S01]  /*aeb0*/  LOP3.LUT R54, R58, 0xffff0000, RZ, 0xc0, !PT ;  /* 0xffff00003a367812 */ /* 0x000fe200078ec0ff */
[----:B------:R-:W-:Y:S01]  /*aec0*/  FMUL R3, R43, R33 ;  /* 0x000000212b037220 */ /* 0x000fe20000400000 */
[----:B------:R-:W-:Y:S01]  /*aed0*/  F2FP.BF16.F32.PACK_AB R102, R2, R0 ;  /* 0x000000000266723e */ /* 0x000fe200000010ff */
[----:B------:R-:W-:Y:S01]  /*aee0*/  FFMA R5, R45, R47, R5 ;  /* 0x0000002f2d057223 */ /* 0x000fe20000000005 */
[----:B------:R-:W-:Y:S01]  /*aef0*/  SHF.L.U32 R55, R59, 0x10, RZ ;  /* 0x000000103b377819 */ /* 0x000fe200000006ff */
[----:B------:R-:W-:Y:S01]  /*af00*/  FFMA R6, R45, R48, R6 ;  /* 0x000000302d067223 */ /* 0x000fe20000000006 */
[----:B------:R-:W-:Y:S01]  /*af10*/  LOP3.LUT R56, R59, 0xffff0000, RZ, 0xc0, !PT ;  /* 0xffff00003b387812 */ /* 0x000fe200078ec0ff */
[C---:B------:R-:W-:Y:S01]  /*af20*/  FFMA R7, R45.reuse, R49, R7 ;  /* 0x000000312d077223 */ /* 0x040fe20000000007 */
[----:B------:R-:W-:Y:S01]  /*af30*/  SHF.L.U32 R57, R64, 0x10, RZ ;  /* 0x0000001040397819 */ /* 0x000fe200000006ff */
[----:B------:R-:W-:Y:S01]  /*af40*/  UIADD3 UR4, UPT, UPT, UR4, 0x160, URZ ;  /* 0x0000016004047890 */ /* 0x000fe2000fffe0ff */
[----:B------:R-:W-:Y:S01]  /*af50*/  F2FP.BF16.F32.PACK_AB R103, R6, R5 ;  /* 0x000000050667723e */ /* 0x000fe200000010ff */
[----:B------:R-:W-:Y:S01]  /*af60*/  FFMA R3, R45, R50, R3 ;  /* 0x000000322d037223 */ /* 0x000fe20000000003 */
[----:B------:R-:W-:Y:S01]  /*af70*/  LOP3.LUT R58, R64, 0xffff0000, RZ, 0xc0, !PT ;  /* 0xffff0000403a7812 */ /* 0x000fe200078ec0ff */
[----:B------:R-:W-:Y:S01]  /*af80*/  FMUL R0, R43, R34 ;  /* 0x000000222b007220 */ /* 0x000fe20000400000 */
[----:B------:R-:W-:Y:S01]  /*af90*/  SHF.L.U32 R59, R65, 0x10, RZ ;  /* 0x00000010413b7819 */ /* 0x000fe200000006ff */
[----:B------:R-:W-:Y:S01]  /*afa0*/  FMUL R2, R43, R35 ;  /* 0x000000232b027220 */ /* 0x000fe20000400000 */
[----:B------:R-:W-:Y:S01]  /*afb0*/  F2FP.BF16.F32.PACK_AB R28, R3, R7 ;  /* 0x00000007031c723e */ /* 0x000fe200000010ff */
[----:B------:R-:W-:Y:S01]  /*afc0*/  UPRMT UR4, UR54, 0x654, UR4 ;  /* 0x0000065436047896 */ /* 0x000fe20008000004 */
[----:B------:R-:W-:Y:S01]  /*afd0*/  LOP3.LUT R60, R65, 0xffff0000, RZ, 0xc0, !PT ;  /* 0xffff0000413c7812 */ /* 0x000fe200078ec0ff */
[C---:B------:R-:W-:Y:S01]  /*afe0*/  FMUL R4, R43.reuse, R36 ;  /* 0x000000242b047220 */ /* 0x040fe20000400000 */
[C---:B------:R-:W-:Y:S01]  /*aff0*/  SHF.L.U32 R61, R66.reuse, 0x10, RZ ;  /* 0x00000010423d7819 */ /* 0x040fe200000006ff */
[----:B------:R-:W-:Y:S01]  /*b000*/  FMUL R5, R43, R37 ;  /* 0x000000252b057220 */ /* 0x000fe20000400000 */
[----:B------:R-:W-:Y:S01]  /*b010*/  LOP3.LUT R62, R66, 0xffff0000, RZ, 0xc0, !PT ;  /* 0xffff0000423e7812 */ /* 0x000fe200078ec0ff */
[----:B------:R-:W-:Y:S01]  /*b020*/  FFMA R0, R45, R51, R0 ;  /* 0x000000332d007223 */ /* 0x000fe20000000000 */
[----:B------:R-:W-:Y:S01]  /*b030*/  FMUL R6, R43, R38 ;  /* 0x000000262b067220 */ /* 0x000fe20000400000 */
[----:B------:R-:W-:Y:S01]  /*b040*/  FFMA R2, R45, R52, R2 ;  /* 0x000000342d027223 */ /* 0x000fe20000000002 */
[----:B------:R-:W-:Y:S01]  /*b050*/  FMUL R3, R43, R39 ;  /* 0x000000272b037220 */ /* 0x000fe20000400000 */
[C---:B------:R-:W-:Y:S01]  /*b060*/  FFMA R4, R45.reuse, R53, R4 ;  /* 0x000000352d047223 */ /* 0x040fe20000000004 */
[C---:B------:R-:W-:Y:S01]  /*b070*/  FFMA R5, R45.reuse, R54, R5 ;  /* 0x000000362d057223 */ /* 0x040fe20000000005 */
[C---:B------:R-:W-:Y:S01]  /*b080*/  FFMA R6, R45.reuse, R55, R6 ;  /* 0x000000372d067223 */ /* 0x040fe20000000006 */
[C---:B------:R-:W-:Y:S01]  /*b090*/  FFMA R3, R45.reuse, R56, R3 ;  /* 0x000000382d037223 */ /* 0x040fe20000000003 */
[----:B------:R-:W-:Y:S01]  /*b0a0*/  FFMA R20, R45, R57, R20 ;  /* 0x000000392d147223 */ /* 0x000fe20000000014 */
[----:B------:R-:W-:Y:S01]  /*b0b0*/  FMUL R8, R43, R8 ;  /* 0x000000082b087220 */ /* 0x000fe20000400000 */
[----:B------:R-:W-:Y:S01]  /*b0c0*/  SYNCS.ARRIVE.TRANS64.RED.A1T0 RZ, [UR4], RZ ;  /* 0x000000ffffff79a7 */ /* 0x000fe20008100404 */
[----:B------:R1:W-:Y:S01]  /*b0d0*/  @!P1 STS.128 [R99+UR44+0x200], R100 ;  /* 0x0002006463009988 */ /* 0x0003e20008000c2c */
[----:B------:R-:W-:Y:S01]  /*b0e0*/  SHF.L.U32 R63, R67, 0x10, RZ ;  /* 0x00000010433f7819 */ /* 0x000fe200000006ff */
[----:B------:R-:W-:Y:S01]  /*b0f0*/  FFMA R21, R45, R58, R21 ;  /* 0x0000003a2d157223 */ /* 0x000fe20000000015 */
[----:B------:R-:W-:Y:S01]  /*b100*/  LOP3.LUT R64, R67, 0xffff0000, RZ, 0xc0, !PT ;  /* 0xffff000043407812 */ /* 0x000fe200078ec0ff */
[----:B------:R-:W-:Y:S01]  /*b110*/  FMUL R9, R43, R9 ;  /* 0x000000092b097220 */ /* 0x000fe20000400000 */
[C---:B------:R-:W-:Y:S01]  /*b120*/  SHF.L.U32 R24, R68.reuse, 0x10, RZ ;  /* 0x0000001044187819 */ /* 0x040fe200000006ff */
[----:B------:R-:W-:Y:S01]  /*b130*/  FFMA R22, R45, R59, R22 ;  /* 0x0000003b2d167223 */ /* 0x000fe20000000016 */
[----:B------:R-:W-:Y:S01]  /*b140*/  LOP3.LUT R25, R68, 0xffff0000, RZ, 0xc0, !PT ;  /* 0xffff000044197812 */ /* 0x000fe200078ec0ff */
[----:B------:R-:W-:Y:S01]  /*b150*/  FMUL R10, R43, R10 ;  /* 0x0000000a2b0a7220 */ /* 0x000fe20000400000 */
[----:B------:R-:W-:Y:S01]  /*b160*/  FFMA R23, R45, R60, R23 ;  /* 0x0000003c2d177223 */ /* 0x000fe20000000017 */
[----:B------:R-:W-:Y:S01]  /*b170*/  FMUL R11, R43, R11 ;  /* 0x0000000b2b0b7220 */ /* 0x000fe20000400000 */
[----:B------:R-:W-:Y:S01]  /*b180*/  F2FP.BF16.F32.PACK_AB R29, R2, R0 ;  /* 0x00000000021d723e */ /* 0x000fe200000010ff */
[----:B------:R-:W-:Y:S01]  /*b190*/  FFMA R8, R45, R61, R8 ;  /* 0x0000003d2d087223 */ /* 0x000fe20000000008 */
[----:B------:R-:W-:Y:S01]  /*b1a0*/  F2FP.BF16.F32.PACK_AB R30, R5, R4 ;  /* 0x00000004051e723e */ /* 0x000fe200000010ff */
[----:B------:R-:W-:Y:S01]  /*b1b0*/  FMUL R12, R43, R12 ;  /* 0x0000000c2b0c7220 */ /* 0x000fe20000400000 */
[----:B------:R-:W-:Y:S01]  /*b1c0*/  F2FP.BF16.F32.PACK_AB R31, R3, R6 ;  /* 0x00000006031f723e */ /* 0x000fe200000010ff */
[----:B------:R-:W-:Y:S01]  /*b1d0*/  FFMA R9, R45, R62, R9 ;  /* 0x0000003e2d097223 */ /* 0x000fe20000000009 */
[----:B------:R-:W-:Y:S01]  /*b1e0*/  FMUL R13, R43, R13 ;  /* 0x0000000d2b0d7220 */ /* 0x000fe20000400000 */
[----:B------:R-:W-:Y:S01]  /*b1f0*/  SHF.L.U32 R26, R69, 0x10, RZ ;  /* 0x00000010451a7819 */ /* 0x000fe200000006ff */
[----:B------:R-:W-:Y:S01]  /*b200*/  FFMA R10, R45, R63, R10 ;  /* 0x0000003f2d0a7223 */ /* 0x000fe2000000000a */
[----:B------:R1:W-:Y:S01]  /*b210*/  @!P1 STS.128 [R98+0x200], R28 ;  /* 0x0002001c62009388 */ /* 0x0003e20000000c00 */
[----:B------:R-:W-:Y:S01]  /*b220*/  FMUL R14, R43, R14 ;  /* 0x0000000e2b0e7220 */ /* 0x000fe20000400000 */
[----:B------:R-:W-:Y:S01]  /*b230*/  LOP3.LUT R40, R69, 0xffff0000, RZ, 0xc0, !PT ;  /* 0xffff000045287812 */ /* 0x000fe200078ec0ff */
[----:B------:R-:W-:Y:S01]  /*b240*/  FFMA R11, R45, R64, R11 ;  /* 0x000000402d0b7223 */ /* 0x000fe2000000000b */
[----:B------:R-:W-:Y:S01]  /*b250*/  FMUL R15, R43, R15 ;  /* 0x0000000f2b0f7220 */ /* 0x000fe20000400000 */
[C---:B------:R-:W-:Y:S01]  /*b260*/  SHF.L.U32 R65, R70.reuse, 0x10, RZ ;  /* 0x0000001046417819 */ /* 0x040fe200000006ff */
[----:B------:R-:W-:Y:S01]  /*b270*/  FFMA R12, R45, R24, R12 ;  /* 0x000000182d0c7223 */ /* 0x000fe2000000000c */
[----:B------:R-:W-:Y:S01]  /*b280*/  FMUL R16, R43, R16 ;  /* 0x000000102b107220 */ /* 0x000fe20000400000 */
[----:B------:R-:W-:Y:S01]  /*b290*/  LOP3.LUT R66, R70, 0xffff0000, RZ, 0xc0, !PT ;  /* 0xffff000046427812 */ /* 0x000fe200078ec0ff */
[----:B------:R-:W-:Y:S01]  /*b2a0*/  FFMA R13, R45, R25, R13 ;  /* 0x000000192d0d7223 */ /* 0x000fe2000000000d */
[----:B------:R-:W-:Y:S01]  /*b2b0*/  FMUL R17, R43, R17 ;  /* 0x000000112b117220 */ /* 0x000fe20000400000 */
[----:B------:R-:W-:Y:S01]  /*b2c0*/  SHF.L.U32 R67, R71, 0x10, RZ ;  /* 0x0000001047437819 */ /* 0x000fe200000006ff */
[----:B------:R-:W-:Y:S01]  /*b2d0*/  FFMA R14, R45, R26, R14 ;  /* 0x0000001a2d0e7223 */ /* 0x000fe2000000000e */
[----:B------:R-:W-:Y:S01]  /*b2e0*/  F2FP.BF16.F32.PACK_AB R20, R21, R20 ;  /* 0x000000141514723e */ /* 0x000fe200000010ff */
[----:B------:R-:W-:Y:S01]  /*b2f0*/  FMUL R18, R43, R18 ;  /* 0x000000122b127220 */ /* 0x000fe20000400000 */
[----:B------:R-:W-:Y:S01]  /*b300*/  LOP3.LUT R68, R71, 0xffff0000, RZ, 0xc0, !PT ;  /* 0xffff000047447812 */ /* 0x000fe200078ec0ff */
[----:B------:R-:W-:Y:S01]  /*b310*/  FFMA R15, R45, R40, R15 ;  /* 0x000000282d0f7223 */ /* 0x000fe2000000000f */
[----:B------:R-:W-:Y:S01]  /*b320*/  F2FP.BF16.F32.PACK_AB R21, R23, R22 ;  /* 0x000000161715723e */ /* 0x000fe200000010ff */
[----:B------:R-:W-:Y:S01]  /*b330*/  FMUL R19, R43, R19 ;  /* 0x000000132b137220 */ /* 0x000fe20000400000 */
[----:B------:R-:W-:Y:S01]  /*b340*/  F2FP.BF16.F32.PACK_AB R22, R9, R8 ;  /* 0x000000080916723e */ /* 0x000fe200000010ff */
[----:B------:R-:W-:Y:S01]  /*b350*/  FFMA R16, R45, R65, R16 ;  /* 0x000000412d107223 */ /* 0x000fe20000000010 */
[----:B------:R-:W-:Y:S01]  /*b360*/  F2FP.BF16.F32.PACK_AB R23, R11, R10 ;  /* 0x0000000a0b17723e */ /* 0x000fe200000010ff */
[C---:B------:R-:W-:Y:S01]  /*b370*/  FFMA R17, R45.reuse, R66, R17 ;  /* 0x000000422d117223 */ /* 0x040fe20000000011 */
[C---:B------:R-:W-:Y:S01]  /*b380*/  FFMA R18, R45.reuse, R67, R18 ;  /* 0x000000432d127223 */ /* 0x040fe20000000012 */
[----:B------:R-:W-:Y:S01]  /*b390*/  FFMA R19, R45, R68, R19 ;  /* 0x000000442d137223 */ /* 0x000fe20000000013 */
[----:B------:R-:W-:Y:S01]  /*b3a0*/  F2FP.BF16.F32.PACK_AB R12, R13, R12 ;  /* 0x0000000c0d0c723e */ /* 0x000fe200000010ff */
[----:B------:R1:W-:Y:S01]  /*b3b0*/  @!P1 STS.128 [R99+UR44+0xa00], R20 ;  /* 0x000a001463009988 */ /* 0x0003e20008000c2c */
[----:B------:R-:W-:Y:S01]  /*b3c0*/  F2FP.BF16.F32.PACK_AB R13, R15, R14 ;  /* 0x0000000e0f0d723e */ /* 0x000fe200000010ff */
[----:B------:R-:W-:Y:S01]  /*b3d0*/  BSSY.RECONVERGENT B0, `(.L_x_158) ;  /* 0x000001c000007945 */ /* 0x000fe20003800200 */
[----:B------:R-:W-:Y:S02]  /*b3e0*/  F2FP.BF16.F32.PACK_AB R14, R17, R16 ;  /* 0x00000010110e723e */ /* 0x000fe400000010ff */
[----:B------:R-:W-:Y:S02]  /*b3f0*/  F2FP.BF16.F32.PACK_AB R15, R19, R18 ;  /* 0x00000012130f723e */ /* 0x000fe400000010ff */
[----:B------:R-:W-:Y:S03]  /*b400*/  ISETP.NE.AND P0, PT, R84, RZ, PT ;  /* 0x000000ff5400720c */ /* 0x000fe60003f05270 */
[----:B------:R1:W-:Y:S01]  /*b410*/  @!P1 STS.128 [R98+0xa00], R12 ;  /* 0x000a000c62009388 */ /* 0x0003e20000000c00 */
[----:B------:R-:W-:Y:S01]  /*b420*/  @!PT LDS RZ, [RZ] ;  /* 0x00000000fffff984 */ /* 0x000fe20000000800 */
[----:B------:R-:W-:Y:S01]  /*b430*/  @!PT LDS RZ, [RZ] ;  /* 0x00000000fffff984 */ /* 0x000fe20000000800 */
[----:B------:R-:W-:Y:S01]  /*b440*/  @!PT LDS RZ, [RZ] ;  /* 0x00000000fffff984 */ /* 0x000fe20000000800 */
[----:B------:R-:W-:Y:S01]  /*b450*/  @!PT LDS RZ, [RZ] ;  /* 0x00000000fffff984 */ /* 0x000fe20000000800 */
[----:B------:R2:W-:Y:S07]  /*b460*/  MEMBAR.ALL.CTA ;  /* 0x0000000000007992 */ /* 0x0005ee0000008000 */
[----:B--2---:R-:W2:Y:S02]  /*b470*/  FENCE.VIEW.ASYNC.S ;  /* 0x00000000000073c6 */ /* 0x004ea40000000000 */
[----:B--2---:R-:W-:Y:S06]  /*b480*/  BAR.SYNC.DEFER_BLOCKING 0x1, 0x80 ;  /* 0x0042000000007b1d */ /* 0x004fec0000010000 */
[----:B------:R-:W-:Y:S05]  /*b490*/  @P0 BRA `(.L_x_159) ;  /* 0x00000000003c0947 */ /* 0x000fea0003800000 */
[----:B------:R-:W2:Y:S01]  /*b4a0*/  LDCU.64 UR6, c[0x0][0x348] ;  /* 0x00006900ff0677ac */ /* 0x000ea20008000a00 */
        /* <DEDUP_REMOVED lines=9> */
[----:B--2---:R-:W-:Y:S04]  /*b540*/  UIADD3 UR4, UP0, UPT, UR6, 0xa80, URZ ;  /* 0x00000a8006047890 */ /* 0x004fe8000ff1e0ff */
[----:B------:R-:W-:Y:S09]  /*b550*/  UIADD3.X UR5, UPT, UPT, URZ, UR7, URZ, UP0, !UPT ;  /* 0x00000007ff057290 */ /* 0x000ff200087fe4ff */
[----:B------:R2:W-:Y:S01]  /*b560*/  UTMASTG.3D [UR8], [UR4] ;  /* 0x00000008040073b5 */ /* 0x0005e20008010000 */
[----:B------:R2:W-:Y:S02]  /*b570*/  UTMASTG.3D [UR12], [UR4] ;  /* 0x0000000c040073b5 */ /* 0x0005e40008010000 */
[----:B--2---:R0:W-:Y:S02]  /*b580*/  UTMACMDFLUSH ;  /* 0x00000000000079b7 */ /* 0x0041e40000000000 */
.L_x_159:
[----:B------:R-:W-:Y:S05]  /*b590*/  BSYNC.RECONVERGENT B0 ;  /* 0x0000000000007941 */ /* 0x000fea0003800200 */
.L_x_158:
[----:B------:R-:W-:Y:S01]  /*b5a0*/  UISETP.NE.AND UP0, UPT, UR47, URZ, UPT ;  /* 0x000000ff2f00728c */ /* 0x000fe2000bf05270 */
[----:B------:R-:W-:Y:S01]  /*b5b0*/  BSSY.RECONVERGENT B0, `(.L_x_160) ;  /* 0x0000009000007945 */ /* 0x000fe20003800200 */
[----:B------:R-:W-:Y:S04]  /*b5c0*/  UIADD3 UR4, UPT, UPT, UR46, 0x1, URZ ;  /* 0x000000012e047890 */ /* 0x000fe8000fffe0ff */
[----:B------:R-:W-:Y:S02]  /*b5d0*/  UISETP.EQ.XOR UP1, UPT, UR4, 0x3, UP0 ;  /* 0x000000030400788c */ /* 0x000fe40008722a70 */
[----:B------:R-:W-:Y:S02]  /*b5e0*/  UISETP.NE.AND UP0, UPT, UR4, 0x3, UPT ;  /* 0x000000030400788c */ /* 0x000fe4000bf05270 */
[----:B------:R-:W-:Y:S02]  /*b5f0*/  USEL UR5, URZ, 0x1, !UP1 ;  /* 0x00000001ff057887 */ /* 0x000fe4000c800000 */
[----:B------:R-:W-:Y:S02]  /*b600*/  USEL UR45, UR4, URZ, UP0 ;  /* 0x000000ff042d7287 */ /* 0x000fe40008000000 */
[----:B------:R-:W-:Y:S01]  /*b610*/  ULOP3.LUT UR57, UR57, UR5, URZ, 0x3c, !UPT ;  /* 0x0000000539397292 */ /* 0x000fe2000f8e3cff */
[----:B------:R-:W-:Y:S11]  /*b620*/  @P0 BRA `(.L_x_161) ;  /* 0x0000000000040947 */ /* 0x000ff60003800000 */
[----:B------:R-:W-:Y:S04]  /*b630*/  DEPBAR.LE SB0, 0x1 ;  /* 0x000080400000791a */ /* 0x000fe80000000000 */
.L_x_161:
[----:B------:R-:W-:Y:S05]  /*b640*/  BSYNC.RECONVERGENT B0 ;  /* 0x0000000000007941 */ /* 0x000fea0003800200 */
.L_x_160:
[----:B------:R-:W-:Y:S01]  /*b650*/  BAR.SYNC.DEFER_BLOCKING 0x1, 0x80 ;  /* 0x0042000000007b1d */ /* 0x000fe20000010000 */
[----:B------:R-:W-:Y:S01]  /*b660*/  UISETP.NE.AND UP0, UPT, UR56, -0x4, UPT ;  /* 0xfffffffc3800788c */ /* 0x000fe2000bf05270 */
[----:B------:R-:W-:Y:S08]  /*b670*/  IADD3 R80, PT, PT, R80, 0x1, RZ ;  /* 0x0000000150507810 */ /* 0x000ff00007ffe0ff */
[----:B------:R-:W-:Y:S05]  /*b680*/  BRA.U !UP0, `(.L_x_162) ;  /* 0x0000000108287547 */ /* 0x000fea000b800000 */
[----:B------:R-:W2:Y:S01]  /*b690*/  S2R R0, SR_CgaCtaId ;  /* 0x0000000000007919 */ /* 0x000ea20000008800 */
[----:B------:R-:W-:Y:S01]  /*b6a0*/  ISETP.NE.AND P0, PT, R97, RZ, PT ;  /* 0x000000ff6100720c */ /* 0x000fe20003f05270 */
[----:B------:R-:W-:Y:S01]  /*b6b0*/  IMAD.U32 R2, RZ, RZ, UR52 ;  /* 0x00000034ff027e24 */ /* 0x000fe2000f8e00ff */
[----:B------:R-:W-:Y:S04]  /*b6c0*/  UIADD3 UR4, UPT, UPT, UR52, 0x1, URZ ;  /* 0x0000000134047890 */ /* 0x000fe8000fffe0ff */
[----:B------:R-:W-:Y:S04]  /*b6d0*/  UISETP.NE.AND UP0, UPT, UR4, 0x3, UPT ;  /* 0x000000030400788c */ /* 0x000fe8000bf05270 */
[----:B------:R-:W-:Y:S03]  /*b6e0*/  USEL UR52, UR4, URZ, UP0 ;  /* 0x000000ff04347287 */ /* 0x000fe60008000000 */
[----:B------:R-:W-:Y:S05]  /*b6f0*/  @P0 LEA R2, R2, UR44, 0x3 ;  /* 0x0000002c02020c11 */ /* 0x000fea000f8e18ff */
[----:B------:R-:W-:Y:S05]  /*b700*/  @P0 VIADD R2, R2, 0x108 ;  /* 0x0000010802020836 */ /* 0x000fea0000000000 */
[----:B--2---:R-:W-:Y:S04]  /*b710*/  @P0 PRMT R0, R0, 0x654, R2 ;  /* 0x0000065400000816 */ /* 0x004fe80000000002 */
[----:B------:R2:W-:Y:S03]  /*b720*/  @P0 SYNCS.ARRIVE.TRANS64.RED.A1T0 RZ, [R0+URZ], RZ ;  /* 0x000000ff00ff09a7 */ /* 0x0005e600081004ff */
.L_x_162:
[----:B------:R-:W-:Y:S01]  /*b730*/  R2UR UR6, R95 ;  /* 0x000000005f0672ca */ /* 0x000fe200000e0000 */
[----:B------:R-:W-:Y:S01]  /*b740*/  UIADD3 UR56, UPT, UPT, UR56, 0x4, URZ ;  /* 0x0000000438387890 */ /* 0x000fe2000fffe0ff */
[----:B------:R-:W-:Y:S02]  /*b750*/  R2UR UR5, R91 ;  /* 0x000000005b0572ca */ /* 0x000fe400000e0000 */
[----:B------:R-:W-:Y:S02]  /*b760*/  R2UR UR4, R92 ;  /* 0x000000005c0472ca */ /* 0x000fe400000e0000 */
[----:B------:R-:W-:Y:S02]  /*b770*/  R2UR UR36, R93 ;  /* 0x000000005d2472ca */ /* 0x000fe400000e0000 */
[----:B------:R-:W-:Y:S02]  /*b780*/  ISETP.NE.AND P0, PT, R77, 0x2, PT ;  /* 0x000000024d00780c */ /* 0x000fe40003f05270 */
[----:B------:R-:W-:Y:S02]  /*b790*/  ISETP.NE.AND P1, PT, R80, 0x2, PT ;  /* 0x000000025000780c */ /* 0x000fe40003f25270 */
[----:B------:R-:W-:Y:S01]  /*b7a0*/  SEL R2, RZ, 0x1, P0 ;  /* 0x00000001ff027807 */ /* 0x000fe20000000000 */
[----:B------:R-:W-:Y:S01]  /*b7b0*/  UISETP.NE.AND UP0, UPT, UR6, URZ, UPT ;  /* 0x000000ff0600728c */ /* 0x000fe2000bf05270 */
[----:B--2---:R-:W-:Y:S01]  /*b7c0*/  SEL R0, RZ, 0x1, P1 ;  /* 0x00000001ff007807 */ /* 0x004fe20000800000 */
[----:B------:R-:W-:Y:S01]  /*b7d0*/  UIADD3 UR26, UPT, UPT, UR37, UR5, URZ ;  /* 0x00000005251a7290 */ /* 0x000fe2000fffe0ff */
[----:B------:R-:W-:Y:S01]  /*b7e0*/  LOP3.LUT R78, R78, R2, RZ, 0x3c, !PT ;  /* 0x000000024e4e7212 */ /* 0x000fe200078e3cff */
[----:B------:R-:W-:Y:S01]  /*b7f0*/  UIADD3 UR20, UPT, UPT, UR38, UR4, URZ ;  /* 0x0000000426147290 */ /* 0x000fe2000fffe0ff */
[----:B------:R-:W-:Y:S02]  /*b800*/  LOP3.LUT R79, R79, R0, RZ, 0x3c, !PT ;  /* 0x000000004f4f7212 */ /* 0x000fe400078e3cff */
[----:B------:R-:W-:Y:S02]  /*b810*/  SEL R77, R77, RZ, P0 ;  /* 0x000000ff4d4d7207 */ /* 0x000fe40000000000 */
[----:B------:R-:W-:Y:S01]  /*b820*/  SEL R80, R80, RZ, P1 ;  /* 0x000000ff50507207 */ /* 0x000fe20000800000 */
[----:B------:R-:W-:Y:S06]  /*b830*/  BRA.U UP0, `(.L_x_163) ;  /* 0xffffffb100147547 */ /* 0x000fec000b83ffff */
[----:B------:R-:W-:-:S13]  /*b840*/  R2UR UR4, R96 ;  /* 0x00000000600472ca */ /* 0x000fda00000e0000 */
[----:B------:R-:W-:-:S09]  /*b850*/  UISETP.NE.AND UP0, UPT, UR4, URZ, UPT ;  /* 0x000000ff0400728c */ /* 0x000fd2000bf05270 */
[----:B------:R-:W-:Y:S05]  /*b860*/  BRA.U !UP0, `(.L_x_164) ;  /* 0x0000000108487547 */ /* 0x000fea000b800000 */
[----:B------:R-:W2:Y:S02]  /*b870*/  LDCU.64 UR4, c[0x0][0xc90] ;  /* 0x00019200ff0477ac */ /* 0x000ea40008000a00 */
[----:B--2---:R-:W-:-:S04]  /*b880*/  UISETP.NE.U32.AND UP0, UPT, UR4, URZ, UPT ;  /* 0x000000ff0400728c */ /* 0x004fc8000bf05070 */
[----:B------:R-:W-:-:S09]  /*b890*/  UISETP.NE.AND.EX UP0, UPT, UR5, URZ, UPT, UP0 ;  /* 0x000000ff0500728c */ /* 0x000fd2000bf05300 */
[----:B------:R-:W-:Y:S05]  /*b8a0*/  BRA.U UP0, `(.L_x_165) ;  /* 0x00000001000c7547 */ /* 0x000fea000b800000 */
[----:B------:R-:W-:-:S13]  /*b8b0*/  FSETP.NEU.AND P0, PT, R45, RZ, PT ;  /* 0x000000ff2d00720b */ /* 0x000fda0003f0d000 */
[----:B------:R-:W-:Y:S05]  /*b8c0*/  @!P0 EXIT ;  /* 0x000000000000894d */ /* 0x000fea0003800000 */
[----:B------:R-:W-:Y:S05]  /*b8d0*/  BRA `(.L_x_164) ;  /* 0x00000000002c7947 */ /* 0x000fea0003800000 */
.L_x_165:
[----:B------:R-:W-:Y:S01]  /*b8e0*/  ISETP.NE.AND P0, PT, R76, RZ, PT ;  /* 0x000000ff4c00720c */ /* 0x000fe20003f05270 */
[----:B------:R-:W-:-:S12]  /*b8f0*/  BSSY.RECONVERGENT B0, `(.L_x_164) ;  /* 0x0000009000007945 */ /* 0x000fd80003800200 */
[----:B------:R-:W-:Y:S05]  /*b900*/  @P0 BRA `(.L_x_166) ;  /* 0x0000000000140947 */ /* 0x000fea0003800000 */
[----:B------:R-:W2:Y:S02]  /*b910*/  LDCU.64 UR4, c[0x0][0xc88] ;  /* 0x00019100ff0477ac */ /* 0x000ea40008000a00 */
[----:B--2---:R-:W-:-:S04]  /*b920*/  ISETP.NE.U32.AND P0, PT, RZ, UR4, PT ;  /* 0x00000004ff007c0c */ /* 0x004fc8000bf05070 */
[----:B------:R-:W-:-:S13]  /*b930*/  ISETP.NE.AND.EX P0, PT, RZ, UR5, PT, P0 ;  /* 0x00000005ff007c0c */ /* 0x000fda000bf05300 */
[----:B------:R-:W-:Y:S05]  /*b940*/  @!P0 EXIT ;  /* 0x000000000000894d */ /* 0x000fea0003800000 */
[----:B------:R-:W-:Y:S05]  /*b950*/  BRA `(.L_x_167) ;  /* 0x0000000000087947 */ /* 0x000fea0003800000 */
.L_x_166:
[----:B------:R-:W-:-:S13]  /*b960*/  FSETP.NEU.AND P0, PT, R45, RZ, PT ;  /* 0x000000ff2d00720b */ /* 0x000fda0003f0d000 */
[----:B------:R-:W-:Y:S05]  /*b970*/  @!P0 EXIT ;  /* 0x000000000000894d */ /* 0x000fea0003800000 */
.L_x_167:
[----:B------:R-:W-:Y:S05]  /*b980*/  BSYNC.RECONVERGENT B0 ;  /* 0x0000000000007941 */ /* 0x000fea0003800200 */
.L_x_164:
[----:B------:R-:W-:Y:S01]  /*b990*/  ULEA UR4, UR52, UR44, 0x3 ;  /* 0x0000002c34047291 */ /* 0x000fe2000f8e18ff */
[----:B------:R-:W-:-:S04]  /*b9a0*/  DEPBAR.LE SB0, 0x0 ;  /* 0x000080000000791a */ /* 0x000fc80000000000 */
[----:B------:R-:W-:-:S04]  /*b9b0*/  UIADD3 UR4, UPT, UPT, UR4, 0x108, URZ ;  /* 0x0000010804047890 */ /* 0x000fc8000fffe0ff */
[----:B------:R-:W-:-:S09]  /*b9c0*/  UPRMT UR4, UR54, 0x654, UR4 ;  /* 0x0000065436047896 */ /* 0x000fd20008000004 */
[----:B------:R-:W-:Y:S01]  /*b9d0*/  SYNCS.ARRIVE.TRANS64.RED.A1T0 RZ, [UR4], RZ ;  /* 0x000000ffffff79a7 */ /* 0x000fe20008100404 */
[----:B------:R-:W-:Y:S05]  /*b9e0*/  EXIT ;  /* 0x000000000000794d */ /* 0x000fea0003800000 */
.L_x_25:
[----:B--2---:R2:W3:Y:S02]  /*b9f0*/  SYNCS.PHASECHK.TRANS64.TRYWAIT P0, [R0+URZ+0x180], R2 ;  /* 0x00018002000075a7 */ /* 0x0044e400080011ff */
[----:B---3--:R-:W-:Y:S05]  /*ba00*/  @!P0 NANOSLEEP.SYNCS 0x989680 ;  /* 0x009896800000895d */ /* 0x008fea0003900000 */
[----:B------:R-:W3:Y:S02]  /*ba10*/  @!P0 SYNCS.PHASECHK.TRANS64 P0, [R0+URZ+0x180], R2 ;  /* 0x00018002000085a7 */ /* 0x000ee400080010ff */
[----:B---3--:R-:W-:Y:S05]  /*ba20*/  @!P0 BRA `(.L_x_25) ;  /* 0xfffffffc00f08947 */ /* 0x008fea000383ffff */
[----:B------:R-:W-:Y:S05]  /*ba30*/  BRA `(.L_x_168) ;  /* 0xffffff6000607947 */ /* 0x000fea000383ffff */
.L_x_28:
[----:B-1----:R-:W-:-:S07]  /*ba40*/  MOV R0, UR33 ;  /* 0x0000002100007c02 */ /* 0x002fce0008000f00 */
.L_x_169:
[----:B-1----:R1:W2:Y:S02]  /*ba50*/  SYNCS.PHASECHK.TRANS64.TRYWAIT P0, [R0+URZ+0x78], R3 ;  /* 0x00007803000075a7 */ /* 0x0022a400080011ff */
[----:B--2---:R-:W-:Y:S05]  /*ba60*/  @!P0 NANOSLEEP.SYNCS 0x989680 ;  /* 0x009896800000895d */ /* 0x004fea0003900000 */
[----:B------:R-:W2:Y:S02]  /*ba70*/  @!P0 SYNCS.PHASECHK.TRANS64 P0, [R0+URZ+0x78], R3 ;  /* 0x00007803000085a7 */ /* 0x000ea400080010ff */
[----:B--2---:R-:W-:Y:S05]  /*ba80*/  @!P0 BRA `(.L_x_169) ;  /* 0xfffffffc00f08947 */ /* 0x004fea000383ffff */
[----:B------:R-:W-:Y:S05]  /*ba90*/  BRA `(.L_x_27) ;  /* 0xffffff6000b87947 */ /* 0x000fea000383ffff */
.L_x_37:
[----:B-1----:R-:W-:-:S07]  /*baa0*/  MOV R0, UR33 ;  /* 0x0000002100007c02 */ /* 0x002fce0008000f00 */
.L_x_170:
[----:B-1----:R1:W2:Y:S02]  /*bab0*/  SYNCS.PHASECHK.TRANS64.TRYWAIT P0, [R0+URZ+0x78], R3 ;  /* 0x00007803000075a7 */ /* 0x0022a400080011ff */
[----:B--2---:R-:W-:Y:S05]  /*bac0*/  @!P0 NANOSLEEP.SYNCS 0x989680 ;  /* 0x009896800000895d */ /* 0x004fea0003900000 */
[----:B------:R-:W2:Y:S02]  /*bad0*/  @!P0 SYNCS.PHASECHK.TRANS64 P0, [R0+URZ+0x78], R3 ;  /* 0x00007803000085a7 */ /* 0x000ea400080010ff */
[----:B--2---:R-:W-:Y:S05]  /*bae0*/  @!P0 BRA `(.L_x_170) ;  /* 0xfffffffc00f08947 */ /* 0x004fea000383ffff */
[----:B------:R-:W-:Y:S05]  /*baf0*/  BRA `(.L_x_36) ;  /* 0xffffff6400dc7947 */ /* 0x000fea000383ffff */
.L_x_44:
[----:B-1----:R1:W4:Y:S02]  /*bb00*/  SYNCS.PHASECHK.TRANS64.TRYWAIT P0, [R3+URZ+0x130], R0 ;  /* 0x00013000030075a7 */ /* 0x00232400080011ff */
[----:B----4-:R-:W-:Y:S05]  /*bb10*/  @!P0 NANOSLEEP.SYNCS 0x989680 ;  /* 0x009896800000895d */ /* 0x010fea0003900000 */
[----:B------:R-:W4:Y:S02]  /*bb20*/  @!P0 SYNCS.PHASECHK.TRANS64 P0, [R3+URZ+0x130], R0 ;  /* 0x00013000030085a7 */ /* 0x000f2400080010ff */
[----:B----4-:R-:W-:Y:S05]  /*bb30*/  @!P0 BRA `(.L_x_44) ;  /* 0xfffffffc00f08947 */ /* 0x010fea000383ffff */
[----:B------:R-:W-:Y:S05]  /*bb40*/  BRA `(.L_x_171) ;  /* 0xffffff6800e07947 */ /* 0x000fea000383ffff */
.L_x_48:
[----:B------:R-:W-:-:S07]  /*bb50*/  MOV R0, UR4 ;  /* 0x0000000400007c02 */ /* 0x000fce0008000f00 */
.L_x_172:
[----:B-1----:R1:W2:Y:S02]  /*bb60*/  SYNCS.PHASECHK.TRANS64.TRYWAIT P0, [R0+URZ], R2 ;  /* 0x00000002000075a7 */ /* 0x0022a400080011ff */
[----:B--2---:R-:W-:Y:S05]  /*bb70*/  @!P0 NANOSLEEP.SYNCS 0x989680 ;  /* 0x009896800000895d */ /* 0x004fea0003900000 */
[----:B------:R-:W2:Y:S02]  /*bb80*/  @!P0 SYNCS.PHASECHK.TRANS64 P0, [R0+URZ], R2 ;  /* 0x00000002000085a7 */ /* 0x000ea400080010ff */
[----:B--2---:R-:W-:Y:S05]  /*bb90*/  @!P0 BRA `(.L_x_172) ;  /* 0xfffffffc00f08947 */ /* 0x004fea000383ffff */
[----:B------:R-:W-:Y:S05]  /*bba0*/  BRA `(.L_x_173) ;  /* 0xffffff70008c7947 */ /* 0x000fea000383ffff */
.L_x_49:
[----:B------:R-:W-:-:S07]  /*bbb0*/  MOV R0, UR5 ;  /* 0x0000000500007c02 */ /* 0x000fce0008000f00 */
.L_x_174:
[----:B-1----:R1:W2:Y:S02]  /*bbc0*/  SYNCS.PHASECHK.TRANS64.TRYWAIT P0, [R0+URZ], R3 ;  /* 0x00000003000075a7 */ /* 0x0022a400080011ff */
[----:B--2---:R-:W-:Y:S05]  /*bbd0*/  @!P0 NANOSLEEP.SYNCS 0x989680 ;  /* 0x009896800000895d */ /* 0x004fea0003900000 */
[----:B------:R-:W2:Y:S02]  /*bbe0*/  @!P0 SYNCS.PHASECHK.TRANS64 P0, [R0+URZ], R3 ;  /* 0x00000003000085a7 */ /* 0x000ea400080010ff */
[----:B--2---:R-:W-:Y:S05]  /*bbf0*/  @!P0 BRA `(.L_x_174) ;  /* 0xfffffffc00f08947 */ /* 0x004fea000383ffff */
[----:B------:R-:W-:Y:S05]  /*bc00*/  BRA `(.L_x_175) ;  /* 0xffffff7000987947 */ /* 0x000fea000383ffff */
.L_x_50:
[----:B------:R-:W-:-:S07]  /*bc10*/  MOV R0, UR5 ;  /* 0x0000000500007c02 */ /* 0x000fce0008000f00 */
.L_x_176:
[----:B-1----:R1:W2:Y:S02]  /*bc20*/  SYNCS.PHASECHK.TRANS64.TRYWAIT P0, [R0+URZ], R3 ;  /* 0x00000003000075a7 */ /* 0x0022a400080011ff */
[----:B--2---:R-:W-:Y:S05]  /*bc30*/  @!P0 NANOSLEEP.SYNCS 0x989680 ;  /* 0x009896800000895d */ /* 0x004fea0003900000 */
[----:B------:R-:W2:Y:S02]  /*bc40*/  @!P0 SYNCS.PHASECHK.TRANS64 P0, [R0+URZ], R3 ;  /* 0x00000003000085a7 */ /* 0x000ea400080010ff */
[----:B--2---:R-:W-:Y:S05]  /*bc50*/  @!P0 BRA `(.L_x_176) ;  /* 0xfffffffc00f08947 */ /* 0x004fea000383ffff */
[----:B------:R-:W-:Y:S05]  /*bc60*/  BRA `(.L_x_177) ;  /* 0xffffff7000a47947 */ /* 0x000fea000383ffff */
.L_x_51:
[----:B------:R-:W-:-:S07]  /*bc70*/  MOV R0, UR5 ;  /* 0x0000000500007c02 */ /* 0x000fce0008000f00 */
.L_x_178:
[----:B-1----:R1:W2:Y:S02]  /*bc80*/  SYNCS.PHASECHK.TRANS64.TRYWAIT P0, [R0+URZ], R3 ;  /* 0x00000003000075a7 */ /* 0x0022a400080011ff */
[----:B--2---:R-:W-:Y:S05]  /*bc90*/  @!P0 NANOSLEEP.SYNCS 0x989680 ;  /* 0x009896800000895d */ /* 0x004fea0003900000 */
[----:B------:R-:W2:Y:S02]  /*bca0*/  @!P0 SYNCS.PHASECHK.TRANS64 P0, [R0+URZ], R3 ;  /* 0x00000003000085a7 */ /* 0x000ea400080010ff */
[----:B--2---:R-:W-:Y:S05]  /*bcb0*/  @!P0 BRA `(.L_x_178) ;  /* 0xfffffffc00f08947 */ /* 0x004fea000383ffff */
[----:B------:R-:W-:Y:S05]  /*bcc0*/  BRA `(.L_x_179) ;  /* 0xffffff7000b07947 */ /* 0x000fea000383ffff */
.L_x_52:
[----:B------:R-:W-:-:S07]  /*bcd0*/  MOV R0, UR5 ;  /* 0x0000000500007c02 */ /* 0x000fce0008000f00 */
.L_x_180:
[----:B-1----:R1:W2:Y:S02]  /*bce0*/  SYNCS.PHASECHK.TRANS64.TRYWAIT P0, [R0+URZ], R3 ;  /* 0x00000003000075a7 */ /* 0x0022a400080011ff */
[----:B--2---:R-:W-:Y:S05]  /*bcf0*/  @!P0 NANOSLEEP.SYNCS 0x989680 ;  /* 0x009896800000895d */ /* 0x004fea0003900000 */
[----:B------:R-:W2:Y:S02]  /*bd00*/  @!P0 SYNCS.PHASECHK.TRANS64 P0, [R0+URZ], R3 ;  /* 0x00000003000085a7 */ /* 0x000ea400080010ff */
[----:B--2---:R-:W-:Y:S05]  /*bd10*/  @!P0 BRA `(.L_x_180) ;  /* 0xfffffffc00f08947 */ /* 0x004fea000383ffff */
[----:B------:R-:W-:Y:S05]  /*bd20*/  BRA `(.L_x_181) ;  /* 0xffffff7000bc7947 */ /* 0x000fea000383ffff */
.L_x_53:
[----:B------:R-:W-:-:S07]  /*bd30*/  MOV R0, UR5 ;  /* 0x0000000500007c02 */ /* 0x000fce0008000f00 */
.L_x_182:
[----:B-1----:R1:W2:Y:S02]  /*bd40*/  SYNCS.PHASECHK.TRANS64.TRYWAIT P0, [R0+URZ], R3 ;  /* 0x00000003000075a7 */ /* 0x0022a400080011ff */
[----:B--2---:R-:W-:Y:S05]  /*bd50*/  @!P0 NANOSLEEP.SYNCS 0x989680 ;  /* 0x009896800000895d */ /* 0x004fea0003900000 */
[----:B------:R-:W2:Y:S02]  /*bd60*/  @!P0 SYNCS.PHASECHK.TRANS64 P0, [R0+URZ], R3 ;  /* 0x00000003000085a7 */ /* 0x000ea400080010ff */
[----:B--2---:R-:W-:Y:S05]  /*bd70*/  @!P0 BRA `(.L_x_182) ;  /* 0xfffffffc00f08947 */ /* 0x004fea000383ffff */
[----:B------:R-:W-:Y:S05]  /*bd80*/  BRA `(.L_x_183) ;  /* 0xffffff7000c87947 */ /* 0x000fea000383ffff */
.L_x_54:
[----:B------:R-:W-:-:S07]  /*bd90*/  MOV R0, UR5 ;  /* 0x0000000500007c02 */ /* 0x000fce0008000f00 */
.L_x_184:
[----:B-1----:R1:W2:Y:S02]  /*bda0*/  SYNCS.PHASECHK.TRANS64.TRYWAIT P0, [R0+URZ], R3 ;  /* 0x00000003000075a7 */ /* 0x0022a400080011ff */
[----:B--2---:R-:W-:Y:S05]  /*bdb0*/  @!P0 NANOSLEEP.SYNCS 0x989680 ;  /* 0x009896800000895d */ /* 0x004fea0003900000 */
[----:B------:R-:W2:Y:S02]  /*bdc0*/  @!P0 SYNCS.PHASECHK.TRANS64 P0, [R0+URZ], R3 ;  /* 0x00000003000085a7 */ /* 0x000ea400080010ff */
[----:B--2---:R-:W-:Y:S05]  /*bdd0*/  @!P0 BRA `(.L_x_184) ;  /* 0xfffffffc00f08947 */ /* 0x004fea000383ffff */
[----:B------:R-:W-:Y:S05]  /*bde0*/  BRA `(.L_x_185) ;  /* 0xffffff7000d47947 */ /* 0x000fea000383ffff */
.L_x_55:
[----:B------:R-:W-:-:S07]  /*bdf0*/  MOV R0, UR5 ;  /* 0x0000000500007c02 */ /* 0x000fce0008000f00 */
.L_x_186:
[----:B-1----:R1:W2:Y:S02]  /*be00*/  SYNCS.PHASECHK.TRANS64.TRYWAIT P0, [R0+URZ], R3 ;  /* 0x00000003000075a7 */ /* 0x0022a400080011ff */
[----:B--2---:R-:W-:Y:S05]  /*be10*/  @!P0 NANOSLEEP.SYNCS 0x989680 ;  /* 0x009896800000895d */ /* 0x004fea0003900000 */
[----:B------:R-:W2:Y:S02]  /*be20*/  @!P0 SYNCS.PHASECHK.TRANS64 P0, [R0+URZ], R3 ;  /* 0x00000003000085a7 */ /* 0x000ea400080010ff */
[----:B--2---:R-:W-:Y:S05]  /*be30*/  @!P0 BRA `(.L_x_186) ;  /* 0xfffffffc00f08947 */ /* 0x004fea000383ffff */
[----:B------:R-:W-:Y:S05]  /*be40*/  BRA `(.L_x_187) ;  /* 0xffffff7000e07947 */ /* 0x000fea000383ffff */
.L_x_56:
[----:B------:R-:W-:-:S07]  /*be50*/  MOV R0, UR5 ;  /* 0x0000000500007c02 */ /* 0x000fce0008000f00 */
.L_x_188:
[----:B-1----:R1:W2:Y:S02]  /*be60*/  SYNCS.PHASECHK.TRANS64.TRYWAIT P0, [R0+URZ], R3 ;  /* 0x00000003000075a7 */ /* 0x0022a400080011ff */
[----:B--2---:R-:W-:Y:S05]  /*be70*/  @!P0 NANOSLEEP.SYNCS 0x989680 ;  /* 0x009896800000895d */ /* 0x004fea0003900000 */
[----:B------:R-:W2:Y:S02]  /*be80*/  @!P0 SYNCS.PHASECHK.TRANS64 P0, [R0+URZ], R3 ;  /* 0x00000003000085a7 */ /* 0x000ea400080010ff */
[----:B--2---:R-:W-:Y:S05]  /*be90*/  @!P0 BRA `(.L_x_188) ;  /* 0xfffffffc00f08947 */ /* 0x004fea000383ffff */
[----:B------:R-:W-:Y:S05]  /*bea0*/  BRA `(.L_x_189) ;  /* 0xffffff7000ec7947 */ /* 0x000fea000383ffff */
.L_x_57:
[----:B------:R-:W-:-:S07]  /*beb0*/  MOV R0, UR5 ;  /* 0x0000000500007c02 */ /* 0x000fce0008000f00 */
.L_x_190:
[----:B-1----:R1:W2:Y:S02]  /*bec0*/  SYNCS.PHASECHK.TRANS64.TRYWAIT P0, [R0+URZ], R3 ;  /* 0x00000003000075a7 */ /* 0x0022a400080011ff */
[----:B--2---:R-:W-:Y:S05]  /*bed0*/  @!P0 NANOSLEEP.SYNCS 0x989680 ;  /* 0x009896800000895d */ /* 0x004fea0003900000 */
[----:B------:R-:W2:Y:S02]  /*bee0*/  @!P0 SYNCS.PHASECHK.TRANS64 P0, [R0+URZ], R3 ;  /* 0x00000003000085a7 */ /* 0x000ea400080010ff */
[----:B--2---:R-:W-:Y:S05]  /*bef0*/  @!P0 BRA `(.L_x_190) ;  /* 0xfffffffc00f08947 */ /* 0x004fea000383ffff */
[----:B------:R-:W-:Y:S05]  /*bf00*/  BRA `(.L_x_191) ;  /* 0xffffff7000f87947 */ /* 0x000fea000383ffff */
.L_x_58:
[----:B------:R-:W-:-:S07]  /*bf10*/  MOV R0, UR5 ;  /* 0x0000000500007c02 */ /* 0x000fce0008000f00 */
.L_x_192:
[----:B-1----:R1:W2:Y:S02]  /*bf20*/  SYNCS.PHASECHK.TRANS64.TRYWAIT P0, [R0+URZ], R3 ;  /* 0x00000003000075a7 */ /* 0x0022a400080011ff */
[----:B--2---:R-:W-:Y:S05]  /*bf30*/  @!P0 NANOSLEEP.SYNCS 0x989680 ;  /* 0x009896800000895d */ /* 0x004fea0003900000 */
[----:B------:R-:W2:Y:S02]  /*bf40*/  @!P0 SYNCS.PHASECHK.TRANS64 P0, [R0+URZ], R3 ;  /* 0x00000003000085a7 */ /* 0x000ea400080010ff */
[----:B--2---:R-:W-:Y:S05]  /*bf50*/  @!P0 BRA `(.L_x_192) ;  /* 0xfffffffc00f08947 */ /* 0x004fea000383ffff */
[----:B------:R-:W-:Y:S05]  /*bf60*/  BRA `(.L_x_193) ;  /* 0xffffff7400047947 */ /* 0x000fea000383ffff */
.L_x_59:
[----:B------:R-:W-:-:S07]  /*bf70*/  MOV R0, UR5 ;  /* 0x0000000500007c02 */ /* 0x000fce0008000f00 */
.L_x_194:
[----:B-1----:R1:W2:Y:S02]  /*bf80*/  SYNCS.PHASECHK.TRANS64.TRYWAIT P0, [R0+URZ], R3 ;  /* 0x00000003000075a7 */ /* 0x0022a400080011ff */
[----:B--2---:R-:W-:Y:S05]  /*bf90*/  @!P0 NANOSLEEP.SYNCS 0x989680 ;  /* 0x009896800000895d */ /* 0x004fea0003900000 */
[----:B------:R-:W2:Y:S02]  /*bfa0*/  @!P0 SYNCS.PHASECHK.TRANS64 P0, [R0+URZ], R3 ;  /* 0x00000003000085a7 */ /* 0x000ea400080010ff */
[----:B--2---:R-:W-:Y:S05]  /*bfb0*/  @!P0 BRA `(.L_x_194) ;  /* 0xfffffffc00f08947 */ /* 0x004fea000383ffff */
[----:B------:R-:W-:Y:S05]  /*bfc0*/  BRA `(.L_x_195) ;  /* 0xffffff7400107947 */ /* 0x000fea000383ffff */
.L_x_60:
[----:B------:R-:W-:-:S07]  /*bfd0*/  MOV R0, UR5 ;  /* 0x0000000500007c02 */ /* 0x000fce0008000f00 */
.L_x_196:
[----:B-1----:R1:W2:Y:S02]  /*bfe0*/  SYNCS.PHASECHK.TRANS64.TRYWAIT P0, [R0+URZ], R3 ;  /* 0x00000003000075a7 */ /* 0x0022a400080011ff */
[----:B--2---:R-:W-:Y:S05]  /*bff0*/  @!P0 NANOSLEEP.SYNCS 0x989680 ;  /* 0x009896800000895d */ /* 0x004fea0003900000 */
[----:B------:R-:W2:Y:S02]  /*c000*/  @!P0 SYNCS.PHASECHK.TRANS64 P0, [R0+URZ], R3 ;  /* 0x00000003000085a7 */ /* 0x000ea400080010ff */
[----:B--2---:R-:W-:Y:S05]  /*c010*/  @!P0 BRA `(.L_x_196) ;  /* 0xfffffffc00f08947 */ /* 0x004fea000383ffff */
[----:B------:R-:W-:Y:S05]  /*c020*/  BRA `(.L_x_197) ;  /* 0xffffff74001c7947 */ /* 0x000fea000383ffff */
.L_x_61:
[----:B------:R-:W-:-:S07]  /*c030*/  MOV R0, UR5 ;  /* 0x0000000500007c02 */ /* 0x000fce0008000f00 */
.L_x_198:
[----:B-1----:R1:W2:Y:S02]  /*c040*/  SYNCS.PHASECHK.TRANS64.TRYWAIT P0, [R0+URZ], R3 ;  /* 0x00000003000075a7 */ /* 0x0022a400080011ff */
[----:B--2---:R-:W-:Y:S05]  /*c050*/  @!P0 NANOSLEEP.SYNCS 0x989680 ;  /* 0x009896800000895d */ /* 0x004fea0003900000 */
[----:B------:R-:W2:Y:S02]  /*c060*/  @!P0 SYNCS.PHASECHK.TRANS64 P0, [R0+URZ], R3 ;  /* 0x00000003000085a7 */ /* 0x000ea400080010ff */
[----:B--2---:R-:W-:Y:S05]  /*c070*/  @!P0 BRA `(.L_x_198) ;  /* 0xfffffffc00f08947 */ /* 0x004fea000383ffff */
[----:B------:R-:W-:Y:S05]  /*c080*/  BRA `(.L_x_199) ;  /* 0xffffff7400287947 */ /* 0x000fea000383ffff */
.L_x_64:
[----:B--2---:R2:W3:Y:S02]  /*c090*/  SYNCS.PHASECHK.TRANS64.TRYWAIT P0, [R2+URZ+0x170], R4 ;  /* 0x00017004020075a7 */ /* 0x0044e400080011ff */
[----:B---3--:R-:W-:Y:S05]  /*c0a0*/  @!P0 NANOSLEEP.SYNCS 0x989680 ;  /* 0x009896800000895d */ /* 0x008fea0003900000 */
[----:B------:R-:W3:Y:S02]  /*c0b0*/  @!P0 SYNCS.PHASECHK.TRANS64 P0, [R2+URZ+0x170], R4 ;  /* 0x00017004020085a7 */ /* 0x000ee400080010ff */
[----:B---3--:R-:W-:Y:S05]  /*c0c0*/  @!P0 BRA `(.L_x_64) ;  /* 0xfffffffc00f08947 */ /* 0x008fea000383ffff */
[----:B------:R-:W-:Y:S05]  /*c0d0*/  BRA `(.L_x_200) ;  /* 0xffffff7400847947 */ /* 0x000fea000383ffff */
.L_x_65:
[----:B------:R-:W-:-:S07]  /*c0e0*/  MOV R2, UR4 ;  /* 0x0000000400027c02 */ /* 0x000fce0008000f00 */
.L_x_201:
[----:B--2---:R2:W3:Y:S02]  /*c0f0*/  SYNCS.PHASECHK.TRANS64.TRYWAIT P0, [R2+URZ+0x140], R5 ;  /* 0x00014005020075a7 */ /* 0x0044e400080011ff */
[----:B---3--:R-:W-:Y:S05]  /*c100*/  @!P0 NANOSLEEP.SYNCS 0x989680 ;  /* 0x009896800000895d */ /* 0x008fea0003900000 */
[----:B------:R-:W3:Y:S02]  /*c110*/  @!P0 SYNCS.PHASECHK.TRANS64 P0, [R2+URZ+0x140], R5 ;  /* 0x00014005020085a7 */ /* 0x000ee400080010ff */
[----:B---3--:R-:W-:Y:S05]  /*c120*/  @!P0 BRA `(.L_x_201) ;  /* 0xfffffffc00f08947 */ /* 0x008fea000383ffff */
[----:B------:R-:W-:Y:S05]  /*c130*/  BRA `(.L_x_202) ;  /* 0xffffff7400947947 */ /* 0x000fea000383ffff */
.L_x_66:
[----:B--2---:R2:W3:Y:S02]  /*c140*/  SYNCS.PHASECHK.TRANS64.TRYWAIT P1, [R2+URZ+0x130], R4 ;  /* 0x00013004020075a7 */ /* 0x0044e400080211ff */
[----:B---3--:R-:W-:Y:S05]  /*c150*/  @!P1 NANOSLEEP.SYNCS 0x989680 ;  /* 0x009896800000995d */ /* 0x008fea0003900000 */
[----:B------:R-:W3:Y:S02]  /*c160*/  @!P1 SYNCS.PHASECHK.TRANS64 P1, [R2+URZ+0x130], R4 ;  /* 0x00013004020095a7 */ /* 0x000ee400080210ff */
[----:B---3--:R-:W-:Y:S05]  /*c170*/  @!P1 BRA `(.L_x_66) ;  /* 0xfffffffc00f09947 */ /* 0x008fea000383ffff */
[----:B------:R-:W-:Y:S05]  /*c180*/  BRA `(.L_x_203) ;  /* 0xffffff7400c47947 */ /* 0x000fea000383ffff */
.L_x_69:
[----:B------:R-:W-:-:S07]  /*c190*/  MOV R0, UR4 ;  /* 0x0000000400007c02 */ /* 0x000fce0008000f00 */
.L_x_204:
[----:B--2---:R2:W3:Y:S02]  /*c1a0*/  SYNCS.PHASECHK.TRANS64.TRYWAIT P0, [R0+URZ+0x140], R2 ;  /* 0x00014002000075a7 */ /* 0x0044e400080011ff */
[----:B---3--:R-:W-:Y:S05]  /*c1b0*/  @!P0 NANOSLEEP.SYNCS 0x989680 ;  /* 0x009896800000895d */ /* 0x008fea0003900000 */
[----:B------:R-:W3:Y:S02]  /*c1c0*/  @!P0 SYNCS.PHASECHK.TRANS64 P0, [R0+URZ+0x140], R2 ;  /* 0x00014002000085a7 */ /* 0x000ee400080010ff */
[----:B---3--:R-:W-:Y:S05]  /*c1d0*/  @!P0 BRA `(.L_x_204) ;  /* 0xfffffffc00f08947 */ /* 0x008fea000383ffff */
[----:B------:R-:W-:Y:S05]  /*c1e0*/  BRA `(.L_x_68) ;  /* 0xffffff7800187947 */ /* 0x000fea000383ffff */
.L_x_76:
[----:B-1----:R1:W2:Y:S02]  /*c1f0*/  SYNCS.PHASECHK.TRANS64.TRYWAIT P0, [R2+URZ+0x130], R0 ;  /* 0x00013000020075a7 */ /* 0x0022a400080011ff */
[----:B--2---:R-:W-:Y:S05]  /*c200*/  @!P0 NANOSLEEP.SYNCS 0x989680 ;  /* 0x009896800000895d */ /* 0x004fea0003900000 */
[----:B------:R-:W2:Y:S02]  /*c210*/  @!P0 SYNCS.PHASECHK.TRANS64 P0, [R2+URZ+0x130], R0 ;  /* 0x00013000020085a7 */ /* 0x000ea400080010ff */
[----:B--2---:R-:W-:Y:S05]  /*c220*/  @!P0 BRA `(.L_x_76) ;  /* 0xfffffffc00f08947 */ /* 0x004fea000383ffff */
[----:B------:R-:W-:Y:S05]  /*c230*/  BRA `(.L_x_205) ;  /* 0xffffff7c00b47947 */ /* 0x000fea000383ffff */
.L_x_79:
[----:B------:R-:W-:-:S07]  /*c240*/  MOV R0, UR44 ;  /* 0x0000002c00007c02 */ /* 0x000fce0008000f00 */
.L_x_206:
[----:B-1----:R1:W2:Y:S02]  /*c250*/  SYNCS.PHASECHK.TRANS64.TRYWAIT P0, [R0+URZ+0x160], R2 ;  /* 0x00016002000075a7 */ /* 0x0022a400080011ff */
[----:B--2---:R-:W-:Y:S05]  /*c260*/  @!P0 NANOSLEEP.SYNCS 0x989680 ;  /* 0x009896800000895d */ /* 0x004fea0003900000 */
[----:B------:R-:W2:Y:S02]  /*c270*/  @!P0 SYNCS.PHASECHK.TRANS64 P0, [R0+URZ+0x160], R2 ;  /* 0x00016002000085a7 */ /* 0x000ea400080010ff */
[----:B--2---:R-:W-:Y:S05]  /*c280*/  @!P0 BRA `(.L_x_206) ;  /* 0xfffffffc00f08947 */ /* 0x004fea000383ffff */
[----:B------:R-:W-:Y:S05]  /*c290*/  BRA `(.L_x_207) ;  /* 0xffffff8400447947 */ /* 0x000fea000383ffff */
.L_x_82:
[----:B------:R-:W-:Y:S07]  /*c2a0*/  MOV R0, UR7 ;  /* 0x0000000700007c02 */ /* 0x000fee0008000f00 */
.L_x_208:
[----:B-1----:R1:W2:Y:S02]  /*c2b0*/  SYNCS.PHASECHK.TRANS64.TRYWAIT P0, [R0+URZ], R2 ;  /* 0x00000002000075a7 */ /* 0x0022a400080011ff */
[----:B--2---:R-:W-:Y:S05]  /*c2c0*/  @!P0 NANOSLEEP.SYNCS 0x989680 ;  /* 0x009896800000895d */ /* 0x004fea0003900000 */
[----:B------:R-:W2:Y:S02]  /*c2d0*/  @!P0 SYNCS.PHASECHK.TRANS64 P0, [R0+URZ], R2 ;  /* 0x00000002000085a7 */ /* 0x000ea400080010ff */
[----:B--2---:R-:W-:Y:S05]  /*c2e0*/  @!P0 BRA `(.L_x_208) ;  /* 0xfffffffc00f08947 */ /* 0x004fea000383ffff */
[----:B------:R-:W-:Y:S05]  /*c2f0*/  BRA `(.L_x_81) ;  /* 0xffffff84008c7947 */ /* 0x000fea000383ffff */
.L_x_85:
[----:B------:R-:W-:-:S07]  /*c300*/  MOV R0, UR4 ;  /* 0x0000000400007c02 */ /* 0x000fce0008000f00 */
.L_x_209:
[----:B--2---:R2:W4:Y:S02]  /*c310*/  SYNCS.PHASECHK.TRANS64.TRYWAIT P0, [R0+URZ], R2 ;  /* 0x00000002000075a7 */ /* 0x00452400080011ff */
[----:B----4-:R-:W-:Y:S05]  /*c320*/  @!P0 NANOSLEEP.SYNCS 0x989680 ;  /* 0x009896800000895d */ /* 0x010fea0003900000 */
[----:B------:R-:W4:Y:S02]  /*c330*/  @!P0 SYNCS.PHASECHK.TRANS64 P0, [R0+URZ], R2 ;  /* 0x00000002000085a7 */ /* 0x000f2400080010ff */
[----:B----4-:R-:W-:Y:S05]  /*c340*/  @!P0 BRA `(.L_x_209) ;  /* 0xfffffffc00f08947 */ /* 0x010fea000383ffff */
[----:B------:R-:W-:Y:S05]  /*c350*/  BRA `(.L_x_210) ;  /* 0xffffff88007c7947 */ /* 0x000fea000383ffff */
.L_x_86:
[----:B------:R-:W-:-:S07]  /*c360*/  MOV R0, UR4 ;  /* 0x0000000400007c02 */ /* 0x000fce0008000f00 */
.L_x_211:
[----:B-1----:R1:W2:Y:S02]  /*c370*/  SYNCS.PHASECHK.TRANS64.TRYWAIT P0, [R0+URZ], R2 ;  /* 0x00000002000075a7 */ /* 0x0022a400080011ff */
[----:B--2---:R-:W-:Y:S05]  /*c380*/  @!P0 NANOSLEEP.SYNCS 0x989680 ;  /* 0x009896800000895d */ /* 0x004fea0003900000 */
[----:B------:R-:W2:Y:S02]  /*c390*/  @!P0 SYNCS.PHASECHK.TRANS64 P0, [R0+URZ], R2 ;  /* 0x00000002000085a7 */ /* 0x000ea400080010ff */
[----:B--2---:R-:W-:Y:S05]  /*c3a0*/  @!P0 BRA `(.L_x_211) ;  /* 0xfffffffc00f08947 */ /* 0x004fea000383ffff */
[----:B------:R-:W-:Y:S05]  /*c3b0*/  BRA `(.L_x_212) ;  /* 0xffffff8800887947 */ /* 0x000fea000383ffff */
.L_x_91:
[----:B---3--:R3:W4:Y:S02]  /*c3c0*/  SYNCS.PHASECHK.TRANS64.TRYWAIT P0, [R12+URZ+0x130], R0 ;  /* 0x000130000c0075a7 */ /* 0x00872400080011ff */
[----:B----4-:R-:W-:Y:S05]  /*c3d0*/  @!P0 NANOSLEEP.SYNCS 0x989680 ;  /* 0x009896800000895d */ /* 0x010fea0003900000 */
[----:B------:R-:W4:Y:S02]  /*c3e0*/  @!P0 SYNCS.PHASECHK.TRANS64 P0, [R12+URZ+0x130], R0 ;  /* 0x000130000c0085a7 */ /* 0x000f2400080010ff */
[----:B----4-:R-:W-:Y:S05]  /*c3f0*/  @!P0 BRA `(.L_x_91) ;  /* 0xfffffffc00f08947 */ /* 0x010fea000383ffff */
[----:B------:R-:W-:Y:S05]  /*c400*/  BRA `(.L_x_213) ;  /* 0xffffff8c00987947 */ /* 0x000fea000383ffff */
.L_x_94:
[----:B-1----:R-:W-:Y:S07]  /*c410*/  MOV R0, UR29 ;  /* 0x0000001d00007c02 */ /* 0x002fee0008000f00 */
.L_x_214:
[----:B-1----:R1:W3:Y:S02]  /*c420*/  SYNCS.PHASECHK.TRANS64.TRYWAIT P2, [R0+URZ+0x128], R6 ;  /* 0x00012806000075a7 */ /* 0x0022e400080411ff */
[----:B---3--:R-:W-:Y:S05]  /*c430*/  @!P2 NANOSLEEP.SYNCS 0x989680 ;  /* 0x009896800000a95d */ /* 0x008fea0003900000 */
[----:B------:R-:W3:Y:S02]  /*c440*/  @!P2 SYNCS.PHASECHK.TRANS64 P2, [R0+URZ+0x128], R6 ;  /* 0x000128060000a5a7 */ /* 0x000ee400080410ff */
[----:B---3--:R-:W-:Y:S05]  /*c450*/  @!P2 BRA `(.L_x_214) ;  /* 0xfffffffc00f0a947 */ /* 0x008fea000383ffff */
[----:B------:R-:W-:Y:S05]  /*c460*/  BRA `(.L_x_93) ;  /* 0xffffff9000fc7947 */ /* 0x000fea000383ffff */
.L_x_97:
[----:B------:R-:W-:Y:S07]  /*c470*/  MOV R0, UR4 ;  /* 0x0000000400007c02 */ /* 0x000fee0008000f00 */
.L_x_215:
[----:B-1----:R1:W3:Y:S02]  /*c480*/  SYNCS.PHASECHK.TRANS64.TRYWAIT P0, [R0+URZ+0x108], R9 ;  /* 0x00010809000075a7 */ /* 0x0022e400080011ff */
[----:B---3--:R-:W-:Y:S05]  /*c490*/  @!P0 NANOSLEEP.SYNCS 0x989680 ;  /* 0x009896800000895d */ /* 0x008fea0003900000 */
[----:B------:R-:W3:Y:S02]  /*c4a0*/  @!P0 SYNCS.PHASECHK.TRANS64 P0, [R0+URZ+0x108], R9 ;  /* 0x00010809000085a7 */ /* 0x000ee400080010ff */
[----:B---3--:R-:W-:Y:S05]  /*c4b0*/  @!P0 BRA `(.L_x_215) ;  /* 0xfffffffc00f08947 */ /* 0x008fea000383ffff */
[----:B------:R-:W-:Y:S05]  /*c4c0*/  BRA `(.L_x_216) ;  /* 0xffffff94005c7947 */ /* 0x000fea000383ffff */
.L_x_98:
[----:B------:R-:W-:Y:S07]  /*c4d0*/  MOV R0, UR7 ;  /* 0x0000000700007c02 */ /* 0x000fee0008000f00 */
.L_x_217:
[----:B-1----:R1:W3:Y:S02]  /*c4e0*/  SYNCS.PHASECHK.TRANS64.TRYWAIT P0, [R0+URZ+0x108], R10 ;  /* 0x0001080a000075a7 */ /* 0x0022e400080011ff */
[----:B---3--:R-:W-:Y:S05]  /*c4f0*/  @!P0 NANOSLEEP.SYNCS 0x989680 ;  /* 0x009896800000895d */ /* 0x008fea0003900000 */
[----:B------:R-:W3:Y:S02]  /*c500*/  @!P0 SYNCS.PHASECHK.TRANS64 P0, [R0+URZ+0x108], R10 ;  /* 0x0001080a000085a7 */ /* 0x000ee400080010ff */
[----:B---3--:R-:W-:Y:S05]  /*c510*/  @!P0 BRA `(.L_x_217) ;  /* 0xfffffffc00f08947 */ /* 0x008fea000383ffff */
[----:B------:R-:W-:Y:S05]  /*c520*/  BRA `(.L_x_218) ;  /* 0xffffff9400d87947 */ /* 0x000fea000383ffff */
.L_x_99:
[----:B------:R-:W-:Y:S07]  /*c530*/  MOV R0, UR5 ;  /* 0x0000000500007c02 */ /* 0x000fee0008000f00 */
.L_x_219:
[----:B-1----:R1:W3:Y:S02]  /*c540*/  SYNCS.PHASECHK.TRANS64.TRYWAIT P0, [R0+URZ+0x108], R10 ;  /* 0x0001080a000075a7 */ /* 0x0022e400080011ff */
[----:B---3--:R-:W-:Y:S05]  /*c550*/  @!P0 NANOSLEEP.SYNCS 0x989680 ;  /* 0x009896800000895d */ /* 0x008fea0003900000 */
[----:B------:R-:W3:Y:S02]  /*c560*/  @!P0 SYNCS.PHASECHK.TRANS64 P0, [R0+URZ+0x108], R10 ;  /* 0x0001080a000085a7 */ /* 0x000ee400080010ff */
[----:B---3--:R-:W-:Y:S05]  /*c570*/  @!P0 BRA `(.L_x_219) ;  /* 0xfffffffc00f08947 */ /* 0x008fea000383ffff */
[----:B------:R-:W-:Y:S05]  /*c580*/  BRA `(.L_x_220) ;  /* 0xffffff98005c7947 */ /* 0x000fea000383ffff */
.L_x_100:
[----:B------:R-:W-:Y:S07]  /*c590*/  MOV R0, UR4 ;  /* 0x0000000400007c02 */ /* 0x000fee0008000f00 */
.L_x_221:
[----:B-1----:R1:W3:Y:S02]  /*c5a0*/  SYNCS.PHASECHK.TRANS64.TRYWAIT P0, [R0+URZ+0x108], R6 ;  /* 0x00010806000075a7 */ /* 0x0022e400080011ff */
[----:B---3--:R-:W-:Y:S05]  /*c5b0*/  @!P0 NANOSLEEP.SYNCS 0x989680 ;  /* 0x009896800000895d */ /* 0x008fea0003900000 */
[----:B------:R-:W3:Y:S02]  /*c5c0*/  @!P0 SYNCS.PHASECHK.TRANS64 P0, [R0+URZ+0x108], R6 ;  /* 0x00010806000085a7 */ /* 0x000ee400080010ff */
[----:B---3--:R-:W-:Y:S05]  /*c5d0*/  @!P0 BRA `(.L_x_221) ;  /* 0xfffffffc00f08947 */ /* 0x008fea000383ffff */
[----:B------:R-:W-:Y:S05]  /*c5e0*/  BRA `(.L_x_222) ;  /* 0xffffff9800dc7947 */ /* 0x000fea000383ffff */
.L_x_102:
[----:B------:R-:W-:-:S07]  /*c5f0*/  MOV R0, UR4 ;  /* 0x0000000400007c02 */ /* 0x000fce0008000f00 */
.L_x_223:
[----:B-1----:R1:W3:Y:S02]  /*c600*/  SYNCS.PHASECHK.TRANS64.TRYWAIT P0, [R0+URZ], R2 ;  /* 0x00000002000075a7 */ /* 0x0022e400080011ff */
[----:B---3--:R-:W-:Y:S05]  /*c610*/  @!P0 NANOSLEEP.SYNCS 0x989680 ;  /* 0x009896800000895d */ /* 0x008fea0003900000 */
[----:B------:R-:W3:Y:S02]  /*c620*/  @!P0 SYNCS.PHASECHK.TRANS64 P0, [R0+URZ], R2 ;  /* 0x00000002000085a7 */ /* 0x000ee400080010ff */
[----:B---3--:R-:W-:Y:S05]  /*c630*/  @!P0 BRA `(.L_x_223) ;  /* 0xfffffffc00f08947 */ /* 0x008fea000383ffff */
[----:B------:R-:W-:Y:S05]  /*c640*/  BRA `(.L_x_224) ;  /* 0xffffff9c00887947 */ /* 0x000fea000383ffff */
.L_x_103:
[----:B------:R-:W-:-:S07]  /*c650*/  MOV R0, UR5 ;  /* 0x0000000500007c02 */ /* 0x000fce0008000f00 */
.L_x_225:
[----:B-1----:R1:W3:Y:S02]  /*c660*/  SYNCS.PHASECHK.TRANS64.TRYWAIT P0, [R0+URZ], R2 ;  /* 0x00000002000075a7 */ /* 0x0022e400080011ff */
[----:B---3--:R-:W-:Y:S05]  /*c670*/  @!P0 NANOSLEEP.SYNCS 0x989680 ;  /* 0x009896800000895d */ /* 0x008fea0003900000 */
[----:B------:R-:W3:Y:S02]  /*c680*/  @!P0 SYNCS.PHASECHK.TRANS64 P0, [R0+URZ], R2 ;  /* 0x00000002000085a7 */ /* 0x000ee400080010ff */
[----:B---3--:R-:W-:Y:S05]  /*c690*/  @!P0 BRA `(.L_x_225) ;  /* 0xfffffffc00f08947 */ /* 0x008fea000383ffff */
[----:B------:R-:W-:Y:S05]  /*c6a0*/  BRA `(.L_x_226) ;  /* 0xffffff9c00947947 */ /* 0x000fea000383ffff */
.L_x_105:
[----:B-1----:R1:W2:Y:S02]  /*c6b0*/  SYNCS.PHASECHK.TRANS64.TRYWAIT P0, [R0+URZ+0x130], R2 ;  /* 0x00013002000075a7 */ /* 0x0022a400080011ff */
[----:B--2---:R-:W-:Y:S05]  /*c6c0*/  @!P0 NANOSLEEP.SYNCS 0x989680 ;  /* 0x009896800000895d */ /* 0x004fea0003900000 */
[----:B------:R-:W2:Y:S02]  /*c6d0*/  @!P0 SYNCS.PHASECHK.TRANS64 P0, [R0+URZ+0x130], R2 ;  /* 0x00013002000085a7 */ /* 0x000ea400080010ff */
[----:B--2---:R-:W-:Y:S05]  /*c6e0*/  @!P0 BRA `(.L_x_105) ;  /* 0xfffffffc00f08947 */ /* 0x004fea000383ffff */
[----:B------:R-:W-:Y:S05]  /*c6f0*/  BRA `(.L_x_227) ;  /* 0xffffffa000847947 */ /* 0x000fea000383ffff */
.L_x_115:
[----:B-1----:R1:W3:Y:S02]  /*c700*/  SYNCS.PHASECHK.TRANS64.TRYWAIT P1, [R0+URZ+0xf0], R3 ;  /* 0x0000f003000075a7 */ /* 0x0022e400080211ff */
[----:B---3--:R-:W-:Y:S05]  /*c710*/  @!P1 NANOSLEEP.SYNCS 0x989680 ;  /* 0x009896800000995d */ /* 0x008fea0003900000 */
[----:B------:R-:W3:Y:S02]  /*c720*/  @!P1 SYNCS.PHASECHK.TRANS64 P1, [R0+URZ+0xf0], R3 ;  /* 0x0000f003000095a7 */ /* 0x000ee400080210ff */
[----:B---3--:R-:W-:Y:S05]  /*c730*/  @!P1 BRA `(.L_x_115) ;  /* 0xfffffffc00f09947 */ /* 0x008fea000383ffff */
[----:B------:R-:W-:Y:S05]  /*c740*/  BRA `(.L_x_114) ;  /* 0xffffffb000347947 */ /* 0x000fea000383ffff */
.L_x_117:
[----:B-1----:R1:W4:Y:S02]  /*c750*/  SYNCS.PHASECHK.TRANS64.TRYWAIT P0, [R104+URZ+0x150], R2 ;  /* 0x00015002680075a7 */ /* 0x00232400080011ff */
[----:B----4-:R-:W-:Y:S05]  /*c760*/  @!P0 NANOSLEEP.SYNCS 0x989680 ;  /* 0x009896800000895d */ /* 0x010fea0003900000 */
[----:B------:R-:W4:Y:S02]  /*c770*/  @!P0 SYNCS.PHASECHK.TRANS64 P0, [R104+URZ+0x150], R2 ;  /* 0x00015002680085a7 */ /* 0x000f2400080010ff */
[----:B----4-:R-:W-:Y:S05]  /*c780*/  @!P0 BRA `(.L_x_117) ;  /* 0xfffffffc00f08947 */ /* 0x010fea000383ffff */
[----:B------:R-:W-:Y:S05]  /*c790*/  BRA `(.L_x_116) ;  /* 0xffffffb000687947 */ /* 0x000fea000383ffff */
.L_x_130:
[----:B-1----:R1:W2:Y:S02]  /*c7a0*/  SYNCS.PHASECHK.TRANS64.TRYWAIT P0, [R20+URZ+0xf0], R0 ;  /* 0x0000f000140075a7 */ /* 0x0022a400080011ff */
[----:B--2---:R-:W-:Y:S05]  /*c7b0*/  @!P0 NANOSLEEP.SYNCS 0x989680 ;  /* 0x009896800000895d */ /* 0x004fea0003900000 */
[----:B------:R-:W2:Y:S02]  /*c7c0*/  @!P0 SYNCS.PHASECHK.TRANS64 P0, [R20+URZ+0xf0], R0 ;  /* 0x0000f000140085a7 */ /* 0x000ea400080010ff */
[----:B--2---:R-:W-:Y:S05]  /*c7d0*/  @!P0 BRA `(.L_x_130) ;  /* 0xfffffffc00f08947 */ /* 0x004fea000383ffff */
[----:B------:R-:W-:Y:S05]  /*c7e0*/  BRA `(.L_x_129) ;  /* 0xffffffc000287947 */ /* 0x000fea000383ffff */
.L_x_142:
[----:B-1----:R1:W3:Y:S02]  /*c7f0*/  SYNCS.PHASECHK.TRANS64.TRYWAIT P0, [R21+URZ+0xf0], R20 ;  /* 0x0000f014150075a7 */ /* 0x0022e400080011ff */
[----:B---3--:R-:W-:Y:S05]  /*c800*/  @!P0 NANOSLEEP.SYNCS 0x989680 ;  /* 0x009896800000895d */ /* 0x008fea0003900000 */
[----:B------:R-:W3:Y:S02]  /*c810*/  @!P0 SYNCS.PHASECHK.TRANS64 P0, [R21+URZ+0xf0], R20 ;  /* 0x0000f014150085a7 */ /* 0x000ee400080010ff */
[----:B---3--:R-:W-:Y:S05]  /*c820*/  @!P0 BRA `(.L_x_142) ;  /* 0xfffffffc00f08947 */ /* 0x008fea000383ffff */
[----:B------:R-:W-:Y:S05]  /*c830*/  BRA `(.L_x_141) ;  /* 0xffffffd000107947 */ /* 0x000fea000383ffff */
.L_x_154:
[----:B-1----:R1:W3:Y:S02]  /*c840*/  SYNCS.PHASECHK.TRANS64.TRYWAIT P0, [R2+URZ+0xf0], R112 ;  /* 0x0000f070020075a7 */ /* 0x0022e400080011ff */
[----:B---3--:R-:W-:Y:S05]  /*c850*/  @!P0 NANOSLEEP.SYNCS 0x989680 ;  /* 0x009896800000895d */ /* 0x008fea0003900000 */
[----:B------:R-:W3:Y:S02]  /*c860*/  @!P0 SYNCS.PHASECHK.TRANS64 P0, [R2+URZ+0xf0], R112 ;  /* 0x0000f070020085a7 */ /* 0x000ee400080010ff */
[----:B---3--:R-:W-:Y:S05]  /*c870*/  @!P0 BRA `(.L_x_154) ;  /* 0xfffffffc00f08947 */ /* 0x008fea000383ffff */
[----:B------:R-:W-:Y:S05]  /*c880*/  BRA `(.L_x_153) ;  /* 0xffffffdc00ec7947 */ /* 0x000fea000383ffff */
        .weak           $__internal_0_$__cuda_sm10x_tcgen05_guardrail_trap_col_being_dealloced_not_returned_by_alloc
        .type           $__internal_0_$__cuda_sm10x_tcgen05_guardrail_trap_col_being_dealloced_not_returned_by_alloc,@function
        .size           $__internal_0_$__cuda_sm10x_tcgen05_guardrail_trap_col_being_dealloced_not_returned_by_alloc,($__internal_1_$__cuda_sm10x_tcgen05_guardrail_trap_phase_invalid_during_alloc - $__internal_0_$__cuda_sm10x_tcgen05_guardrail_trap_col_being_dealloced_not_returned_by_alloc)
$__internal_0_$__cuda_sm10x_tcgen05_guardrail_trap_col_being_dealloced_not_returned_by_alloc:
[----:B------:R-:W-:Y:S05]  /*c890*/  BPT.TRAP 0x1 ;  /* 0x000000040000795c */ /* 0x000fea0000300000 */
[----:B------:R-:W-:-:S04]  /*c8a0*/  HFMA2 R3, -RZ, RZ, 0, 0 ;  /* 0x00000000ff037431 */ /* 0x000fc800000001ff */
[----:B------:R-:W-:Y:S05]  /*c8b0*/  RET.REL.NODEC R2 `(_ZN7cutlass13device_kernelINS_4gemm6kernel13GemmUniversalIN4cute5tupleIJiiiiEEENS1_10collective13CollectiveMmaINS1_46MainloopSm100TmaUmmaWarpSpecializedBlockScaledILi15ELi2ELi2ENS5_IJNS4_1CILi2EEESB_NSA_ILi1EEEEEEEENS5_IJNSA_ILi128EEENSA_ILi64EEESF_EEENS5_IJNS_12float_e2m1_tENS_13float_ue4m3_tEEEENS5_IJNS5_IJlSC_lEEENS4_6LayoutINS5_IJNS5_IJNS5_IJNSA_ILi32EEENSA_ILi4EEEEEEiEEENS5_IJNS5_IJNSA_ILi16EEESO_EEEiEEENS5_IJSC_iEEEEEENS5_IJST_NS5_IJNS5_IJNSA_ILi0EEESC_EEENSA_ILi512EEEEEENS5_IJSW_iEEEEEEEEEEESK_S13_NS4_8TiledMMAINS4_8MMA_AtomIJNS4_17SM100_MMA_MXF4_SSISI_SI_fSJ_Li128ELi64ELi16ELNS4_4UMMA5MajorE0ELS18_0ELNS17_7ScaleInE0ELS19_0EEEEEENSM_INS5_IJSC_SC_SC_EEENS5_IJSW_SW_SW_EEEEENS5_IJNS4_10UnderscoreES1F_S1F_EEEEENS5_IJNS4_23SM90_TMA_LOAD_MULTICASTES1I_EEENS5_IJNS4_14ComposedLayoutINS4_7SwizzleILi2ELi4ELi3EEENS4_18smem_ptr_flag_bitsILi4EEENSM_INS5_IJNSA_ILi8EEESF_EEENS5_IJSF_SC_EEEEEEENSM_INS5_IJNS5_IJNS5_IJSP_SC_EEESS_EEESC_NS5_IJSC_SB_EEEEEENS5_IJNS5_IJNS5_IJSS_SY_EEESX_EEESW_NS5_IJSO_SY_EEEEEEEEEEEvNS4_8identityES1J_S23_vS24_EENS_8epilogue10collective18CollectiveEpilogueINS26_23Sm100TmaWarpSpecializedILi3ELi2ELi16ELb1ELb0EEEJNS5_IJSG_SG_SF_EEENS5_IJNSM_ISG_SC_EENSM_INS5_IJSR_SB_EEENS5_IJSC_SN_EEEEEEEENS_10bfloat16_tESL_S2H_SL_NS26_6fusion15FusionCallbacksIS2A_NS2I_17LinearCombinationIS2H_fS2H_fLNS_15FloatRoundStyleE2EEES2B_S2G_JEEENS4_5SM1004TMEM4LOAD26SM100_TMEM_LOAD_32dp32b16xENS4_13SM90_TMA_LOADENS1K_INS1L_ILi1ELi4ELi3EEENS1N_ILi16EEENSM_INS5_IJS1P_SR_EEENS5_IJSR_SC_EEEEEEENS4_39AutoVectorizingCopyWithAssumedAlignmentILi128EEENS4_14SM90_TMA_STOREES2Y_S30_S30_EEEvvEEEEvNT_6ParamsE) ;  /* 0xffffff3402d07950 */ /* 0x000fea0003c3ffff */
        .weak           $__internal_1_$__cuda_sm10x_tcgen05_guardrail_trap_phase_invalid_during_alloc
        .type           $__internal_1_$__cuda_sm10x_tcgen05_guardrail_trap_phase_invalid_during_alloc,@function
        .size           $__internal_1_$__cuda_sm10x_tcgen05_guardrail_trap_phase_invalid_during_alloc,($__internal_2_$__cuda_sm10x_tcgen05_guardrail_trap_unallocated_columns_being_dealloced - $__internal_1_$__cuda_sm10x_tcgen05_guardrail_trap_phase_invalid_during_alloc)
$__internal_1_$__cuda_sm10x_tcgen05_guardrail_trap_phase_invalid_during_alloc:
[----:B------:R-:W-:Y:S05]  /*c8c0*/  BPT.TRAP 0x1 ;  /* 0x000000040000795c */ /* 0x000fea0000300000 */
[----:B------:R-:W-:-:S04]  /*c8d0*/  MOV R5, 0x0 ;  /* 0x0000000000057802 */ /* 0x000fc80000000f00 */
[----:B------:R-:W-:Y:S05]  /*c8e0*/  RET.REL.NODEC R4 `(_ZN7cutlass13device_kernelINS_4gemm6kernel13GemmUniversalIN4cute5tupleIJiiiiEEENS1_10collective13CollectiveMmaINS1_46MainloopSm100TmaUmmaWarpSpecializedBlockScaledILi15ELi2ELi2ENS5_IJNS4_1CILi2EEESB_NSA_ILi1EEEEEEEENS5_IJNSA_ILi128EEENSA_ILi64EEESF_EEENS5_IJNS_12float_e2m1_tENS_13float_ue4m3_tEEEENS5_IJNS5_IJlSC_lEEENS4_6LayoutINS5_IJNS5_IJNS5_IJNSA_ILi32EEENSA_ILi4EEEEEEiEEENS5_IJNS5_IJNSA_ILi16EEESO_EEEiEEENS5_IJSC_iEEEEEENS5_IJST_NS5_IJNS5_IJNSA_ILi0EEESC_EEENSA_ILi512EEEEEENS5_IJSW_iEEEEEEEEEEESK_S13_NS4_8TiledMMAINS4_8MMA_AtomIJNS4_17SM100_MMA_MXF4_SSISI_SI_fSJ_Li128ELi64ELi16ELNS4_4UMMA5MajorE0ELS18_0ELNS17_7ScaleInE0ELS19_0EEEEEENSM_INS5_IJSC_SC_SC_EEENS5_IJSW_SW_SW_EEEEENS5_IJNS4_10UnderscoreES1F_S1F_EEEEENS5_IJNS4_23SM90_TMA_LOAD_MULTICASTES1I_EEENS5_IJNS4_14ComposedLayoutINS4_7SwizzleILi2ELi4ELi3EEENS4_18smem_ptr_flag_bitsILi4EEENSM_INS5_IJNSA_ILi8EEESF_EEENS5_IJSF_SC_EEEEEEENSM_INS5_IJNS5_IJNS5_IJSP_SC_EEESS_EEESC_NS5_IJSC_SB_EEEEEENS5_IJNS5_IJNS5_IJSS_SY_EEESX_EEESW_NS5_IJSO_SY_EEEEEEEEEEEvNS4_8identityES1J_S23_vS24_EENS_8epilogue10collective18CollectiveEpilogueINS26_23Sm100TmaWarpSpecializedILi3ELi2ELi16ELb1ELb0EEEJNS5_IJSG_SG_SF_EEENS5_IJNSM_ISG_SC_EENSM_INS5_IJSR_SB_EEENS5_IJSC_SN_EEEEEEEENS_10bfloat16_tESL_S2H_SL_NS26_6fusion15FusionCallbacksIS2A_NS2I_17LinearCombinationIS2H_fS2H_fLNS_15FloatRoundStyleE2EEES2B_S2G_JEEENS4_5SM1004TMEM4LOAD26SM100_TMEM_LOAD_32dp32b16xENS4_13SM90_TMA_LOADENS1K_INS1L_ILi1ELi4ELi3EEENS1N_ILi16EEENSM_INS5_IJS1P_SR_EEENS5_IJSR_SC_EEEEEEENS4_39AutoVectorizingCopyWithAssumedAlignmentILi128EEENS4_14SM90_TMA_STOREES2Y_S30_S30_EEEvvEEEEvNT_6ParamsE) ;  /* 0xffffff3404c47950 */ /* 0x000fea0003c3ffff */
        .weak           $__internal_2_$__cuda_sm10x_tcgen05_guardrail_trap_unallocated_columns_being_dealloced
        .type           $__internal_2_$__cuda_sm10x_tcgen05_guardrail_trap_unallocated_columns_being_dealloced,@function
        .size           $__internal_2_$__cuda_sm10x_tcgen05_guardrail_trap_unallocated_columns_being_dealloced,(.L_x_229 - $__internal_2_$__cuda_sm10x_tcgen05_guardrail_trap_unallocated_columns_being_dealloced)
$__internal_2_$__cuda_sm10x_tcgen05_guardrail_trap_unallocated_columns_being_dealloced:
[----:B------:R-:W-:Y:S05]  /*c8f0*/  BPT.TRAP 0x1 ;  /* 0x000000040000795c */ /* 0x000fea0000300000 */
[----:B------:R-:W-:-:S04]  /*c900*/  HFMA2 R3, -RZ, RZ, 0, 0 ;  /* 0x00000000ff037431 */ /* 0x000fc800000001ff */
[----:B------:R-:W-:Y:S05]  /*c910*/  RET.REL.NODEC R2 `(_ZN7cutlass13device_kernelINS_4gemm6kernel13GemmUniversalIN4cute5tupleIJiiiiEEENS1_10collective13CollectiveMmaINS1_46MainloopSm100TmaUmmaWarpSpecializedBlockScaledILi15ELi2ELi2ENS5_IJNS4_1CILi2EEESB_NSA_ILi1EEEEEEEENS5_IJNSA_ILi128EEENSA_ILi64EEESF_EEENS5_IJNS_12float_e2m1_tENS_13float_ue4m3_tEEEENS5_IJNS5_IJlSC_lEEENS4_6LayoutINS5_IJNS5_IJNS5_IJNSA_ILi32EEENSA_ILi4EEEEEEiEEENS5_IJNS5_IJNSA_ILi16EEESO_EEEiEEENS5_IJSC_iEEEEEENS5_IJST_NS5_IJNS5_IJNSA_ILi0EEESC_EEENSA_ILi512EEEEEENS5_IJSW_iEEEEEEEEEEESK_S13_NS4_8TiledMMAINS4_8MMA_AtomIJNS4_17SM100_MMA_MXF4_SSISI_SI_fSJ_Li128ELi64ELi16ELNS4_4UMMA5MajorE0ELS18_0ELNS17_7ScaleInE0ELS19_0EEEEEENSM_INS5_IJSC_SC_SC_EEENS5_IJSW_SW_SW_EEEEENS5_IJNS4_10UnderscoreES1F_S1F_EEEEENS5_IJNS4_23SM90_TMA_LOAD_MULTICASTES1I_EEENS5_IJNS4_14ComposedLayoutINS4_7SwizzleILi2ELi4ELi3EEENS4_18smem_ptr_flag_bitsILi4EEENSM_INS5_IJNSA_ILi8EEESF_EEENS5_IJSF_SC_EEEEEEENSM_INS5_IJNS5_IJNS5_IJSP_SC_EEESS_EEESC_NS5_IJSC_SB_EEEEEENS5_IJNS5_IJNS5_IJSS_SY_EEESX_EEESW_NS5_IJSO_SY_EEEEEEEEEEEvNS4_8identityES1J_S23_vS24_EENS_8epilogue10collective18CollectiveEpilogueINS26_23Sm100TmaWarpSpecializedILi3ELi2ELi16ELb1ELb0EEEJNS5_IJSG_SG_SF_EEENS5_IJNSM_ISG_SC_EENSM_INS5_IJSR_SB_EEENS5_IJSC_SN_EEEEEEEENS_10bfloat16_tESL_S2H_SL_NS26_6fusion15FusionCallbacksIS2A_NS2I_17LinearCombinationIS2H_fS2H_fLNS_15FloatRoundStyleE2EEES2B_S2G_JEEENS4_5SM1004TMEM4LOAD26SM100_TMEM_LOAD_32dp32b16xENS4_13SM90_TMA_LOADENS1K_INS1L_ILi1ELi4ELi3EEENS1N_ILi16EEENSM_INS5_IJS1P_SR_EEENS5_IJSR_SC_EEEEEEENS4_39AutoVectorizingCopyWithAssumedAlignmentILi128EEENS4_14SM90_TMA_STOREES2Y_S30_S30_EEEvvEEEEvNT_6ParamsE) ;  /* 0xffffff3402b87950 */ /* 0x000fea0003c3ffff */
.L_x_228:
[----:B------:R-:W-:-:S00]  /*c920*/  BRA `(.L_x_228) ;  /* 0xfffffffc00fc7947 */ /* 0x000fc0000383ffff */
[----:B------:R-:W-:-:S00]  /*c930*/  NOP ;  /* 0x0000000000007918 */ /* 0x000fc00000000000 */
        /* <DEDUP_REMOVED lines=12> */
.L_x_229:


//--------------------- .nv.global.init           --------------------------
	.section	.nv.global.init,"aw",@progbits
.nv.global.init:
	.type		$str$29,@object
	.size		$str$29,($str$30 - $str$29)
$str$29:
        /*0000*/ 	.byte	0x28, 0x61, 0x64, 0x64, 0x72, 0x65, 0x73, 0x73, 0x20, 0x26, 0x20, 0x6d, 0x61, 0x73, 0x6b, 0x29
        /*0010*/ 	.byte	0x20, 0x3d, 0x3d, 0x20, 0x30, 0x00
	.type		$str$30,@object
	.size		$str$30,($str$26 - $str$30)
$str$30:
        /*0016*/ 	.byte	0x2f, 0x74, 0x6d, 0x70, 0x2f, 0x63, 0x75, 0x74, 0x6c, 0x61, 0x73, 0x73, 0x5f, 0x73, 0x77, 0x65
        /*0026*/ 	.byte	0x65, 0x70, 0x5f, 0x73, 0x72, 0x63, 0x2f, 0x69, 0x6e, 0x63, 0x6c, 0x75, 0x64, 0x65, 0x2f, 0x63
        /*0036*/ 	.byte	0x75, 0x74, 0x65, 0x2f, 0x70, 0x6f, 0x69, 0x6e, 0x74, 0x65, 0x72, 0x5f, 0x66, 0x6c, 0x61, 0x67
        /*0046*/ 	.byte	0x67, 0x65, 0x64, 0x2e, 0x68, 0x70, 0x70, 0x00
	.type		$str$26,@object
	.size		$str$26,($str$25 - $str$26)
$str$26:
        /*004e*/ 	.byte	0x2f, 0x74, 0x6d, 0x70, 0x2f, 0x63, 0x75, 0x74, 0x6c, 0x61, 0x73, 0x73, 0x5f, 0x73, 0x77, 0x65
        /*005e*/ 	.byte	0x65, 0x70, 0x5f, 0x73, 0x72, 0x63, 0x2f, 0x69, 0x6e, 0x63, 0x6c, 0x75, 0x64, 0x65, 0x2f, 0x63
        /*006e*/ 	.byte	0x75, 0x74, 0x65, 0x2f, 0x61, 0x74, 0x6f, 0x6d, 0x2f, 0x63, 0x6f, 0x70, 0x79, 0x5f, 0x74, 0x72
        /*007e*/ 	.byte	0x61, 0x69, 0x74, 0x73, 0x5f, 0x73, 0x6d, 0x31, 0x30, 0x30, 0x2e, 0x68, 0x70, 0x70, 0x00
	.type		$str$25,@object
	.size		$str$25,(__unnamed_1 - $str$25)
$str$25:
        /*008d*/ 	.byte	0x28, 0x28, 0x75, 0x69, 0x6e, 0x74, 0x33, 0x32, 0x5f, 0x74, 0x28, 0x74, 0x68, 0x72, 0x65, 0x61
        /*009d*/ 	.byte	0x64, 0x49, 0x64, 0x78, 0x2e, 0x78, 0x29, 0x20, 0x2f, 0x20, 0x33, 0x32, 0x29, 0x20, 0x25, 0x20
        /*00ad*/ 	.byte	0x34, 0x29, 0x20, 0x3d, 0x3d, 0x20, 0x28, 0x28, 0x28, 0x74, 0x6d, 0x65, 0x6d, 0x5f, 0x61, 0x64
        /*00bd*/ 	.byte	0x64, 0x72, 0x20, 0x3e, 0x3e, 0x20, 0x31, 0x36, 0x29, 0x20, 0x2f, 0x20, 0x33, 0x32, 0x29, 0x20
        /*00cd*/ 	.byte	0x25, 0x20, 0x34, 0x29, 0x00
	.type		__unnamed_1,@object
	.size		__unnamed_1,(__unnamed_2 - __unnamed_1)
__unnamed_1:
        /*00d2*/ 	.byte	0x61, 0x75, 0x74, 0x6f, 0x20, 0x63, 0x75, 0x74, 0x65, 0x3a, 0x3a, 0x61, 0x73, 0x5f, 0x70, 0x6f
        /* <DEDUP_REMOVED lines=24> */
        /*0262*/ 	.byte	0x43, 0x3c, 0x32, 0x30, 0x34, 0x38, 0x3e, 0x3e, 0x3e, 0x3e, 0x5d, 0x00
	.type		__unnamed_2,@object
	.size		__unnamed_2,(.L_2 - __unnamed_2)
__unnamed_2:
        /* <DEDUP_REMOVED lines=40> */
        /*04ee*/ 	.byte	0x3a, 0x3a, 0x43, 0x3c, 0x30, 0x3e, 0x3e, 0x3e, 0x3e, 0x5d, 0x00
.L_2:


//--------------------- .nv.shared._ZN7cutlass13device_kernelINS_4gemm6kernel13GemmUniversalIN4cute5tupleIJiiiiEEENS1_10collective13CollectiveMmaINS1_46MainloopSm100TmaUmmaWarpSpecializedBlockScaledILi15ELi2ELi2ENS5_IJNS4_1CILi2EEESB_NSA_ILi1EEEEEEEENS5_IJNSA_ILi128EEENSA_ILi64EEESF_EEENS5_IJNS_12float_e2m1_tENS_13float_ue4m3_tEEEENS5_IJNS5_IJlSC_lEEENS4_6LayoutINS5_IJNS5_IJNS5_IJNSA_ILi32EEENSA_ILi4EEEEEEiEEENS5_IJNS5_IJNSA_ILi16EEESO_EEEiEEENS5_IJSC_iEEEEEENS5_IJST_NS5_IJNS5_IJNSA_ILi0EEESC_EEENSA_ILi512EEEEEENS5_IJSW_iEEEEEEEEEEESK_S13_NS4_8TiledMMAINS4_8MMA_AtomIJNS4_17SM100_MMA_MXF4_SSISI_SI_fSJ_Li128ELi64ELi16ELNS4_4UMMA5MajorE0ELS18_0ELNS17_7ScaleInE0ELS19_0EEEEEENSM_INS5_IJSC_SC_SC_EEENS5_IJSW_SW_SW_EEEEENS5_IJNS4_10UnderscoreES1F_S1F_EEEEENS5_IJNS4_23SM90_TMA_LOAD_MULTICASTES1I_EEENS5_IJNS4_14ComposedLayoutINS4_7SwizzleILi2ELi4ELi3EEENS4_18smem_ptr_flag_bitsILi4EEENSM_INS5_IJNSA_ILi8EEESF_EEENS5_IJSF_SC_EEEEEEENSM_INS5_IJNS5_IJNS5_IJSP_SC_EEESS_EEESC_NS5_IJSC_SB_EEEEEENS5_IJNS5_IJNS5_IJSS_SY_EEESX_EEESW_NS5_IJSO_SY_EEEEEEEEEEEvNS4_8identityES1J_S23_vS24_EENS_8epilogue10collective18CollectiveEpilogueINS26_23Sm100TmaWarpSpecializedILi3ELi2ELi16ELb1ELb0EEEJNS5_IJSG_SG_SF_EEENS5_IJNSM_ISG_SC_EENSM_INS5_IJSR_SB_EEENS5_IJSC_SN_EEEEEEEENS_10bfloat16_tESL_S2H_SL_NS26_6fusion15FusionCallbacksIS2A_NS2I_17LinearCombinationIS2H_fS2H_fLNS_15FloatRoundStyleE2EEES2B_S2G_JEEENS4_5SM1004TMEM4LOAD26SM100_TMEM_LOAD_32dp32b16xENS4_13SM90_TMA_LOADENS1K_INS1L_ILi1ELi4ELi3EEENS1N_ILi16EEENSM_INS5_IJS1P_SR_EEENS5_IJSR_SC_EEEEEEENS4_39AutoVectorizingCopyWithAssumedAlignmentILi128EEENS4_14SM90_TMA_STOREES2Y_S30_S30_EEEvvEEEEvNT_6ParamsE --------------------------
	.section	.nv.shared._ZN7cutlass13device_kernelINS_4gemm6kernel13GemmUniversalIN4cute5tupleIJiiiiEEENS1_10collective13CollectiveMmaINS1_46MainloopSm100TmaUmmaWarpSpecializedBlockScaledILi15ELi2ELi2ENS5_IJNS4_1CILi2EEESB_NSA_ILi1EEEEEEEENS5_IJNSA_ILi128EEENSA_ILi64EEESF_EEENS5_IJNS_12float_e2m1_tENS_13float_ue4m3_tEEEENS5_IJNS5_IJlSC_lEEENS4_6LayoutINS5_IJNS5_IJNS5_IJNSA_ILi32EEENSA_ILi4EEEEEEiEEENS5_IJNS5_IJNSA_ILi16EEESO_EEEiEEENS5_IJSC_iEEEEEENS5_IJST_NS5_IJNS5_IJNSA_ILi0EEESC_EEENSA_ILi512EEEEEENS5_IJSW_iEEEEEEEEEEESK_S13_NS4_8TiledMMAINS4_8MMA_AtomIJNS4_17SM100_MMA_MXF4_SSISI_SI_fSJ_Li128ELi64ELi16ELNS4_4UMMA5MajorE0ELS18_0ELNS17_7ScaleInE0ELS19_0EEEEEENSM_INS5_IJSC_SC_SC_EEENS5_IJSW_SW_SW_EEEEENS5_IJNS4_10UnderscoreES1F_S1F_EEEEENS5_IJNS4_23SM90_TMA_LOAD_MULTICASTES1I_EEENS5_IJNS4_14ComposedLayoutINS4_7SwizzleILi2ELi4ELi3EEENS4_18smem_ptr_flag_bitsILi4EEENSM_INS5_IJNSA_ILi8EEESF_EEENS5_IJSF_SC_EEEEEEENSM_INS5_IJNS5_IJNS5_IJSP_SC_EEESS_EEESC_NS5_IJSC_SB_EEEEEENS5_IJNS5_IJNS5_IJSS_SY_EEESX_EEESW_NS5_IJSO_SY_EEEEEEEEEEEvNS4_8identityES1J_S23_vS24_EENS_8epilogue10collective18CollectiveEpilogueINS26_23Sm100TmaWarpSpecializedILi3ELi2ELi16ELb1ELb0EEEJNS5_IJSG_SG_SF_EEENS5_IJNSM_ISG_SC_EENSM_INS5_IJSR_SB_EEENS5_IJSC_SN_EEEEEEEENS_10bfloat16_tESL_S2H_SL_NS26_6fusion15FusionCallbacksIS2A_NS2I_17LinearCombinationIS2H_fS2H_fLNS_15FloatRoundStyleE2EEES2B_S2G_JEEENS4_5SM1004TMEM4LOAD26SM100_TMEM_LOAD_32dp32b16xENS4_13SM90_TMA_LOADENS1K_INS1L_ILi1ELi4ELi3EEENS1N_ILi16EEENSM_INS5_IJS1P_SR_EEENS5_IJSR_SC_EEEEEEENS4_39AutoVectorizingCopyWithAssumedAlignmentILi128EEENS4_14SM90_TMA_STOREES2Y_S30_S30_EEEvvEEEEvNT_6ParamsE,"aw",@nobits
	.sectionflags	@""
	.align	16
	.zero		1024


//--------------------- .nv.shared.reserved.0     --------------------------
	.section	.nv.shared.reserved.0,"aw",@nobits
	.weak		__nv_reservedSMEM_offset_0_alias
	.size		__nv_reservedSMEM_offset_0_alias, 0, 64
	.other		__nv_reservedSMEM_offset_0_alias,@"STO_CUDA_RESERVED_SHARED STV_DEFAULT"
__nv_reservedSMEM_offset_0_alias:
	.zero		0
.nv.shared.reserved.0:
	.zero		64
	.weak		__nv_reservedSMEM_tcgen05_partition
	.type		__nv_reservedSMEM_tcgen05_partition,@object
	.size		__nv_reservedSMEM_tcgen05_partition,(.L_0 - __nv_reservedSMEM_tcgen05_partition)
__nv_reservedSMEM_tcgen05_partition:
	.zero		32
.L_0:


//--------------------- .nv.global                --------------------------
	.section	.nv.global,"aw",@nobits
.nv.global:
	.type		_ZN40_INTERNAL_aa997123_4_k_cu_ac6f5c8e_367154cute1_E,@object
	.size		_ZN40_INTERNAL_aa997123_4_k_cu_ac6f5c8e_367154cute1_E,(_ZN40_INTERNAL_aa997123_4_k_cu_ac6f5c8e_367154cuda3std3__45__cpo6cbeginE - _ZN40_INTERNAL_aa997123_4_k_cu_ac6f5c8e_367154cute1_E)
_ZN40_INTERNAL_aa997123_4_k_cu_ac6f5c8e_367154cute1_E:
	.zero		1
	.type		_ZN40_INTERNAL_aa997123_4_k_cu_ac6f5c8e_367154cuda3std3__45__cpo6cbeginE,@object
	.size		_ZN40_INTERNAL_aa997123_4_k_cu_ac6f5c8e_367154cuda3std3__45__cpo6cbeginE,(_ZN40_INTERNAL_aa997123_4_k_cu_ac6f5c8e_367154cuda3std3__48in_placeE - _ZN40_INTERNAL_aa997123_4_k_cu_ac6f5c8e_367154cuda3std3__45__cpo6cbeginE)
_ZN40_INTERNAL_aa997123_4_k_cu_ac6f5c8e_367154cuda3std3__45__cpo6cbeginE:
	.zero		1
	.type		_ZN40_INTERNAL_aa997123_4_k_cu_ac6f5c8e_367154cuda3std3__48in_placeE,@object
	.size		_ZN40_INTERNAL_aa997123_4_k_cu_ac6f5c8e_367154cuda3std3__48in_placeE,(_ZN40_INTERNAL_aa997123_4_k_cu_ac6f5c8e_367154cuda3std6ranges3__45__cpo9iter_moveE - _ZN40_INTERNAL_aa997123_4_k_cu_ac6f5c8e_367154cuda3std3__48in_placeE)
_ZN40_INTERNAL_aa997123_4_k_cu_ac6f5c8e_367154cuda3std3__48in_placeE:
	.zero		1
	.type		_ZN40_INTERNAL_aa997123_4_k_cu_ac6f5c8e_367154cuda3std6ranges3__45__cpo9iter_moveE,@object
	.size		_ZN40_INTERNAL_aa997123_4_k_cu_ac6f5c8e_367154cuda3std6ranges3__45__cpo9iter_moveE,(_ZN40_INTERNAL_aa997123_4_k_cu_ac6f5c8e_367154cuda3std3__45__cpo5beginE - _ZN40_INTERNAL_aa997123_4_k_cu_ac6f5c8e_367154cuda3std6ranges3__45__cpo9iter_moveE)
_ZN40_INTERNAL_aa997123_4_k_cu_ac6f5c8e_367154cuda3std6ranges3__45__cpo9iter_moveE:
	.zero		1
	.type		_ZN40_INTERNAL_aa997123_4_k_cu_ac6f5c8e_367154cuda3std3__45__cpo5beginE,@object
	.size		_ZN40_INTERNAL_aa997123_4_k_cu_ac6f5c8e_367154cuda3std3__45__cpo5beginE,(_ZN40_INTERNAL_aa997123_4_k_cu_ac6f5c8e_367154cuda3std3__442_GLOBAL__N__aa997123_4_k_cu_ac6f5c8e_367156ignoreE - _ZN40_INTERNAL_aa997123_4_k_cu_ac6f5c8e_367154cuda3std3__45__cpo5beginE)
_ZN40_INTERNAL_aa997123_4_k_cu_ac6f5c8e_367154cuda3std3__45__cpo5beginE:
	.zero		1
	.type		_ZN40_INTERNAL_aa997123_4_k_cu_ac6f5c8e_367154cuda3std3__442_GLOBAL__N__aa997123_4_k_cu_ac6f5c8e_367156ignoreE,@object
	.size		_ZN40_INTERNAL_aa997123_4_k_cu_ac6f5c8e_367154cuda3std3__442_GLOBAL__N__aa997123_4_k_cu_ac6f5c8e_367156ignoreE,(_ZN40_INTERNAL_aa997123_4_k_cu_ac6f5c8e_367154cute7productE - _ZN40_INTERNAL_aa997123_4_k_cu_ac6f5c8e_367154cuda3std3__442_GLOBAL__N__aa997123_4_k_cu_ac6f5c8e_367156ignoreE)
_ZN40_INTERNAL_aa997123_4_k_cu_ac6f5c8e_367154cuda3std3__442_GLOBAL__N__aa997123_4_k_cu_ac6f5c8e_367156ignoreE:
	.zero		1
	.type		_ZN40_INTERNAL_aa997123_4_k_cu_ac6f5c8e_367154cute7productE,@object
	.size		_ZN40_INTERNAL_aa997123_4_k_cu_ac6f5c8e_367154cute7productE,(_ZN40_INTERNAL_aa997123_4_k_cu_ac6f5c8e_367154cuda3std3__45__cpo3endE - _ZN40_INTERNAL_aa997123_4_k_cu_ac6f5c8e_367154cute7productE)
_ZN40_INTERNAL_aa997123_4_k_cu_ac6f5c8e_367154cute7productE:
	.zero		1
	.type		_ZN40_INTERNAL_aa997123_4_k_cu_ac6f5c8e_367154cuda3std3__45__cpo3endE,@object
	.size		_ZN40_INTERNAL_aa997123_4_k_cu_ac6f5c8e_367154cuda3std3__45__cpo3endE,(_ZN40_INTERNAL_aa997123_4_k_cu_ac6f5c8e_367154cuda3std3__419piecewise_constructE - _ZN40_INTERNAL_aa997123_4_k_cu_ac6f5c8e_367154cuda3std3__45__cpo3endE)
_ZN40_INTERNAL_aa997123_4_k_cu_ac6f5c8e_367154cuda3std3__45__cpo3endE:
	.zero		1
	.type		_ZN40_INTERNAL_aa997123_4_k_cu_ac6f5c8e_367154cuda3std3__419piecewise_constructE,@object
	.size		_ZN40_INTERNAL_aa997123_4_k_cu_ac6f5c8e_367154cuda3std3__419piecewise_constructE,(_ZN40_INTERNAL_aa997123_4_k_cu_ac6f5c8e_367154cuda3std3__45__cpo4cendE - _ZN40_INTERNAL_aa997123_4_k_cu_ac6f5c8e_367154cuda3std3__419piecewise_constructE)
_ZN40_INTERNAL_aa997123_4_k_cu_ac6f5c8e_367154cuda3std3__419piecewise_constructE:
	.zero		1
	.type		_ZN40_INTERNAL_aa997123_4_k_cu_ac6f5c8e_367154cuda3std3__45__cpo4cendE,@object
	.size		_ZN40_INTERNAL_aa997123_4_k_cu_ac6f5c8e_367154cuda3std3__45__cpo4cendE,(_ZN40_INTERNAL_aa997123_4_k_cu_ac6f5c8e_367154cuda3std6ranges3__45__cpo4swapE - _ZN40_INTERNAL_aa997123_4_k_cu_ac6f5c8e_367154cuda3std3__45__cpo4cendE)
_ZN40_INTERNAL_aa997123_4_k_cu_ac6f5c8e_367154cuda3std3__45__cpo4cendE:
	.zero		1
	.type		_ZN40_INTERNAL_aa997123_4_k_cu_ac6f5c8e_367154cuda3std6ranges3__45__cpo4swapE,@object
	.size		_ZN40_INTERNAL_aa997123_4_k_cu_ac6f5c8e_367154cuda3std6ranges3__45__cpo4swapE,(.L_10 - _ZN40_INTERNAL_aa997123_4_k_cu_ac6f5c8e_367154cuda3std6ranges3__45__cpo4swapE)
_ZN40_INTERNAL_aa997123_4_k_cu_ac6f5c8e_367154cuda3std6ranges3__45__cpo4swapE:
	.zero		1
.L_10:


//--------------------- .nv.constant0._ZN7cutlass13device_kernelINS_4gemm6kernel13GemmUniversalIN4cute5tupleIJiiiiEEENS1_10collective13CollectiveMmaINS1_46MainloopSm100TmaUmmaWarpSpecializedBlockScaledILi15ELi2ELi2ENS5_IJNS4_1CILi2EEESB_NSA_ILi1EEEEEEEENS5_IJNSA_ILi128EEENSA_ILi64EEESF_EEENS5_IJNS_12float_e2m1_tENS_13float_ue4m3_tEEEENS5_IJNS5_IJlSC_lEEENS4_6LayoutINS5_IJNS5_IJNS5_IJNSA_ILi32EEENSA_ILi4EEEEEEiEEENS5_IJNS5_IJNSA_ILi16EEESO_EEEiEEENS5_IJSC_iEEEEEENS5_IJST_NS5_IJNS5_IJNSA_ILi0EEESC_EEENSA_ILi512EEEEEENS5_IJSW_iEEEEEEEEEEESK_S13_NS4_8TiledMMAINS4_8MMA_AtomIJNS4_17SM100_MMA_MXF4_SSISI_SI_fSJ_Li128ELi64ELi16ELNS4_4UMMA5MajorE0ELS18_0ELNS17_7ScaleInE0ELS19_0EEEEEENSM_INS5_IJSC_SC_SC_EEENS5_IJSW_SW_SW_EEEEENS5_IJNS4_10UnderscoreES1F_S1F_EEEEENS5_IJNS4_23SM90_TMA_LOAD_MULTICASTES1I_EEENS5_IJNS4_14ComposedLayoutINS4_7SwizzleILi2ELi4ELi3EEENS4_18smem_ptr_flag_bitsILi4EEENSM_INS5_IJNSA_ILi8EEESF_EEENS5_IJSF_SC_EEEEEEENSM_INS5_IJNS5_IJNS5_IJSP_SC_EEESS_EEESC_NS5_IJSC_SB_EEEEEENS5_IJNS5_IJNS5_IJSS_SY_EEESX_EEESW_NS5_IJSO_SY_EEEEEEEEEEEvNS4_8identityES1J_S23_vS24_EENS_8epilogue10collective18CollectiveEpilogueINS26_23Sm100TmaWarpSpecializedILi3ELi2ELi16ELb1ELb0EEEJNS5_IJSG_SG_SF_EEENS5_IJNSM_ISG_SC_EENSM_INS5_IJSR_SB_EEENS5_IJSC_SN_EEEEEEEENS_10bfloat16_tESL_S2H_SL_NS26_6fusion15FusionCallbacksIS2A_NS2I_17LinearCombinationIS2H_fS2H_fLNS_15FloatRoundStyleE2EEES2B_S2G_JEEENS4_5SM1004TMEM4LOAD26SM100_TMEM_LOAD_32dp32b16xENS4_13SM90_TMA_LOADENS1K_INS1L_ILi1ELi4ELi3EEENS1N_ILi16EEENSM_INS5_IJS1P_SR_EEENS5_IJSR_SC_EEEEEEENS4_39AutoVectorizingCopyWithAssumedAlignmentILi128EEENS4_14SM90_TMA_STOREES2Y_S30_S30_EEEvvEEEEvNT_6ParamsE --------------------------
	.section	.nv.constant0._ZN7cutlass13device_kernelINS_4gemm6kernel13GemmUniversalIN4cute5tupleIJiiiiEEENS1_10collective13CollectiveMmaINS1_46MainloopSm100TmaUmmaWarpSpecializedBlockScaledILi15ELi2ELi2ENS5_IJNS4_1CILi2EEESB_NSA_ILi1EEEEEEEENS5_IJNSA_ILi128EEENSA_ILi64EEESF_EEENS5_IJNS_12float_e2m1_tENS_13float_ue4m3_tEEEENS5_IJNS5_IJlSC_lEEENS4_6LayoutINS5_IJNS5_IJNS5_IJNSA_ILi32EEENSA_ILi4EEEEEEiEEENS5_IJNS5_IJNSA_ILi16EEESO_EEEiEEENS5_IJSC_iEEEEEENS5_IJST_NS5_IJNS5_IJNSA_ILi0EEESC_EEENSA_ILi512EEEEEENS5_IJSW_iEEEEEEEEEEESK_S13_NS4_8TiledMMAINS4_8MMA_AtomIJNS4_17SM100_MMA_MXF4_SSISI_SI_fSJ_Li128ELi64ELi16ELNS4_4UMMA5MajorE0ELS18_0ELNS17_7ScaleInE0ELS19_0EEEEEENSM_INS5_IJSC_SC_SC_EEENS5_IJSW_SW_SW_EEEEENS5_IJNS4_10UnderscoreES1F_S1F_EEEEENS5_IJNS4_23SM90_TMA_LOAD_MULTICASTES1I_EEENS5_IJNS4_14ComposedLayoutINS4_7SwizzleILi2ELi4ELi3EEENS4_18smem_ptr_flag_bitsILi4EEENSM_INS5_IJNSA_ILi8EEESF_EEENS5_IJSF_SC_EEEEEEENSM_INS5_IJNS5_IJNS5_IJSP_SC_EEESS_EEESC_NS5_IJSC_SB_EEEEEENS5_IJNS5_IJNS5_IJSS_SY_EEESX_EEESW_NS5_IJSO_SY_EEEEEEEEEEEvNS4_8identityES1J_S23_vS24_EENS_8epilogue10collective18CollectiveEpilogueINS26_23Sm100TmaWarpSpecializedILi3ELi2ELi16ELb1ELb0EEEJNS5_IJSG_SG_SF_EEENS5_IJNSM_ISG_SC_EENSM_INS5_IJSR_SB_EEENS5_IJSC_SN_EEEEEEEENS_10bfloat16_tESL_S2H_SL_NS26_6fusion15FusionCallbacksIS2A_NS2I_17LinearCombinationIS2H_fS2H_fLNS_15FloatRoundStyleE2EEES2B_S2G_JEEENS4_5SM1004TMEM4LOAD26SM100_TMEM_LOAD_32dp32b16xENS4_13SM90_TMA_LOADENS1K_INS1L_ILi1ELi4ELi3EEENS1N_ILi16EEENSM_INS5_IJS1P_SR_EEENS5_IJSR_SC_EEEEEEENS4_39AutoVectorizingCopyWithAssumedAlignmentILi128EEENS4_14SM90_TMA_STOREES2Y_S30_S30_EEEvvEEEEvNT_6ParamsE,"a",@progbits
	.sectionflags	@""
	.align	4
.nv.constant0._ZN7cutlass13device_kernelINS_4gemm6kernel13GemmUniversalIN4cute5tupleIJiiiiEEENS1_10collective13CollectiveMmaINS1_46MainloopSm100TmaUmmaWarpSpecializedBlockScaledILi15ELi2ELi2ENS5_IJNS4_1CILi2EEESB_NSA_ILi1EEEEEEEENS5_IJNSA_ILi128EEENSA_ILi64EEESF_EEENS5_IJNS_12float_e2m1_tENS_13float_ue4m3_tEEEENS5_IJNS5_IJlSC_lEEENS4_6LayoutINS5_IJNS5_IJNS5_IJNSA_ILi32EEENSA_ILi4EEEEEEiEEENS5_IJNS5_IJNSA_ILi16EEESO_EEEiEEENS5_IJSC_iEEEEEENS5_IJST_NS5_IJNS5_IJNSA_ILi0EEESC_EEENSA_ILi512EEEEEENS5_IJSW_iEEEEEEEEEEESK_S13_NS4_8TiledMMAINS4_8MMA_AtomIJNS4_17SM100_MMA_MXF4_SSISI_SI_fSJ_Li128ELi64ELi16ELNS4_4UMMA5MajorE0ELS18_0ELNS17_7ScaleInE0ELS19_0EEEEEENSM_INS5_IJSC_SC_SC_EEENS5_IJSW_SW_SW_EEEEENS5_IJNS4_10UnderscoreES1F_S1F_EEEEENS5_IJNS4_23SM90_TMA_LOAD_MULTICASTES1I_EEENS5_IJNS4_14ComposedLayoutINS4_7SwizzleILi2ELi4ELi3EEENS4_18smem_ptr_flag_bitsILi4EEENSM_INS5_IJNSA_ILi8EEESF_EEENS5_IJSF_SC_EEEEEEENSM_INS5_IJNS5_IJNS5_IJSP_SC_EEESS_EEESC_NS5_IJSC_SB_EEEEEENS5_IJNS5_IJNS5_IJSS_SY_EEESX_EEESW_NS5_IJSO_SY_EEEEEEEEEEEvNS4_8identityES1J_S23_vS24_EENS_8epilogue10collective18CollectiveEpilogueINS26_23Sm100TmaWarpSpecializedILi3ELi2ELi16ELb1ELb0EEEJNS5_IJSG_SG_SF_EEENS5_IJNSM_ISG_SC_EENSM_INS5_IJSR_SB_EEENS5_IJSC_SN_EEEEEEEENS_10bfloat16_tESL_S2H_SL_NS26_6fusion15FusionCallbacksIS2A_NS2I_17LinearCombinationIS2H_fS2H_fLNS_15FloatRoundStyleE2EEES2B_S2G_JEEENS4_5SM1004TMEM4LOAD26SM100_TMEM_LOAD_32dp32b16xENS4_13SM90_TMA_LOADENS1K_INS1L_ILi1ELi4ELi3EEENS1N_ILi16EEENSM_INS5_IJS1P_SR_EEENS5_IJSR_SC_EEEEEEENS4_39AutoVectorizingCopyWithAssumedAlignmentILi128EEENS4_14SM90_TMA_STOREES2Y_S30_S30_EEEvvEEEEvNT_6ParamsE:
	.zero		3968


//--------------------- SYMBOLS --------------------------

	.type		.nv.reservedSmem.offset0,@object
	.size		.nv.reservedSmem.offset0,0x4
	.type		.nv.reservedSmem.cap,@object
	.size		.nv.reservedSmem.cap,0x4
	.type		__assertfail,@function
